//
// Generated by NVIDIA NVVM Compiler
//
// Compiler Build ID: CL-36424714
// Cuda compilation tools, release 13.0, V13.0.88
// Based on NVVM 20.0.0
//

.version 9.0
.target sm_100
.address_size 64

	// .globl	_Z4convPfS_S_iiii
// _ZZ4convPfS_S_iiiiE8shared_1 has been demoted
// _ZZ4convPfS_S_iiiiE8shared_0 has been demoted

.visible .entry _Z4convPfS_S_iiii(
	.param .u64 .ptr .align 1 _Z4convPfS_S_iiii_param_0,
	.param .u64 .ptr .align 1 _Z4convPfS_S_iiii_param_1,
	.param .u64 .ptr .align 1 _Z4convPfS_S_iiii_param_2,
	.param .u32 _Z4convPfS_S_iiii_param_3,
	.param .u32 _Z4convPfS_S_iiii_param_4,
	.param .u32 _Z4convPfS_S_iiii_param_5,
	.param .u32 _Z4convPfS_S_iiii_param_6
)
{
	.reg .pred 	%p<33>;
	.reg .b32 	%r<147>;
	.reg .b32 	%f<2417>;
	.reg .b64 	%rd<128>;
	// demoted variable
	.shared .align 4 .b8 _ZZ4convPfS_S_iiiiE8shared_1[576];
	// demoted variable
	.shared .align 4 .b8 _ZZ4convPfS_S_iiiiE8shared_0[1088];
	ld.param.u64 	%rd9, [_Z4convPfS_S_iiii_param_0];
	ld.param.u64 	%rd10, [_Z4convPfS_S_iiii_param_1];
	ld.param.u32 	%r23, [_Z4convPfS_S_iiii_param_6];
	cvta.to.global.u64 	%rd1, %rd10;
	cvta.to.global.u64 	%rd2, %rd9;
	setp.lt.s32 	%p1, %r23, 8;
	mov.f32 	%f2409, 0f00000000;
	mov.f32 	%f2410, %f2409;
	mov.f32 	%f2411, %f2409;
	mov.f32 	%f2412, %f2409;
	mov.f32 	%f2413, %f2409;
	mov.f32 	%f2414, %f2409;
	mov.f32 	%f2415, %f2409;
	mov.f32 	%f2416, %f2409;
	@%p1 bra 	$L__BB0_7;
	mov.u32 	%r1, %tid.x;
	mov.u32 	%r24, %ctaid.y;
	mov.u32 	%r25, %tid.y;
	add.s32 	%r26, %r24, %r25;
	mov.u32 	%r27, %ctaid.x;
	shl.b32 	%r28, %r27, 8;
	shl.b32 	%r29, %r1, 2;
	mov.u32 	%r30, _ZZ4convPfS_S_iiiiE8shared_0;
	add.s32 	%r2, %r30, %r29;
	mov.u32 	%r31, _ZZ4convPfS_S_iiiiE8shared_1;
	mad.lo.s32 	%r3, %r1, 36, %r31;
	mad.lo.s32 	%r32, %r26, 16512, %r1;
	mad.lo.s32 	%r33, %r23, 2064, %r32;
	add.s32 	%r34, %r33, %r28;
	add.s32 	%r146, %r34, 16;
	neg.s32 	%r145, %r23;
	add.s32 	%r144, %r1, 64;
	mov.f32 	%f2416, 0f00000000;
	mov.f32 	%f2415, %f2416;
	mov.f32 	%f2414, %f2416;
	mov.f32 	%f2413, %f2416;
	mov.f32 	%f2412, %f2416;
	mov.f32 	%f2411, %f2416;
	mov.f32 	%f2410, %f2416;
	mov.f32 	%f2409, %f2416;
$L__BB0_2:
	setp.gt.u32 	%p2, %r1, 15;
	@%p2 bra 	$L__BB0_4;
	add.s32 	%r35, %r146, -16;
	mul.wide.u32 	%rd11, %r35, 4;
	add.s64 	%rd12, %rd2, %rd11;
	ld.global.f32 	%f75, [%rd12];
	st.shared.f32 	[%r2], %f75;
$L__BB0_4:
	setp.gt.u32 	%p3, %r1, 15;
	mul.wide.u32 	%rd13, %r146, 4;
	add.s64 	%rd14, %rd2, %rd13;
	ld.global.f32 	%f76, [%rd14];
	st.shared.f32 	[%r2+64], %f76;
	bar.sync 	0;
	@%p3 bra 	$L__BB0_6;
	add.s32 	%r36, %r144, -64;
	mul.wide.u32 	%rd15, %r36, 4;
	add.s64 	%rd16, %rd1, %rd15;
	ld.global.f32 	%f77, [%rd16];
	st.shared.f32 	[%r3], %f77;
	add.s32 	%r37, %r144, -48;
	mul.wide.u32 	%rd17, %r37, 4;
	add.s64 	%rd18, %rd1, %rd17;
	ld.global.f32 	%f78, [%rd18];
	st.shared.f32 	[%r3+4], %f78;
	add.s32 	%r38, %r144, -32;
	mul.wide.u32 	%rd19, %r38, 4;
	add.s64 	%rd20, %rd1, %rd19;
	ld.global.f32 	%f79, [%rd20];
	st.shared.f32 	[%r3+8], %f79;
	add.s32 	%r39, %r144, -16;
	mul.wide.u32 	%rd21, %r39, 4;
	add.s64 	%rd22, %rd1, %rd21;
	ld.global.f32 	%f80, [%rd22];
	st.shared.f32 	[%r3+12], %f80;
	add.s32 	%r40, %r144, 48;
	mul.wide.u32 	%rd23, %r144, 4;
	add.s64 	%rd24, %rd1, %rd23;
	ld.global.f32 	%f81, [%rd24];
	st.shared.f32 	[%r3+16], %f81;
	add.s32 	%r41, %r144, 16;
	mul.wide.u32 	%rd25, %r41, 4;
	add.s64 	%rd26, %rd1, %rd25;
	ld.global.f32 	%f82, [%rd26];
	st.shared.f32 	[%r3+20], %f82;
	add.s32 	%r42, %r144, 32;
	mul.wide.u32 	%rd27, %r42, 4;
	add.s64 	%rd28, %rd1, %rd27;
	ld.global.f32 	%f83, [%rd28];
	st.shared.f32 	[%r3+24], %f83;
	mul.wide.u32 	%rd29, %r40, 4;
	add.s64 	%rd30, %rd1, %rd29;
	ld.global.f32 	%f84, [%rd30];
	st.shared.f32 	[%r3+28], %f84;
$L__BB0_6:
	bar.sync 	0;
	ld.shared.f32 	%f85, [%r2+64];
	ld.shared.f32 	%f86, [_ZZ4convPfS_S_iiiiE8shared_1];
	ld.shared.f32 	%f87, [_ZZ4convPfS_S_iiiiE8shared_1+4];
	ld.shared.f32 	%f88, [_ZZ4convPfS_S_iiiiE8shared_1+8];
	ld.shared.f32 	%f89, [_ZZ4convPfS_S_iiiiE8shared_1+12];
	ld.shared.f32 	%f90, [_ZZ4convPfS_S_iiiiE8shared_1+16];
	ld.shared.f32 	%f91, [_ZZ4convPfS_S_iiiiE8shared_1+20];
	ld.shared.f32 	%f92, [_ZZ4convPfS_S_iiiiE8shared_1+24];
	ld.shared.f32 	%f93, [_ZZ4convPfS_S_iiiiE8shared_1+28];
	fma.rn.f32 	%f94, %f85, %f86, %f2411;
	fma.rn.f32 	%f95, %f85, %f87, %f2410;
	fma.rn.f32 	%f96, %f85, %f88, %f2409;
	fma.rn.f32 	%f97, %f85, %f89, %f2412;
	fma.rn.f32 	%f98, %f85, %f90, %f2413;
	fma.rn.f32 	%f99, %f85, %f91, %f2414;
	fma.rn.f32 	%f100, %f85, %f92, %f2415;
	fma.rn.f32 	%f101, %f85, %f93, %f2416;
	ld.shared.f32 	%f102, [%r2+60];
	ld.shared.f32 	%f103, [_ZZ4convPfS_S_iiiiE8shared_1+36];
	ld.shared.f32 	%f104, [_ZZ4convPfS_S_iiiiE8shared_1+40];
	ld.shared.f32 	%f105, [_ZZ4convPfS_S_iiiiE8shared_1+44];
	ld.shared.f32 	%f106, [_ZZ4convPfS_S_iiiiE8shared_1+48];
	ld.shared.f32 	%f107, [_ZZ4convPfS_S_iiiiE8shared_1+52];
	ld.shared.f32 	%f108, [_ZZ4convPfS_S_iiiiE8shared_1+56];
	ld.shared.f32 	%f109, [_ZZ4convPfS_S_iiiiE8shared_1+60];
	ld.shared.f32 	%f110, [_ZZ4convPfS_S_iiiiE8shared_1+64];
	fma.rn.f32 	%f111, %f102, %f103, %f94;
	fma.rn.f32 	%f112, %f102, %f104, %f95;
	fma.rn.f32 	%f113, %f102, %f105, %f96;
	fma.rn.f32 	%f114, %f102, %f106, %f97;
	fma.rn.f32 	%f115, %f102, %f107, %f98;
	fma.rn.f32 	%f116, %f102, %f108, %f99;
	fma.rn.f32 	%f117, %f102, %f109, %f100;
	fma.rn.f32 	%f118, %f102, %f110, %f101;
	ld.shared.f32 	%f119, [%r2+56];
	ld.shared.f32 	%f120, [_ZZ4convPfS_S_iiiiE8shared_1+72];
	ld.shared.f32 	%f121, [_ZZ4convPfS_S_iiiiE8shared_1+76];
	ld.shared.f32 	%f122, [_ZZ4convPfS_S_iiiiE8shared_1+80];
	ld.shared.f32 	%f123, [_ZZ4convPfS_S_iiiiE8shared_1+84];
	ld.shared.f32 	%f124, [_ZZ4convPfS_S_iiiiE8shared_1+88];
	ld.shared.f32 	%f125, [_ZZ4convPfS_S_iiiiE8shared_1+92];
	ld.shared.f32 	%f126, [_ZZ4convPfS_S_iiiiE8shared_1+96];
	ld.shared.f32 	%f127, [_ZZ4convPfS_S_iiiiE8shared_1+100];
	fma.rn.f32 	%f128, %f119, %f120, %f111;
	fma.rn.f32 	%f129, %f119, %f121, %f112;
	fma.rn.f32 	%f130, %f119, %f122, %f113;
	fma.rn.f32 	%f131, %f119, %f123, %f114;
	fma.rn.f32 	%f132, %f119, %f124, %f115;
	fma.rn.f32 	%f133, %f119, %f125, %f116;
	fma.rn.f32 	%f134, %f119, %f126, %f117;
	fma.rn.f32 	%f135, %f119, %f127, %f118;
	ld.shared.f32 	%f136, [%r2+52];
	ld.shared.f32 	%f137, [_ZZ4convPfS_S_iiiiE8shared_1+108];
	ld.shared.f32 	%f138, [_ZZ4convPfS_S_iiiiE8shared_1+112];
	ld.shared.f32 	%f139, [_ZZ4convPfS_S_iiiiE8shared_1+116];
	ld.shared.f32 	%f140, [_ZZ4convPfS_S_iiiiE8shared_1+120];
	ld.shared.f32 	%f141, [_ZZ4convPfS_S_iiiiE8shared_1+124];
	ld.shared.f32 	%f142, [_ZZ4convPfS_S_iiiiE8shared_1+128];
	ld.shared.f32 	%f143, [_ZZ4convPfS_S_iiiiE8shared_1+132];
	ld.shared.f32 	%f144, [_ZZ4convPfS_S_iiiiE8shared_1+136];
	fma.rn.f32 	%f145, %f136, %f137, %f128;
	fma.rn.f32 	%f146, %f136, %f138, %f129;
	fma.rn.f32 	%f147, %f136, %f139, %f130;
	fma.rn.f32 	%f148, %f136, %f140, %f131;
	fma.rn.f32 	%f149, %f136, %f141, %f132;
	fma.rn.f32 	%f150, %f136, %f142, %f133;
	fma.rn.f32 	%f151, %f136, %f143, %f134;
	fma.rn.f32 	%f152, %f136, %f144, %f135;
	ld.shared.f32 	%f153, [%r2+48];
	ld.shared.f32 	%f154, [_ZZ4convPfS_S_iiiiE8shared_1+144];
	ld.shared.f32 	%f155, [_ZZ4convPfS_S_iiiiE8shared_1+148];
	ld.shared.f32 	%f156, [_ZZ4convPfS_S_iiiiE8shared_1+152];
	ld.shared.f32 	%f157, [_ZZ4convPfS_S_iiiiE8shared_1+156];
	ld.shared.f32 	%f158, [_ZZ4convPfS_S_iiiiE8shared_1+160];
	ld.shared.f32 	%f159, [_ZZ4convPfS_S_iiiiE8shared_1+164];
	ld.shared.f32 	%f160, [_ZZ4convPfS_S_iiiiE8shared_1+168];
	ld.shared.f32 	%f161, [_ZZ4convPfS_S_iiiiE8shared_1+172];
	fma.rn.f32 	%f162, %f153, %f154, %f145;
	fma.rn.f32 	%f163, %f153, %f155, %f146;
	fma.rn.f32 	%f164, %f153, %f156, %f147;
	fma.rn.f32 	%f165, %f153, %f157, %f148;
	fma.rn.f32 	%f166, %f153, %f158, %f149;
	fma.rn.f32 	%f167, %f153, %f159, %f150;
	fma.rn.f32 	%f168, %f153, %f160, %f151;
	fma.rn.f32 	%f169, %f153, %f161, %f152;
	ld.shared.f32 	%f170, [%r2+44];
	ld.shared.f32 	%f171, [_ZZ4convPfS_S_iiiiE8shared_1+180];
	ld.shared.f32 	%f172, [_ZZ4convPfS_S_iiiiE8shared_1+184];
	ld.shared.f32 	%f173, [_ZZ4convPfS_S_iiiiE8shared_1+188];
	ld.shared.f32 	%f174, [_ZZ4convPfS_S_iiiiE8shared_1+192];
	ld.shared.f32 	%f175, [_ZZ4convPfS_S_iiiiE8shared_1+196];
	ld.shared.f32 	%f176, [_ZZ4convPfS_S_iiiiE8shared_1+200];
	ld.shared.f32 	%f177, [_ZZ4convPfS_S_iiiiE8shared_1+204];
	ld.shared.f32 	%f178, [_ZZ4convPfS_S_iiiiE8shared_1+208];
	fma.rn.f32 	%f179, %f170, %f171, %f162;
	fma.rn.f32 	%f180, %f170, %f172, %f163;
	fma.rn.f32 	%f181, %f170, %f173, %f164;
	fma.rn.f32 	%f182, %f170, %f174, %f165;
	fma.rn.f32 	%f183, %f170, %f175, %f166;
	fma.rn.f32 	%f184, %f170, %f176, %f167;
	fma.rn.f32 	%f185, %f170, %f177, %f168;
	fma.rn.f32 	%f186, %f170, %f178, %f169;
	ld.shared.f32 	%f187, [%r2+40];
	ld.shared.f32 	%f188, [_ZZ4convPfS_S_iiiiE8shared_1+216];
	ld.shared.f32 	%f189, [_ZZ4convPfS_S_iiiiE8shared_1+220];
	ld.shared.f32 	%f190, [_ZZ4convPfS_S_iiiiE8shared_1+224];
	ld.shared.f32 	%f191, [_ZZ4convPfS_S_iiiiE8shared_1+228];
	ld.shared.f32 	%f192, [_ZZ4convPfS_S_iiiiE8shared_1+232];
	ld.shared.f32 	%f193, [_ZZ4convPfS_S_iiiiE8shared_1+236];
	ld.shared.f32 	%f194, [_ZZ4convPfS_S_iiiiE8shared_1+240];
	ld.shared.f32 	%f195, [_ZZ4convPfS_S_iiiiE8shared_1+244];
	fma.rn.f32 	%f196, %f187, %f188, %f179;
	fma.rn.f32 	%f197, %f187, %f189, %f180;
	fma.rn.f32 	%f198, %f187, %f190, %f181;
	fma.rn.f32 	%f199, %f187, %f191, %f182;
	fma.rn.f32 	%f200, %f187, %f192, %f183;
	fma.rn.f32 	%f201, %f187, %f193, %f184;
	fma.rn.f32 	%f202, %f187, %f194, %f185;
	fma.rn.f32 	%f203, %f187, %f195, %f186;
	ld.shared.f32 	%f204, [%r2+36];
	ld.shared.f32 	%f205, [_ZZ4convPfS_S_iiiiE8shared_1+252];
	ld.shared.f32 	%f206, [_ZZ4convPfS_S_iiiiE8shared_1+256];
	ld.shared.f32 	%f207, [_ZZ4convPfS_S_iiiiE8shared_1+260];
	ld.shared.f32 	%f208, [_ZZ4convPfS_S_iiiiE8shared_1+264];
	ld.shared.f32 	%f209, [_ZZ4convPfS_S_iiiiE8shared_1+268];
	ld.shared.f32 	%f210, [_ZZ4convPfS_S_iiiiE8shared_1+272];
	ld.shared.f32 	%f211, [_ZZ4convPfS_S_iiiiE8shared_1+276];
	ld.shared.f32 	%f212, [_ZZ4convPfS_S_iiiiE8shared_1+280];
	fma.rn.f32 	%f213, %f204, %f205, %f196;
	fma.rn.f32 	%f214, %f204, %f206, %f197;
	fma.rn.f32 	%f215, %f204, %f207, %f198;
	fma.rn.f32 	%f216, %f204, %f208, %f199;
	fma.rn.f32 	%f217, %f204, %f209, %f200;
	fma.rn.f32 	%f218, %f204, %f210, %f201;
	fma.rn.f32 	%f219, %f204, %f211, %f202;
	fma.rn.f32 	%f220, %f204, %f212, %f203;
	ld.shared.f32 	%f221, [%r2+32];
	ld.shared.f32 	%f222, [_ZZ4convPfS_S_iiiiE8shared_1+288];
	ld.shared.f32 	%f223, [_ZZ4convPfS_S_iiiiE8shared_1+292];
	ld.shared.f32 	%f224, [_ZZ4convPfS_S_iiiiE8shared_1+296];
	ld.shared.f32 	%f225, [_ZZ4convPfS_S_iiiiE8shared_1+300];
	ld.shared.f32 	%f226, [_ZZ4convPfS_S_iiiiE8shared_1+304];
	ld.shared.f32 	%f227, [_ZZ4convPfS_S_iiiiE8shared_1+308];
	ld.shared.f32 	%f228, [_ZZ4convPfS_S_iiiiE8shared_1+312];
	ld.shared.f32 	%f229, [_ZZ4convPfS_S_iiiiE8shared_1+316];
	fma.rn.f32 	%f230, %f221, %f222, %f213;
	fma.rn.f32 	%f231, %f221, %f223, %f214;
	fma.rn.f32 	%f232, %f221, %f224, %f215;
	fma.rn.f32 	%f233, %f221, %f225, %f216;
	fma.rn.f32 	%f234, %f221, %f226, %f217;
	fma.rn.f32 	%f235, %f221, %f227, %f218;
	fma.rn.f32 	%f236, %f221, %f228, %f219;
	fma.rn.f32 	%f237, %f221, %f229, %f220;
	ld.shared.f32 	%f238, [%r2+28];
	ld.shared.f32 	%f239, [_ZZ4convPfS_S_iiiiE8shared_1+324];
	ld.shared.f32 	%f240, [_ZZ4convPfS_S_iiiiE8shared_1+328];
	ld.shared.f32 	%f241, [_ZZ4convPfS_S_iiiiE8shared_1+332];
	ld.shared.f32 	%f242, [_ZZ4convPfS_S_iiiiE8shared_1+336];
	ld.shared.f32 	%f243, [_ZZ4convPfS_S_iiiiE8shared_1+340];
	ld.shared.f32 	%f244, [_ZZ4convPfS_S_iiiiE8shared_1+344];
	ld.shared.f32 	%f245, [_ZZ4convPfS_S_iiiiE8shared_1+348];
	ld.shared.f32 	%f246, [_ZZ4convPfS_S_iiiiE8shared_1+352];
	fma.rn.f32 	%f247, %f238, %f239, %f230;
	fma.rn.f32 	%f248, %f238, %f240, %f231;
	fma.rn.f32 	%f249, %f238, %f241, %f232;
	fma.rn.f32 	%f250, %f238, %f242, %f233;
	fma.rn.f32 	%f251, %f238, %f243, %f234;
	fma.rn.f32 	%f252, %f238, %f244, %f235;
	fma.rn.f32 	%f253, %f238, %f245, %f236;
	fma.rn.f32 	%f254, %f238, %f246, %f237;
	ld.shared.f32 	%f255, [%r2+24];
	ld.shared.f32 	%f256, [_ZZ4convPfS_S_iiiiE8shared_1+360];
	ld.shared.f32 	%f257, [_ZZ4convPfS_S_iiiiE8shared_1+364];
	ld.shared.f32 	%f258, [_ZZ4convPfS_S_iiiiE8shared_1+368];
	ld.shared.f32 	%f259, [_ZZ4convPfS_S_iiiiE8shared_1+372];
	ld.shared.f32 	%f260, [_ZZ4convPfS_S_iiiiE8shared_1+376];
	ld.shared.f32 	%f261, [_ZZ4convPfS_S_iiiiE8shared_1+380];
	ld.shared.f32 	%f262, [_ZZ4convPfS_S_iiiiE8shared_1+384];
	ld.shared.f32 	%f263, [_ZZ4convPfS_S_iiiiE8shared_1+388];
	fma.rn.f32 	%f264, %f255, %f256, %f247;
	fma.rn.f32 	%f265, %f255, %f257, %f248;
	fma.rn.f32 	%f266, %f255, %f258, %f249;
	fma.rn.f32 	%f267, %f255, %f259, %f250;
	fma.rn.f32 	%f268, %f255, %f260, %f251;
	fma.rn.f32 	%f269, %f255, %f261, %f252;
	fma.rn.f32 	%f270, %f255, %f262, %f253;
	fma.rn.f32 	%f271, %f255, %f263, %f254;
	ld.shared.f32 	%f272, [%r2+20];
	ld.shared.f32 	%f273, [_ZZ4convPfS_S_iiiiE8shared_1+396];
	ld.shared.f32 	%f274, [_ZZ4convPfS_S_iiiiE8shared_1+400];
	ld.shared.f32 	%f275, [_ZZ4convPfS_S_iiiiE8shared_1+404];
	ld.shared.f32 	%f276, [_ZZ4convPfS_S_iiiiE8shared_1+408];
	ld.shared.f32 	%f277, [_ZZ4convPfS_S_iiiiE8shared_1+412];
	ld.shared.f32 	%f278, [_ZZ4convPfS_S_iiiiE8shared_1+416];
	ld.shared.f32 	%f279, [_ZZ4convPfS_S_iiiiE8shared_1+420];
	ld.shared.f32 	%f280, [_ZZ4convPfS_S_iiiiE8shared_1+424];
	fma.rn.f32 	%f281, %f272, %f273, %f264;
	fma.rn.f32 	%f282, %f272, %f274, %f265;
	fma.rn.f32 	%f283, %f272, %f275, %f266;
	fma.rn.f32 	%f284, %f272, %f276, %f267;
	fma.rn.f32 	%f285, %f272, %f277, %f268;
	fma.rn.f32 	%f286, %f272, %f278, %f269;
	fma.rn.f32 	%f287, %f272, %f279, %f270;
	fma.rn.f32 	%f288, %f272, %f280, %f271;
	ld.shared.f32 	%f289, [%r2+16];
	ld.shared.f32 	%f290, [_ZZ4convPfS_S_iiiiE8shared_1+432];
	ld.shared.f32 	%f291, [_ZZ4convPfS_S_iiiiE8shared_1+436];
	ld.shared.f32 	%f292, [_ZZ4convPfS_S_iiiiE8shared_1+440];
	ld.shared.f32 	%f293, [_ZZ4convPfS_S_iiiiE8shared_1+444];
	ld.shared.f32 	%f294, [_ZZ4convPfS_S_iiiiE8shared_1+448];
	ld.shared.f32 	%f295, [_ZZ4convPfS_S_iiiiE8shared_1+452];
	ld.shared.f32 	%f296, [_ZZ4convPfS_S_iiiiE8shared_1+456];
	ld.shared.f32 	%f297, [_ZZ4convPfS_S_iiiiE8shared_1+460];
	fma.rn.f32 	%f298, %f289, %f290, %f281;
	fma.rn.f32 	%f299, %f289, %f291, %f282;
	fma.rn.f32 	%f300, %f289, %f292, %f283;
	fma.rn.f32 	%f301, %f289, %f293, %f284;
	fma.rn.f32 	%f302, %f289, %f294, %f285;
	fma.rn.f32 	%f303, %f289, %f295, %f286;
	fma.rn.f32 	%f304, %f289, %f296, %f287;
	fma.rn.f32 	%f305, %f289, %f297, %f288;
	ld.shared.f32 	%f306, [%r2+12];
	ld.shared.f32 	%f307, [_ZZ4convPfS_S_iiiiE8shared_1+468];
	ld.shared.f32 	%f308, [_ZZ4convPfS_S_iiiiE8shared_1+472];
	ld.shared.f32 	%f309, [_ZZ4convPfS_S_iiiiE8shared_1+476];
	ld.shared.f32 	%f310, [_ZZ4convPfS_S_iiiiE8shared_1+480];
	ld.shared.f32 	%f311, [_ZZ4convPfS_S_iiiiE8shared_1+484];
	ld.shared.f32 	%f312, [_ZZ4convPfS_S_iiiiE8shared_1+488];
	ld.shared.f32 	%f313, [_ZZ4convPfS_S_iiiiE8shared_1+492];
	ld.shared.f32 	%f314, [_ZZ4convPfS_S_iiiiE8shared_1+496];
	fma.rn.f32 	%f315, %f306, %f307, %f298;
	fma.rn.f32 	%f316, %f306, %f308, %f299;
	fma.rn.f32 	%f317, %f306, %f309, %f300;
	fma.rn.f32 	%f318, %f306, %f310, %f301;
	fma.rn.f32 	%f319, %f306, %f311, %f302;
	fma.rn.f32 	%f320, %f306, %f312, %f303;
	fma.rn.f32 	%f321, %f306, %f313, %f304;
	fma.rn.f32 	%f322, %f306, %f314, %f305;
	ld.shared.f32 	%f323, [%r2+8];
	ld.shared.f32 	%f324, [_ZZ4convPfS_S_iiiiE8shared_1+504];
	ld.shared.f32 	%f325, [_ZZ4convPfS_S_iiiiE8shared_1+508];
	ld.shared.f32 	%f326, [_ZZ4convPfS_S_iiiiE8shared_1+512];
	ld.shared.f32 	%f327, [_ZZ4convPfS_S_iiiiE8shared_1+516];
	ld.shared.f32 	%f328, [_ZZ4convPfS_S_iiiiE8shared_1+520];
	ld.shared.f32 	%f329, [_ZZ4convPfS_S_iiiiE8shared_1+524];
	ld.shared.f32 	%f330, [_ZZ4convPfS_S_iiiiE8shared_1+528];
	ld.shared.f32 	%f331, [_ZZ4convPfS_S_iiiiE8shared_1+532];
	fma.rn.f32 	%f332, %f323, %f324, %f315;
	fma.rn.f32 	%f333, %f323, %f325, %f316;
	fma.rn.f32 	%f334, %f323, %f326, %f317;
	fma.rn.f32 	%f335, %f323, %f327, %f318;
	fma.rn.f32 	%f336, %f323, %f328, %f319;
	fma.rn.f32 	%f337, %f323, %f329, %f320;
	fma.rn.f32 	%f338, %f323, %f330, %f321;
	fma.rn.f32 	%f339, %f323, %f331, %f322;
	ld.shared.f32 	%f340, [%r2+4];
	ld.shared.f32 	%f341, [_ZZ4convPfS_S_iiiiE8shared_1+540];
	ld.shared.f32 	%f342, [_ZZ4convPfS_S_iiiiE8shared_1+544];
	ld.shared.f32 	%f343, [_ZZ4convPfS_S_iiiiE8shared_1+548];
	ld.shared.f32 	%f344, [_ZZ4convPfS_S_iiiiE8shared_1+552];
	ld.shared.f32 	%f345, [_ZZ4convPfS_S_iiiiE8shared_1+556];
	ld.shared.f32 	%f346, [_ZZ4convPfS_S_iiiiE8shared_1+560];
	ld.shared.f32 	%f347, [_ZZ4convPfS_S_iiiiE8shared_1+564];
	ld.shared.f32 	%f348, [_ZZ4convPfS_S_iiiiE8shared_1+568];
	fma.rn.f32 	%f2411, %f340, %f341, %f332;
	fma.rn.f32 	%f2410, %f340, %f342, %f333;
	fma.rn.f32 	%f2409, %f340, %f343, %f334;
	fma.rn.f32 	%f2412, %f340, %f344, %f335;
	fma.rn.f32 	%f2413, %f340, %f345, %f336;
	fma.rn.f32 	%f2414, %f340, %f346, %f337;
	fma.rn.f32 	%f2415, %f340, %f347, %f338;
	fma.rn.f32 	%f2416, %f340, %f348, %f339;
	bar.sync 	0;
	bar.sync 	0;
	add.s32 	%r146, %r146, -2064;
	add.s32 	%r145, %r145, 1;
	add.s32 	%r144, %r144, 16;
	setp.ne.s32 	%p4, %r145, -7;
	@%p4 bra 	$L__BB0_2;
$L__BB0_7:
	mov.u32 	%r13, %tid.x;
	setp.gt.u32 	%p5, %r13, 15;
	shl.b32 	%r43, %r13, 2;
	mov.u32 	%r44, _ZZ4convPfS_S_iiiiE8shared_0;
	add.s32 	%r14, %r44, %r43;
	@%p5 bra 	$L__BB0_9;
	mov.u32 	%r45, %ctaid.y;
	mov.u32 	%r46, %tid.y;
	add.s32 	%r47, %r45, %r46;
	mov.u32 	%r48, %ctaid.x;
	shl.b32 	%r49, %r48, 8;
	add.s32 	%r50, %r13, %r49;
	mad.lo.s32 	%r51, %r47, 16512, %r50;
	add.s32 	%r52, %r51, 2064;
	mul.wide.u32 	%rd31, %r52, 4;
	add.s64 	%rd32, %rd2, %rd31;
	ld.global.f32 	%f349, [%rd32];
	st.shared.f32 	[%r14], %f349;
$L__BB0_9:
	setp.gt.u32 	%p6, %r13, 15;
	mov.u32 	%r53, %ctaid.y;
	mov.u32 	%r54, %tid.y;
	add.s32 	%r15, %r53, %r54;
	mov.u32 	%r55, %ctaid.x;
	shl.b32 	%r56, %r55, 8;
	add.s32 	%r16, %r56, %r13;
	mad.lo.s32 	%r17, %r15, 16512, %r16;
	add.s32 	%r57, %r17, 2080;
	mul.wide.u32 	%rd33, %r57, 4;
	add.s64 	%rd34, %rd2, %rd33;
	ld.global.f32 	%f350, [%rd34];
	st.shared.f32 	[%r14+64], %f350;
	bar.sync 	0;
	shl.b32 	%r58, %r23, 4;
	add.s32 	%r59, %r58, %r13;
	add.s32 	%r60, %r59, -16;
	mul.wide.u32 	%rd35, %r60, 4;
	add.s64 	%rd3, %rd1, %rd35;
	mov.u32 	%r61, _ZZ4convPfS_S_iiiiE8shared_1;
	mad.lo.s32 	%r18, %r13, 36, %r61;
	@%p6 bra 	$L__BB0_11;
	ld.global.f32 	%f351, [%rd3];
	st.shared.f32 	[%r18], %f351;
$L__BB0_11:
	setp.gt.u32 	%p7, %r13, 15;
	bar.sync 	0;
	ld.shared.f32 	%f352, [%r14+64];
	ld.shared.f32 	%f353, [_ZZ4convPfS_S_iiiiE8shared_1];
	fma.rn.f32 	%f354, %f352, %f353, %f2411;
	ld.shared.f32 	%f355, [%r14+60];
	ld.shared.f32 	%f356, [_ZZ4convPfS_S_iiiiE8shared_1+36];
	fma.rn.f32 	%f357, %f355, %f356, %f354;
	ld.shared.f32 	%f358, [%r14+56];
	ld.shared.f32 	%f359, [_ZZ4convPfS_S_iiiiE8shared_1+72];
	fma.rn.f32 	%f360, %f358, %f359, %f357;
	ld.shared.f32 	%f361, [%r14+52];
	ld.shared.f32 	%f362, [_ZZ4convPfS_S_iiiiE8shared_1+108];
	fma.rn.f32 	%f363, %f361, %f362, %f360;
	ld.shared.f32 	%f364, [%r14+48];
	ld.shared.f32 	%f365, [_ZZ4convPfS_S_iiiiE8shared_1+144];
	fma.rn.f32 	%f366, %f364, %f365, %f363;
	ld.shared.f32 	%f367, [%r14+44];
	ld.shared.f32 	%f368, [_ZZ4convPfS_S_iiiiE8shared_1+180];
	fma.rn.f32 	%f369, %f367, %f368, %f366;
	ld.shared.f32 	%f370, [%r14+40];
	ld.shared.f32 	%f371, [_ZZ4convPfS_S_iiiiE8shared_1+216];
	fma.rn.f32 	%f372, %f370, %f371, %f369;
	ld.shared.f32 	%f373, [%r14+36];
	ld.shared.f32 	%f374, [_ZZ4convPfS_S_iiiiE8shared_1+252];
	fma.rn.f32 	%f375, %f373, %f374, %f372;
	ld.shared.f32 	%f376, [%r14+32];
	ld.shared.f32 	%f377, [_ZZ4convPfS_S_iiiiE8shared_1+288];
	fma.rn.f32 	%f378, %f376, %f377, %f375;
	ld.shared.f32 	%f379, [%r14+28];
	ld.shared.f32 	%f380, [_ZZ4convPfS_S_iiiiE8shared_1+324];
	fma.rn.f32 	%f381, %f379, %f380, %f378;
	ld.shared.f32 	%f382, [%r14+24];
	ld.shared.f32 	%f383, [_ZZ4convPfS_S_iiiiE8shared_1+360];
	fma.rn.f32 	%f384, %f382, %f383, %f381;
	ld.shared.f32 	%f385, [%r14+20];
	ld.shared.f32 	%f386, [_ZZ4convPfS_S_iiiiE8shared_1+396];
	fma.rn.f32 	%f387, %f385, %f386, %f384;
	ld.shared.f32 	%f388, [%r14+16];
	ld.shared.f32 	%f389, [_ZZ4convPfS_S_iiiiE8shared_1+432];
	fma.rn.f32 	%f390, %f388, %f389, %f387;
	ld.shared.f32 	%f391, [%r14+12];
	ld.shared.f32 	%f392, [_ZZ4convPfS_S_iiiiE8shared_1+468];
	fma.rn.f32 	%f393, %f391, %f392, %f390;
	ld.shared.f32 	%f394, [%r14+8];
	ld.shared.f32 	%f395, [_ZZ4convPfS_S_iiiiE8shared_1+504];
	fma.rn.f32 	%f396, %f394, %f395, %f393;
	ld.shared.f32 	%f397, [%r14+4];
	ld.shared.f32 	%f398, [_ZZ4convPfS_S_iiiiE8shared_1+540];
	fma.rn.f32 	%f25, %f397, %f398, %f396;
	bar.sync 	0;
	bar.sync 	0;
	@%p7 bra 	$L__BB0_13;
	add.s32 	%r62, %r17, 4128;
	mul.wide.u32 	%rd36, %r62, 4;
	add.s64 	%rd37, %rd2, %rd36;
	ld.global.f32 	%f399, [%rd37];
	st.shared.f32 	[%r14], %f399;
$L__BB0_13:
	setp.gt.u32 	%p8, %r13, 15;
	add.s32 	%r63, %r17, 4144;
	mul.wide.u32 	%rd38, %r63, 4;
	add.s64 	%rd39, %rd2, %rd38;
	ld.global.f32 	%f400, [%rd39];
	st.shared.f32 	[%r14+64], %f400;
	bar.sync 	0;
	add.s32 	%r66, %r59, -32;
	mul.wide.u32 	%rd40, %r66, 4;
	add.s64 	%rd4, %rd1, %rd40;
	@%p8 bra 	$L__BB0_15;
	ld.global.f32 	%f401, [%rd4];
	st.shared.f32 	[%r18], %f401;
	ld.global.f32 	%f402, [%rd3];
	st.shared.f32 	[%r18+4], %f402;
$L__BB0_15:
	setp.gt.u32 	%p9, %r13, 15;
	bar.sync 	0;
	ld.shared.f32 	%f403, [%r14+64];
	ld.shared.f32 	%f404, [_ZZ4convPfS_S_iiiiE8shared_1];
	ld.shared.f32 	%f405, [_ZZ4convPfS_S_iiiiE8shared_1+4];
	fma.rn.f32 	%f406, %f403, %f404, %f25;
	fma.rn.f32 	%f407, %f403, %f405, %f2410;
	ld.shared.f32 	%f408, [%r14+60];
	ld.shared.f32 	%f409, [_ZZ4convPfS_S_iiiiE8shared_1+36];
	ld.shared.f32 	%f410, [_ZZ4convPfS_S_iiiiE8shared_1+40];
	fma.rn.f32 	%f411, %f408, %f409, %f406;
	fma.rn.f32 	%f412, %f408, %f410, %f407;
	ld.shared.f32 	%f413, [%r14+56];
	ld.shared.f32 	%f414, [_ZZ4convPfS_S_iiiiE8shared_1+72];
	ld.shared.f32 	%f415, [_ZZ4convPfS_S_iiiiE8shared_1+76];
	fma.rn.f32 	%f416, %f413, %f414, %f411;
	fma.rn.f32 	%f417, %f413, %f415, %f412;
	ld.shared.f32 	%f418, [%r14+52];
	ld.shared.f32 	%f419, [_ZZ4convPfS_S_iiiiE8shared_1+108];
	ld.shared.f32 	%f420, [_ZZ4convPfS_S_iiiiE8shared_1+112];
	fma.rn.f32 	%f421, %f418, %f419, %f416;
	fma.rn.f32 	%f422, %f418, %f420, %f417;
	ld.shared.f32 	%f423, [%r14+48];
	ld.shared.f32 	%f424, [_ZZ4convPfS_S_iiiiE8shared_1+144];
	ld.shared.f32 	%f425, [_ZZ4convPfS_S_iiiiE8shared_1+148];
	fma.rn.f32 	%f426, %f423, %f424, %f421;
	fma.rn.f32 	%f427, %f423, %f425, %f422;
	ld.shared.f32 	%f428, [%r14+44];
	ld.shared.f32 	%f429, [_ZZ4convPfS_S_iiiiE8shared_1+180];
	ld.shared.f32 	%f430, [_ZZ4convPfS_S_iiiiE8shared_1+184];
	fma.rn.f32 	%f431, %f428, %f429, %f426;
	fma.rn.f32 	%f432, %f428, %f430, %f427;
	ld.shared.f32 	%f433, [%r14+40];
	ld.shared.f32 	%f434, [_ZZ4convPfS_S_iiiiE8shared_1+216];
	ld.shared.f32 	%f435, [_ZZ4convPfS_S_iiiiE8shared_1+220];
	fma.rn.f32 	%f436, %f433, %f434, %f431;
	fma.rn.f32 	%f437, %f433, %f435, %f432;
	ld.shared.f32 	%f438, [%r14+36];
	ld.shared.f32 	%f439, [_ZZ4convPfS_S_iiiiE8shared_1+252];
	ld.shared.f32 	%f440, [_ZZ4convPfS_S_iiiiE8shared_1+256];
	fma.rn.f32 	%f441, %f438, %f439, %f436;
	fma.rn.f32 	%f442, %f438, %f440, %f437;
	ld.shared.f32 	%f443, [%r14+32];
	ld.shared.f32 	%f444, [_ZZ4convPfS_S_iiiiE8shared_1+288];
	ld.shared.f32 	%f445, [_ZZ4convPfS_S_iiiiE8shared_1+292];
	fma.rn.f32 	%f446, %f443, %f444, %f441;
	fma.rn.f32 	%f447, %f443, %f445, %f442;
	ld.shared.f32 	%f448, [%r14+28];
	ld.shared.f32 	%f449, [_ZZ4convPfS_S_iiiiE8shared_1+324];
	ld.shared.f32 	%f450, [_ZZ4convPfS_S_iiiiE8shared_1+328];
	fma.rn.f32 	%f451, %f448, %f449, %f446;
	fma.rn.f32 	%f452, %f448, %f450, %f447;
	ld.shared.f32 	%f453, [%r14+24];
	ld.shared.f32 	%f454, [_ZZ4convPfS_S_iiiiE8shared_1+360];
	ld.shared.f32 	%f455, [_ZZ4convPfS_S_iiiiE8shared_1+364];
	fma.rn.f32 	%f456, %f453, %f454, %f451;
	fma.rn.f32 	%f457, %f453, %f455, %f452;
	ld.shared.f32 	%f458, [%r14+20];
	ld.shared.f32 	%f459, [_ZZ4convPfS_S_iiiiE8shared_1+396];
	ld.shared.f32 	%f460, [_ZZ4convPfS_S_iiiiE8shared_1+400];
	fma.rn.f32 	%f461, %f458, %f459, %f456;
	fma.rn.f32 	%f462, %f458, %f460, %f457;
	ld.shared.f32 	%f463, [%r14+16];
	ld.shared.f32 	%f464, [_ZZ4convPfS_S_iiiiE8shared_1+432];
	ld.shared.f32 	%f465, [_ZZ4convPfS_S_iiiiE8shared_1+436];
	fma.rn.f32 	%f466, %f463, %f464, %f461;
	fma.rn.f32 	%f467, %f463, %f465, %f462;
	ld.shared.f32 	%f468, [%r14+12];
	ld.shared.f32 	%f469, [_ZZ4convPfS_S_iiiiE8shared_1+468];
	ld.shared.f32 	%f470, [_ZZ4convPfS_S_iiiiE8shared_1+472];
	fma.rn.f32 	%f471, %f468, %f469, %f466;
	fma.rn.f32 	%f472, %f468, %f470, %f467;
	ld.shared.f32 	%f473, [%r14+8];
	ld.shared.f32 	%f474, [_ZZ4convPfS_S_iiiiE8shared_1+504];
	ld.shared.f32 	%f475, [_ZZ4convPfS_S_iiiiE8shared_1+508];
	fma.rn.f32 	%f476, %f473, %f474, %f471;
	fma.rn.f32 	%f477, %f473, %f475, %f472;
	ld.shared.f32 	%f478, [%r14+4];
	ld.shared.f32 	%f479, [_ZZ4convPfS_S_iiiiE8shared_1+540];
	ld.shared.f32 	%f480, [_ZZ4convPfS_S_iiiiE8shared_1+544];
	fma.rn.f32 	%f26, %f478, %f479, %f476;
	fma.rn.f32 	%f27, %f478, %f480, %f477;
	bar.sync 	0;
	bar.sync 	0;
	@%p9 bra 	$L__BB0_17;
	add.s32 	%r67, %r17, 6192;
	mul.wide.u32 	%rd41, %r67, 4;
	add.s64 	%rd42, %rd2, %rd41;
	ld.global.f32 	%f481, [%rd42];
	st.shared.f32 	[%r14], %f481;
$L__BB0_17:
	add.s32 	%r68, %r17, 6208;
	mul.wide.u32 	%rd43, %r68, 4;
	add.s64 	%rd44, %rd2, %rd43;
	ld.global.f32 	%f482, [%rd44];
	st.shared.f32 	[%r14+64], %f482;
	bar.sync 	0;
	add.s32 	%r71, %r59, -48;
	mul.wide.u32 	%rd45, %r71, 4;
	add.s64 	%rd5, %rd1, %rd45;
	@%p9 bra 	$L__BB0_19;
	ld.global.f32 	%f483, [%rd5];
	st.shared.f32 	[%r18], %f483;
	ld.global.f32 	%f484, [%rd4];
	st.shared.f32 	[%r18+4], %f484;
	ld.global.f32 	%f485, [%rd3];
	st.shared.f32 	[%r18+8], %f485;
$L__BB0_19:
	bar.sync 	0;
	ld.shared.f32 	%f486, [%r14+64];
	ld.shared.f32 	%f487, [_ZZ4convPfS_S_iiiiE8shared_1];
	ld.shared.f32 	%f488, [_ZZ4convPfS_S_iiiiE8shared_1+4];
	ld.shared.f32 	%f489, [_ZZ4convPfS_S_iiiiE8shared_1+8];
	fma.rn.f32 	%f490, %f486, %f487, %f26;
	fma.rn.f32 	%f491, %f486, %f488, %f27;
	fma.rn.f32 	%f492, %f486, %f489, %f2409;
	ld.shared.f32 	%f493, [%r14+60];
	ld.shared.f32 	%f494, [_ZZ4convPfS_S_iiiiE8shared_1+36];
	ld.shared.f32 	%f495, [_ZZ4convPfS_S_iiiiE8shared_1+40];
	ld.shared.f32 	%f496, [_ZZ4convPfS_S_iiiiE8shared_1+44];
	fma.rn.f32 	%f497, %f493, %f494, %f490;
	fma.rn.f32 	%f498, %f493, %f495, %f491;
	fma.rn.f32 	%f499, %f493, %f496, %f492;
	ld.shared.f32 	%f500, [%r14+56];
	ld.shared.f32 	%f501, [_ZZ4convPfS_S_iiiiE8shared_1+72];
	ld.shared.f32 	%f502, [_ZZ4convPfS_S_iiiiE8shared_1+76];
	ld.shared.f32 	%f503, [_ZZ4convPfS_S_iiiiE8shared_1+80];
	fma.rn.f32 	%f504, %f500, %f501, %f497;
	fma.rn.f32 	%f505, %f500, %f502, %f498;
	fma.rn.f32 	%f506, %f500, %f503, %f499;
	ld.shared.f32 	%f507, [%r14+52];
	ld.shared.f32 	%f508, [_ZZ4convPfS_S_iiiiE8shared_1+108];
	ld.shared.f32 	%f509, [_ZZ4convPfS_S_iiiiE8shared_1+112];
	ld.shared.f32 	%f510, [_ZZ4convPfS_S_iiiiE8shared_1+116];
	fma.rn.f32 	%f511, %f507, %f508, %f504;
	fma.rn.f32 	%f512, %f507, %f509, %f505;
	fma.rn.f32 	%f513, %f507, %f510, %f506;
	ld.shared.f32 	%f514, [%r14+48];
	ld.shared.f32 	%f515, [_ZZ4convPfS_S_iiiiE8shared_1+144];
	ld.shared.f32 	%f516, [_ZZ4convPfS_S_iiiiE8shared_1+148];
	ld.shared.f32 	%f517, [_ZZ4convPfS_S_iiiiE8shared_1+152];
	fma.rn.f32 	%f518, %f514, %f515, %f511;
	fma.rn.f32 	%f519, %f514, %f516, %f512;
	fma.rn.f32 	%f520, %f514, %f517, %f513;
	ld.shared.f32 	%f521, [%r14+44];
	ld.shared.f32 	%f522, [_ZZ4convPfS_S_iiiiE8shared_1+180];
	ld.shared.f32 	%f523, [_ZZ4convPfS_S_iiiiE8shared_1+184];
	ld.shared.f32 	%f524, [_ZZ4convPfS_S_iiiiE8shared_1+188];
	fma.rn.f32 	%f525, %f521, %f522, %f518;
	fma.rn.f32 	%f526, %f521, %f523, %f519;
	fma.rn.f32 	%f527, %f521, %f524, %f520;
	ld.shared.f32 	%f528, [%r14+40];
	ld.shared.f32 	%f529, [_ZZ4convPfS_S_iiiiE8shared_1+216];
	ld.shared.f32 	%f530, [_ZZ4convPfS_S_iiiiE8shared_1+220];
	ld.shared.f32 	%f531, [_ZZ4convPfS_S_iiiiE8shared_1+224];
	fma.rn.f32 	%f532, %f528, %f529, %f525;
	fma.rn.f32 	%f533, %f528, %f530, %f526;
	fma.rn.f32 	%f534, %f528, %f531, %f527;
	ld.shared.f32 	%f535, [%r14+36];
	ld.shared.f32 	%f536, [_ZZ4convPfS_S_iiiiE8shared_1+252];
	ld.shared.f32 	%f537, [_ZZ4convPfS_S_iiiiE8shared_1+256];
	ld.shared.f32 	%f538, [_ZZ4convPfS_S_iiiiE8shared_1+260];
	fma.rn.f32 	%f539, %f535, %f536, %f532;
	fma.rn.f32 	%f540, %f535, %f537, %f533;
	fma.rn.f32 	%f541, %f535, %f538, %f534;
	ld.shared.f32 	%f542, [%r14+32];
	ld.shared.f32 	%f543, [_ZZ4convPfS_S_iiiiE8shared_1+288];
	ld.shared.f32 	%f544, [_ZZ4convPfS_S_iiiiE8shared_1+292];
	ld.shared.f32 	%f545, [_ZZ4convPfS_S_iiiiE8shared_1+296];
	fma.rn.f32 	%f546, %f542, %f543, %f539;
	fma.rn.f32 	%f547, %f542, %f544, %f540;
	fma.rn.f32 	%f548, %f542, %f545, %f541;
	ld.shared.f32 	%f549, [%r14+28];
	ld.shared.f32 	%f550, [_ZZ4convPfS_S_iiiiE8shared_1+324];
	ld.shared.f32 	%f551, [_ZZ4convPfS_S_iiiiE8shared_1+328];
	ld.shared.f32 	%f552, [_ZZ4convPfS_S_iiiiE8shared_1+332];
	fma.rn.f32 	%f553, %f549, %f550, %f546;
	fma.rn.f32 	%f554, %f549, %f551, %f547;
	fma.rn.f32 	%f555, %f549, %f552, %f548;
	ld.shared.f32 	%f556, [%r14+24];
	ld.shared.f32 	%f557, [_ZZ4convPfS_S_iiiiE8shared_1+360];
	ld.shared.f32 	%f558, [_ZZ4convPfS_S_iiiiE8shared_1+364];
	ld.shared.f32 	%f559, [_ZZ4convPfS_S_iiiiE8shared_1+368];
	fma.rn.f32 	%f560, %f556, %f557, %f553;
	fma.rn.f32 	%f561, %f556, %f558, %f554;
	fma.rn.f32 	%f562, %f556, %f559, %f555;
	ld.shared.f32 	%f563, [%r14+20];
	ld.shared.f32 	%f564, [_ZZ4convPfS_S_iiiiE8shared_1+396];
	ld.shared.f32 	%f565, [_ZZ4convPfS_S_iiiiE8shared_1+400];
	ld.shared.f32 	%f566, [_ZZ4convPfS_S_iiiiE8shared_1+404];
	fma.rn.f32 	%f567, %f563, %f564, %f560;
	fma.rn.f32 	%f568, %f563, %f565, %f561;
	fma.rn.f32 	%f569, %f563, %f566, %f562;
	ld.shared.f32 	%f570, [%r14+16];
	ld.shared.f32 	%f571, [_ZZ4convPfS_S_iiiiE8shared_1+432];
	ld.shared.f32 	%f572, [_ZZ4convPfS_S_iiiiE8shared_1+436];
	ld.shared.f32 	%f573, [_ZZ4convPfS_S_iiiiE8shared_1+440];
	fma.rn.f32 	%f574, %f570, %f571, %f567;
	fma.rn.f32 	%f575, %f570, %f572, %f568;
	fma.rn.f32 	%f576, %f570, %f573, %f569;
	ld.shared.f32 	%f577, [%r14+12];
	ld.shared.f32 	%f578, [_ZZ4convPfS_S_iiiiE8shared_1+468];
	ld.shared.f32 	%f579, [_ZZ4convPfS_S_iiiiE8shared_1+472];
	ld.shared.f32 	%f580, [_ZZ4convPfS_S_iiiiE8shared_1+476];
	fma.rn.f32 	%f581, %f577, %f578, %f574;
	fma.rn.f32 	%f582, %f577, %f579, %f575;
	fma.rn.f32 	%f583, %f577, %f580, %f576;
	ld.shared.f32 	%f584, [%r14+8];
	ld.shared.f32 	%f585, [_ZZ4convPfS_S_iiiiE8shared_1+504];
	ld.shared.f32 	%f586, [_ZZ4convPfS_S_iiiiE8shared_1+508];
	ld.shared.f32 	%f587, [_ZZ4convPfS_S_iiiiE8shared_1+512];
	fma.rn.f32 	%f588, %f584, %f585, %f581;
	fma.rn.f32 	%f589, %f584, %f586, %f582;
	fma.rn.f32 	%f590, %f584, %f587, %f583;
	ld.shared.f32 	%f591, [%r14+4];
	ld.shared.f32 	%f592, [_ZZ4convPfS_S_iiiiE8shared_1+540];
	ld.shared.f32 	%f593, [_ZZ4convPfS_S_iiiiE8shared_1+544];
	ld.shared.f32 	%f594, [_ZZ4convPfS_S_iiiiE8shared_1+548];
	fma.rn.f32 	%f28, %f591, %f592, %f588;
	fma.rn.f32 	%f29, %f591, %f593, %f589;
	fma.rn.f32 	%f30, %f591, %f594, %f590;
	bar.sync 	0;
	bar.sync 	0;
	@%p9 bra 	$L__BB0_21;
	add.s32 	%r74, %r17, 8256;
	mul.wide.u32 	%rd46, %r74, 4;
	add.s64 	%rd47, %rd2, %rd46;
	ld.global.f32 	%f595, [%rd47];
	st.shared.f32 	[%r14], %f595;
$L__BB0_21:
	add.s32 	%r75, %r17, 8272;
	mul.wide.u32 	%rd48, %r75, 4;
	add.s64 	%rd49, %rd2, %rd48;
	ld.global.f32 	%f596, [%rd49];
	st.shared.f32 	[%r14+64], %f596;
	bar.sync 	0;
	@%p9 bra 	$L__BB0_23;
	add.s32 	%r78, %r59, -64;
	mul.wide.u32 	%rd50, %r78, 4;
	add.s64 	%rd51, %rd1, %rd50;
	ld.global.f32 	%f597, [%rd51];
	st.shared.f32 	[%r18], %f597;
	ld.global.f32 	%f598, [%rd5];
	st.shared.f32 	[%r18+4], %f598;
	ld.global.f32 	%f599, [%rd4];
	st.shared.f32 	[%r18+8], %f599;
	ld.global.f32 	%f600, [%rd3];
	st.shared.f32 	[%r18+12], %f600;
$L__BB0_23:
	bar.sync 	0;
	ld.shared.f32 	%f601, [%r14+64];
	ld.shared.f32 	%f602, [_ZZ4convPfS_S_iiiiE8shared_1];
	ld.shared.f32 	%f603, [_ZZ4convPfS_S_iiiiE8shared_1+4];
	ld.shared.f32 	%f604, [_ZZ4convPfS_S_iiiiE8shared_1+8];
	ld.shared.f32 	%f605, [_ZZ4convPfS_S_iiiiE8shared_1+12];
	fma.rn.f32 	%f606, %f601, %f602, %f28;
	fma.rn.f32 	%f607, %f601, %f603, %f29;
	fma.rn.f32 	%f608, %f601, %f604, %f30;
	fma.rn.f32 	%f609, %f601, %f605, %f2412;
	ld.shared.f32 	%f610, [%r14+60];
	ld.shared.f32 	%f611, [_ZZ4convPfS_S_iiiiE8shared_1+36];
	ld.shared.f32 	%f612, [_ZZ4convPfS_S_iiiiE8shared_1+40];
	ld.shared.f32 	%f613, [_ZZ4convPfS_S_iiiiE8shared_1+44];
	ld.shared.f32 	%f614, [_ZZ4convPfS_S_iiiiE8shared_1+48];
	fma.rn.f32 	%f615, %f610, %f611, %f606;
	fma.rn.f32 	%f616, %f610, %f612, %f607;
	fma.rn.f32 	%f617, %f610, %f613, %f608;
	fma.rn.f32 	%f618, %f610, %f614, %f609;
	ld.shared.f32 	%f619, [%r14+56];
	ld.shared.f32 	%f620, [_ZZ4convPfS_S_iiiiE8shared_1+72];
	ld.shared.f32 	%f621, [_ZZ4convPfS_S_iiiiE8shared_1+76];
	ld.shared.f32 	%f622, [_ZZ4convPfS_S_iiiiE8shared_1+80];
	ld.shared.f32 	%f623, [_ZZ4convPfS_S_iiiiE8shared_1+84];
	fma.rn.f32 	%f624, %f619, %f620, %f615;
	fma.rn.f32 	%f625, %f619, %f621, %f616;
	fma.rn.f32 	%f626, %f619, %f622, %f617;
	fma.rn.f32 	%f627, %f619, %f623, %f618;
	ld.shared.f32 	%f628, [%r14+52];
	ld.shared.f32 	%f629, [_ZZ4convPfS_S_iiiiE8shared_1+108];
	ld.shared.f32 	%f630, [_ZZ4convPfS_S_iiiiE8shared_1+112];
	ld.shared.f32 	%f631, [_ZZ4convPfS_S_iiiiE8shared_1+116];
	ld.shared.f32 	%f632, [_ZZ4convPfS_S_iiiiE8shared_1+120];
	fma.rn.f32 	%f633, %f628, %f629, %f624;
	fma.rn.f32 	%f634, %f628, %f630, %f625;
	fma.rn.f32 	%f635, %f628, %f631, %f626;
	fma.rn.f32 	%f636, %f628, %f632, %f627;
	ld.shared.f32 	%f637, [%r14+48];
	ld.shared.f32 	%f638, [_ZZ4convPfS_S_iiiiE8shared_1+144];
	ld.shared.f32 	%f639, [_ZZ4convPfS_S_iiiiE8shared_1+148];
	ld.shared.f32 	%f640, [_ZZ4convPfS_S_iiiiE8shared_1+152];
	ld.shared.f32 	%f641, [_ZZ4convPfS_S_iiiiE8shared_1+156];
	fma.rn.f32 	%f642, %f637, %f638, %f633;
	fma.rn.f32 	%f643, %f637, %f639, %f634;
	fma.rn.f32 	%f644, %f637, %f640, %f635;
	fma.rn.f32 	%f645, %f637, %f641, %f636;
	ld.shared.f32 	%f646, [%r14+44];
	ld.shared.f32 	%f647, [_ZZ4convPfS_S_iiiiE8shared_1+180];
	ld.shared.f32 	%f648, [_ZZ4convPfS_S_iiiiE8shared_1+184];
	ld.shared.f32 	%f649, [_ZZ4convPfS_S_iiiiE8shared_1+188];
	ld.shared.f32 	%f650, [_ZZ4convPfS_S_iiiiE8shared_1+192];
	fma.rn.f32 	%f651, %f646, %f647, %f642;
	fma.rn.f32 	%f652, %f646, %f648, %f643;
	fma.rn.f32 	%f653, %f646, %f649, %f644;
	fma.rn.f32 	%f654, %f646, %f650, %f645;
	ld.shared.f32 	%f655, [%r14+40];
	ld.shared.f32 	%f656, [_ZZ4convPfS_S_iiiiE8shared_1+216];
	ld.shared.f32 	%f657, [_ZZ4convPfS_S_iiiiE8shared_1+220];
	ld.shared.f32 	%f658, [_ZZ4convPfS_S_iiiiE8shared_1+224];
	ld.shared.f32 	%f659, [_ZZ4convPfS_S_iiiiE8shared_1+228];
	fma.rn.f32 	%f660, %f655, %f656, %f651;
	fma.rn.f32 	%f661, %f655, %f657, %f652;
	fma.rn.f32 	%f662, %f655, %f658, %f653;
	fma.rn.f32 	%f663, %f655, %f659, %f654;
	ld.shared.f32 	%f664, [%r14+36];
	ld.shared.f32 	%f665, [_ZZ4convPfS_S_iiiiE8shared_1+252];
	ld.shared.f32 	%f666, [_ZZ4convPfS_S_iiiiE8shared_1+256];
	ld.shared.f32 	%f667, [_ZZ4convPfS_S_iiiiE8shared_1+260];
	ld.shared.f32 	%f668, [_ZZ4convPfS_S_iiiiE8shared_1+264];
	fma.rn.f32 	%f669, %f664, %f665, %f660;
	fma.rn.f32 	%f670, %f664, %f666, %f661;
	fma.rn.f32 	%f671, %f664, %f667, %f662;
	fma.rn.f32 	%f672, %f664, %f668, %f663;
	ld.shared.f32 	%f673, [%r14+32];
	ld.shared.f32 	%f674, [_ZZ4convPfS_S_iiiiE8shared_1+288];
	ld.shared.f32 	%f675, [_ZZ4convPfS_S_iiiiE8shared_1+292];
	ld.shared.f32 	%f676, [_ZZ4convPfS_S_iiiiE8shared_1+296];
	ld.shared.f32 	%f677, [_ZZ4convPfS_S_iiiiE8shared_1+300];
	fma.rn.f32 	%f678, %f673, %f674, %f669;
	fma.rn.f32 	%f679, %f673, %f675, %f670;
	fma.rn.f32 	%f680, %f673, %f676, %f671;
	fma.rn.f32 	%f681, %f673, %f677, %f672;
	ld.shared.f32 	%f682, [%r14+28];
	ld.shared.f32 	%f683, [_ZZ4convPfS_S_iiiiE8shared_1+324];
	ld.shared.f32 	%f684, [_ZZ4convPfS_S_iiiiE8shared_1+328];
	ld.shared.f32 	%f685, [_ZZ4convPfS_S_iiiiE8shared_1+332];
	ld.shared.f32 	%f686, [_ZZ4convPfS_S_iiiiE8shared_1+336];
	fma.rn.f32 	%f687, %f682, %f683, %f678;
	fma.rn.f32 	%f688, %f682, %f684, %f679;
	fma.rn.f32 	%f689, %f682, %f685, %f680;
	fma.rn.f32 	%f690, %f682, %f686, %f681;
	ld.shared.f32 	%f691, [%r14+24];
	ld.shared.f32 	%f692, [_ZZ4convPfS_S_iiiiE8shared_1+360];
	ld.shared.f32 	%f693, [_ZZ4convPfS_S_iiiiE8shared_1+364];
	ld.shared.f32 	%f694, [_ZZ4convPfS_S_iiiiE8shared_1+368];
	ld.shared.f32 	%f695, [_ZZ4convPfS_S_iiiiE8shared_1+372];
	fma.rn.f32 	%f696, %f691, %f692, %f687;
	fma.rn.f32 	%f697, %f691, %f693, %f688;
	fma.rn.f32 	%f698, %f691, %f694, %f689;
	fma.rn.f32 	%f699, %f691, %f695, %f690;
	ld.shared.f32 	%f700, [%r14+20];
	ld.shared.f32 	%f701, [_ZZ4convPfS_S_iiiiE8shared_1+396];
	ld.shared.f32 	%f702, [_ZZ4convPfS_S_iiiiE8shared_1+400];
	ld.shared.f32 	%f703, [_ZZ4convPfS_S_iiiiE8shared_1+404];
	ld.shared.f32 	%f704, [_ZZ4convPfS_S_iiiiE8shared_1+408];
	fma.rn.f32 	%f705, %f700, %f701, %f696;
	fma.rn.f32 	%f706, %f700, %f702, %f697;
	fma.rn.f32 	%f707, %f700, %f703, %f698;
	fma.rn.f32 	%f708, %f700, %f704, %f699;
	ld.shared.f32 	%f709, [%r14+16];
	ld.shared.f32 	%f710, [_ZZ4convPfS_S_iiiiE8shared_1+432];
	ld.shared.f32 	%f711, [_ZZ4convPfS_S_iiiiE8shared_1+436];
	ld.shared.f32 	%f712, [_ZZ4convPfS_S_iiiiE8shared_1+440];
	ld.shared.f32 	%f713, [_ZZ4convPfS_S_iiiiE8shared_1+444];
	fma.rn.f32 	%f714, %f709, %f710, %f705;
	fma.rn.f32 	%f715, %f709, %f711, %f706;
	fma.rn.f32 	%f716, %f709, %f712, %f707;
	fma.rn.f32 	%f717, %f709, %f713, %f708;
	ld.shared.f32 	%f718, [%r14+12];
	ld.shared.f32 	%f719, [_ZZ4convPfS_S_iiiiE8shared_1+468];
	ld.shared.f32 	%f720, [_ZZ4convPfS_S_iiiiE8shared_1+472];
	ld.shared.f32 	%f721, [_ZZ4convPfS_S_iiiiE8shared_1+476];
	ld.shared.f32 	%f722, [_ZZ4convPfS_S_iiiiE8shared_1+480];
	fma.rn.f32 	%f723, %f718, %f719, %f714;
	fma.rn.f32 	%f724, %f718, %f720, %f715;
	fma.rn.f32 	%f725, %f718, %f721, %f716;
	fma.rn.f32 	%f726, %f718, %f722, %f717;
	ld.shared.f32 	%f727, [%r14+8];
	ld.shared.f32 	%f728, [_ZZ4convPfS_S_iiiiE8shared_1+504];
	ld.shared.f32 	%f729, [_ZZ4convPfS_S_iiiiE8shared_1+508];
	ld.shared.f32 	%f730, [_ZZ4convPfS_S_iiiiE8shared_1+512];
	ld.shared.f32 	%f731, [_ZZ4convPfS_S_iiiiE8shared_1+516];
	fma.rn.f32 	%f732, %f727, %f728, %f723;
	fma.rn.f32 	%f733, %f727, %f729, %f724;
	fma.rn.f32 	%f734, %f727, %f730, %f725;
	fma.rn.f32 	%f735, %f727, %f731, %f726;
	ld.shared.f32 	%f736, [%r14+4];
	ld.shared.f32 	%f737, [_ZZ4convPfS_S_iiiiE8shared_1+540];
	ld.shared.f32 	%f738, [_ZZ4convPfS_S_iiiiE8shared_1+544];
	ld.shared.f32 	%f739, [_ZZ4convPfS_S_iiiiE8shared_1+548];
	ld.shared.f32 	%f740, [_ZZ4convPfS_S_iiiiE8shared_1+552];
	fma.rn.f32 	%f31, %f736, %f737, %f732;
	fma.rn.f32 	%f32, %f736, %f738, %f733;
	fma.rn.f32 	%f33, %f736, %f739, %f734;
	fma.rn.f32 	%f34, %f736, %f740, %f735;
	bar.sync 	0;
	bar.sync 	0;
	@%p9 bra 	$L__BB0_25;
	add.s32 	%r81, %r17, 10320;
	mul.wide.u32 	%rd52, %r81, 4;
	add.s64 	%rd53, %rd2, %rd52;
	ld.global.f32 	%f741, [%rd53];
	st.shared.f32 	[%r14], %f741;
$L__BB0_25:
	add.s32 	%r82, %r17, 10336;
	mul.wide.u32 	%rd54, %r82, 4;
	add.s64 	%rd55, %rd2, %rd54;
	ld.global.f32 	%f742, [%rd55];
	st.shared.f32 	[%r14+64], %f742;
	bar.sync 	0;
	@%p9 bra 	$L__BB0_27;
	add.s32 	%r85, %r59, -80;
	mul.wide.u32 	%rd56, %r85, 4;
	add.s64 	%rd57, %rd1, %rd56;
	ld.global.f32 	%f743, [%rd57];
	mov.u32 	%r86, _ZZ4convPfS_S_iiiiE8shared_1;
	mad.lo.s32 	%r87, %r13, 36, %r86;
	st.shared.f32 	[%r87], %f743;
	add.s32 	%r88, %r59, -64;
	mul.wide.u32 	%rd58, %r88, 4;
	add.s64 	%rd59, %rd1, %rd58;
	ld.global.f32 	%f744, [%rd59];
	st.shared.f32 	[%r87+4], %f744;
	ld.global.f32 	%f745, [%rd5];
	st.shared.f32 	[%r87+8], %f745;
	ld.global.f32 	%f746, [%rd4];
	st.shared.f32 	[%r87+12], %f746;
	ld.global.f32 	%f747, [%rd3];
	st.shared.f32 	[%r87+16], %f747;
$L__BB0_27:
	bar.sync 	0;
	ld.shared.f32 	%f748, [%r14+64];
	ld.shared.f32 	%f749, [_ZZ4convPfS_S_iiiiE8shared_1];
	ld.shared.f32 	%f750, [_ZZ4convPfS_S_iiiiE8shared_1+4];
	ld.shared.f32 	%f751, [_ZZ4convPfS_S_iiiiE8shared_1+8];
	ld.shared.f32 	%f752, [_ZZ4convPfS_S_iiiiE8shared_1+12];
	ld.shared.f32 	%f753, [_ZZ4convPfS_S_iiiiE8shared_1+16];
	fma.rn.f32 	%f754, %f748, %f749, %f31;
	fma.rn.f32 	%f755, %f748, %f750, %f32;
	fma.rn.f32 	%f756, %f748, %f751, %f33;
	fma.rn.f32 	%f757, %f748, %f752, %f34;
	fma.rn.f32 	%f758, %f748, %f753, %f2413;
	ld.shared.f32 	%f759, [%r14+60];
	ld.shared.f32 	%f760, [_ZZ4convPfS_S_iiiiE8shared_1+36];
	ld.shared.f32 	%f761, [_ZZ4convPfS_S_iiiiE8shared_1+40];
	ld.shared.f32 	%f762, [_ZZ4convPfS_S_iiiiE8shared_1+44];
	ld.shared.f32 	%f763, [_ZZ4convPfS_S_iiiiE8shared_1+48];
	ld.shared.f32 	%f764, [_ZZ4convPfS_S_iiiiE8shared_1+52];
	fma.rn.f32 	%f765, %f759, %f760, %f754;
	fma.rn.f32 	%f766, %f759, %f761, %f755;
	fma.rn.f32 	%f767, %f759, %f762, %f756;
	fma.rn.f32 	%f768, %f759, %f763, %f757;
	fma.rn.f32 	%f769, %f759, %f764, %f758;
	ld.shared.f32 	%f770, [%r14+56];
	ld.shared.f32 	%f771, [_ZZ4convPfS_S_iiiiE8shared_1+72];
	ld.shared.f32 	%f772, [_ZZ4convPfS_S_iiiiE8shared_1+76];
	ld.shared.f32 	%f773, [_ZZ4convPfS_S_iiiiE8shared_1+80];
	ld.shared.f32 	%f774, [_ZZ4convPfS_S_iiiiE8shared_1+84];
	ld.shared.f32 	%f775, [_ZZ4convPfS_S_iiiiE8shared_1+88];
	fma.rn.f32 	%f776, %f770, %f771, %f765;
	fma.rn.f32 	%f777, %f770, %f772, %f766;
	fma.rn.f32 	%f778, %f770, %f773, %f767;
	fma.rn.f32 	%f779, %f770, %f774, %f768;
	fma.rn.f32 	%f780, %f770, %f775, %f769;
	ld.shared.f32 	%f781, [%r14+52];
	ld.shared.f32 	%f782, [_ZZ4convPfS_S_iiiiE8shared_1+108];
	ld.shared.f32 	%f783, [_ZZ4convPfS_S_iiiiE8shared_1+112];
	ld.shared.f32 	%f784, [_ZZ4convPfS_S_iiiiE8shared_1+116];
	ld.shared.f32 	%f785, [_ZZ4convPfS_S_iiiiE8shared_1+120];
	ld.shared.f32 	%f786, [_ZZ4convPfS_S_iiiiE8shared_1+124];
	fma.rn.f32 	%f787, %f781, %f782, %f776;
	fma.rn.f32 	%f788, %f781, %f783, %f777;
	fma.rn.f32 	%f789, %f781, %f784, %f778;
	fma.rn.f32 	%f790, %f781, %f785, %f779;
	fma.rn.f32 	%f791, %f781, %f786, %f780;
	ld.shared.f32 	%f792, [%r14+48];
	ld.shared.f32 	%f793, [_ZZ4convPfS_S_iiiiE8shared_1+144];
	ld.shared.f32 	%f794, [_ZZ4convPfS_S_iiiiE8shared_1+148];
	ld.shared.f32 	%f795, [_ZZ4convPfS_S_iiiiE8shared_1+152];
	ld.shared.f32 	%f796, [_ZZ4convPfS_S_iiiiE8shared_1+156];
	ld.shared.f32 	%f797, [_ZZ4convPfS_S_iiiiE8shared_1+160];
	fma.rn.f32 	%f798, %f792, %f793, %f787;
	fma.rn.f32 	%f799, %f792, %f794, %f788;
	fma.rn.f32 	%f800, %f792, %f795, %f789;
	fma.rn.f32 	%f801, %f792, %f796, %f790;
	fma.rn.f32 	%f802, %f792, %f797, %f791;
	ld.shared.f32 	%f803, [%r14+44];
	ld.shared.f32 	%f804, [_ZZ4convPfS_S_iiiiE8shared_1+180];
	ld.shared.f32 	%f805, [_ZZ4convPfS_S_iiiiE8shared_1+184];
	ld.shared.f32 	%f806, [_ZZ4convPfS_S_iiiiE8shared_1+188];
	ld.shared.f32 	%f807, [_ZZ4convPfS_S_iiiiE8shared_1+192];
	ld.shared.f32 	%f808, [_ZZ4convPfS_S_iiiiE8shared_1+196];
	fma.rn.f32 	%f809, %f803, %f804, %f798;
	fma.rn.f32 	%f810, %f803, %f805, %f799;
	fma.rn.f32 	%f811, %f803, %f806, %f800;
	fma.rn.f32 	%f812, %f803, %f807, %f801;
	fma.rn.f32 	%f813, %f803, %f808, %f802;
	ld.shared.f32 	%f814, [%r14+40];
	ld.shared.f32 	%f815, [_ZZ4convPfS_S_iiiiE8shared_1+216];
	ld.shared.f32 	%f816, [_ZZ4convPfS_S_iiiiE8shared_1+220];
	ld.shared.f32 	%f817, [_ZZ4convPfS_S_iiiiE8shared_1+224];
	ld.shared.f32 	%f818, [_ZZ4convPfS_S_iiiiE8shared_1+228];
	ld.shared.f32 	%f819, [_ZZ4convPfS_S_iiiiE8shared_1+232];
	fma.rn.f32 	%f820, %f814, %f815, %f809;
	fma.rn.f32 	%f821, %f814, %f816, %f810;
	fma.rn.f32 	%f822, %f814, %f817, %f811;
	fma.rn.f32 	%f823, %f814, %f818, %f812;
	fma.rn.f32 	%f824, %f814, %f819, %f813;
	ld.shared.f32 	%f825, [%r14+36];
	ld.shared.f32 	%f826, [_ZZ4convPfS_S_iiiiE8shared_1+252];
	ld.shared.f32 	%f827, [_ZZ4convPfS_S_iiiiE8shared_1+256];
	ld.shared.f32 	%f828, [_ZZ4convPfS_S_iiiiE8shared_1+260];
	ld.shared.f32 	%f829, [_ZZ4convPfS_S_iiiiE8shared_1+264];
	ld.shared.f32 	%f830, [_ZZ4convPfS_S_iiiiE8shared_1+268];
	fma.rn.f32 	%f831, %f825, %f826, %f820;
	fma.rn.f32 	%f832, %f825, %f827, %f821;
	fma.rn.f32 	%f833, %f825, %f828, %f822;
	fma.rn.f32 	%f834, %f825, %f829, %f823;
	fma.rn.f32 	%f835, %f825, %f830, %f824;
	ld.shared.f32 	%f836, [%r14+32];
	ld.shared.f32 	%f837, [_ZZ4convPfS_S_iiiiE8shared_1+288];
	ld.shared.f32 	%f838, [_ZZ4convPfS_S_iiiiE8shared_1+292];
	ld.shared.f32 	%f839, [_ZZ4convPfS_S_iiiiE8shared_1+296];
	ld.shared.f32 	%f840, [_ZZ4convPfS_S_iiiiE8shared_1+300];
	ld.shared.f32 	%f841, [_ZZ4convPfS_S_iiiiE8shared_1+304];
	fma.rn.f32 	%f842, %f836, %f837, %f831;
	fma.rn.f32 	%f843, %f836, %f838, %f832;
	fma.rn.f32 	%f844, %f836, %f839, %f833;
	fma.rn.f32 	%f845, %f836, %f840, %f834;
	fma.rn.f32 	%f846, %f836, %f841, %f835;
	ld.shared.f32 	%f847, [%r14+28];
	ld.shared.f32 	%f848, [_ZZ4convPfS_S_iiiiE8shared_1+324];
	ld.shared.f32 	%f849, [_ZZ4convPfS_S_iiiiE8shared_1+328];
	ld.shared.f32 	%f850, [_ZZ4convPfS_S_iiiiE8shared_1+332];
	ld.shared.f32 	%f851, [_ZZ4convPfS_S_iiiiE8shared_1+336];
	ld.shared.f32 	%f852, [_ZZ4convPfS_S_iiiiE8shared_1+340];
	fma.rn.f32 	%f853, %f847, %f848, %f842;
	fma.rn.f32 	%f854, %f847, %f849, %f843;
	fma.rn.f32 	%f855, %f847, %f850, %f844;
	fma.rn.f32 	%f856, %f847, %f851, %f845;
	fma.rn.f32 	%f857, %f847, %f852, %f846;
	ld.shared.f32 	%f858, [%r14+24];
	ld.shared.f32 	%f859, [_ZZ4convPfS_S_iiiiE8shared_1+360];
	ld.shared.f32 	%f860, [_ZZ4convPfS_S_iiiiE8shared_1+364];
	ld.shared.f32 	%f861, [_ZZ4convPfS_S_iiiiE8shared_1+368];
	ld.shared.f32 	%f862, [_ZZ4convPfS_S_iiiiE8shared_1+372];
	ld.shared.f32 	%f863, [_ZZ4convPfS_S_iiiiE8shared_1+376];
	fma.rn.f32 	%f864, %f858, %f859, %f853;
	fma.rn.f32 	%f865, %f858, %f860, %f854;
	fma.rn.f32 	%f866, %f858, %f861, %f855;
	fma.rn.f32 	%f867, %f858, %f862, %f856;
	fma.rn.f32 	%f868, %f858, %f863, %f857;
	ld.shared.f32 	%f869, [%r14+20];
	ld.shared.f32 	%f870, [_ZZ4convPfS_S_iiiiE8shared_1+396];
	ld.shared.f32 	%f871, [_ZZ4convPfS_S_iiiiE8shared_1+400];
	ld.shared.f32 	%f872, [_ZZ4convPfS_S_iiiiE8shared_1+404];
	ld.shared.f32 	%f873, [_ZZ4convPfS_S_iiiiE8shared_1+408];
	ld.shared.f32 	%f874, [_ZZ4convPfS_S_iiiiE8shared_1+412];
	fma.rn.f32 	%f875, %f869, %f870, %f864;
	fma.rn.f32 	%f876, %f869, %f871, %f865;
	fma.rn.f32 	%f877, %f869, %f872, %f866;
	fma.rn.f32 	%f878, %f869, %f873, %f867;
	fma.rn.f32 	%f879, %f869, %f874, %f868;
	ld.shared.f32 	%f880, [%r14+16];
	ld.shared.f32 	%f881, [_ZZ4convPfS_S_iiiiE8shared_1+432];
	ld.shared.f32 	%f882, [_ZZ4convPfS_S_iiiiE8shared_1+436];
	ld.shared.f32 	%f883, [_ZZ4convPfS_S_iiiiE8shared_1+440];
	ld.shared.f32 	%f884, [_ZZ4convPfS_S_iiiiE8shared_1+444];
	ld.shared.f32 	%f885, [_ZZ4convPfS_S_iiiiE8shared_1+448];
	fma.rn.f32 	%f886, %f880, %f881, %f875;
	fma.rn.f32 	%f887, %f880, %f882, %f876;
	fma.rn.f32 	%f888, %f880, %f883, %f877;
	fma.rn.f32 	%f889, %f880, %f884, %f878;
	fma.rn.f32 	%f890, %f880, %f885, %f879;
	ld.shared.f32 	%f891, [%r14+12];
	ld.shared.f32 	%f892, [_ZZ4convPfS_S_iiiiE8shared_1+468];
	ld.shared.f32 	%f893, [_ZZ4convPfS_S_iiiiE8shared_1+472];
	ld.shared.f32 	%f894, [_ZZ4convPfS_S_iiiiE8shared_1+476];
	ld.shared.f32 	%f895, [_ZZ4convPfS_S_iiiiE8shared_1+480];
	ld.shared.f32 	%f896, [_ZZ4convPfS_S_iiiiE8shared_1+484];
	fma.rn.f32 	%f897, %f891, %f892, %f886;
	fma.rn.f32 	%f898, %f891, %f893, %f887;
	fma.rn.f32 	%f899, %f891, %f894, %f888;
	fma.rn.f32 	%f900, %f891, %f895, %f889;
	fma.rn.f32 	%f901, %f891, %f896, %f890;
	ld.shared.f32 	%f902, [%r14+8];
	ld.shared.f32 	%f903, [_ZZ4convPfS_S_iiiiE8shared_1+504];
	ld.shared.f32 	%f904, [_ZZ4convPfS_S_iiiiE8shared_1+508];
	ld.shared.f32 	%f905, [_ZZ4convPfS_S_iiiiE8shared_1+512];
	ld.shared.f32 	%f906, [_ZZ4convPfS_S_iiiiE8shared_1+516];
	ld.shared.f32 	%f907, [_ZZ4convPfS_S_iiiiE8shared_1+520];
	fma.rn.f32 	%f908, %f902, %f903, %f897;
	fma.rn.f32 	%f909, %f902, %f904, %f898;
	fma.rn.f32 	%f910, %f902, %f905, %f899;
	fma.rn.f32 	%f911, %f902, %f906, %f900;
	fma.rn.f32 	%f912, %f902, %f907, %f901;
	ld.shared.f32 	%f913, [%r14+4];
	ld.shared.f32 	%f914, [_ZZ4convPfS_S_iiiiE8shared_1+540];
	ld.shared.f32 	%f915, [_ZZ4convPfS_S_iiiiE8shared_1+544];
	ld.shared.f32 	%f916, [_ZZ4convPfS_S_iiiiE8shared_1+548];
	ld.shared.f32 	%f917, [_ZZ4convPfS_S_iiiiE8shared_1+552];
	ld.shared.f32 	%f918, [_ZZ4convPfS_S_iiiiE8shared_1+556];
	fma.rn.f32 	%f35, %f913, %f914, %f908;
	fma.rn.f32 	%f36, %f913, %f915, %f909;
	fma.rn.f32 	%f37, %f913, %f916, %f910;
	fma.rn.f32 	%f38, %f913, %f917, %f911;
	fma.rn.f32 	%f39, %f913, %f918, %f912;
	bar.sync 	0;
	bar.sync 	0;
	@%p9 bra 	$L__BB0_29;
	add.s32 	%r89, %r17, 12384;
	mul.wide.u32 	%rd60, %r89, 4;
	add.s64 	%rd61, %rd2, %rd60;
	ld.global.f32 	%f919, [%rd61];
	st.shared.f32 	[%r14], %f919;
$L__BB0_29:
	add.s32 	%r90, %r17, 12400;
	mul.wide.u32 	%rd62, %r90, 4;
	add.s64 	%rd63, %rd2, %rd62;
	ld.global.f32 	%f920, [%rd63];
	st.shared.f32 	[%r14+64], %f920;
	bar.sync 	0;
	@%p9 bra 	$L__BB0_31;
	add.s32 	%r93, %r59, -96;
	mul.wide.u32 	%rd64, %r93, 4;
	add.s64 	%rd65, %rd1, %rd64;
	ld.global.f32 	%f921, [%rd65];
	mov.u32 	%r94, _ZZ4convPfS_S_iiiiE8shared_1;
	mad.lo.s32 	%r95, %r13, 36, %r94;
	st.shared.f32 	[%r95], %f921;
	add.s32 	%r96, %r59, -80;
	mul.wide.u32 	%rd66, %r96, 4;
	add.s64 	%rd67, %rd1, %rd66;
	ld.global.f32 	%f922, [%rd67];
	st.shared.f32 	[%r95+4], %f922;
	add.s32 	%r97, %r59, -64;
	mul.wide.u32 	%rd68, %r97, 4;
	add.s64 	%rd69, %rd1, %rd68;
	ld.global.f32 	%f923, [%rd69];
	st.shared.f32 	[%r95+8], %f923;
	ld.global.f32 	%f924, [%rd5];
	st.shared.f32 	[%r95+12], %f924;
	ld.global.f32 	%f925, [%rd4];
	st.shared.f32 	[%r95+16], %f925;
	ld.global.f32 	%f926, [%rd3];
	st.shared.f32 	[%r95+20], %f926;
$L__BB0_31:
	bar.sync 	0;
	ld.shared.f32 	%f927, [%r14+64];
	ld.shared.f32 	%f928, [_ZZ4convPfS_S_iiiiE8shared_1];
	ld.shared.f32 	%f929, [_ZZ4convPfS_S_iiiiE8shared_1+4];
	ld.shared.f32 	%f930, [_ZZ4convPfS_S_iiiiE8shared_1+8];
	ld.shared.f32 	%f931, [_ZZ4convPfS_S_iiiiE8shared_1+12];
	ld.shared.f32 	%f932, [_ZZ4convPfS_S_iiiiE8shared_1+16];
	ld.shared.f32 	%f933, [_ZZ4convPfS_S_iiiiE8shared_1+20];
	fma.rn.f32 	%f934, %f927, %f928, %f35;
	fma.rn.f32 	%f935, %f927, %f929, %f36;
	fma.rn.f32 	%f936, %f927, %f930, %f37;
	fma.rn.f32 	%f937, %f927, %f931, %f38;
	fma.rn.f32 	%f938, %f927, %f932, %f39;
	fma.rn.f32 	%f939, %f927, %f933, %f2414;
	ld.shared.f32 	%f940, [%r14+60];
	ld.shared.f32 	%f941, [_ZZ4convPfS_S_iiiiE8shared_1+36];
	ld.shared.f32 	%f942, [_ZZ4convPfS_S_iiiiE8shared_1+40];
	ld.shared.f32 	%f943, [_ZZ4convPfS_S_iiiiE8shared_1+44];
	ld.shared.f32 	%f944, [_ZZ4convPfS_S_iiiiE8shared_1+48];
	ld.shared.f32 	%f945, [_ZZ4convPfS_S_iiiiE8shared_1+52];
	ld.shared.f32 	%f946, [_ZZ4convPfS_S_iiiiE8shared_1+56];
	fma.rn.f32 	%f947, %f940, %f941, %f934;
	fma.rn.f32 	%f948, %f940, %f942, %f935;
	fma.rn.f32 	%f949, %f940, %f943, %f936;
	fma.rn.f32 	%f950, %f940, %f944, %f937;
	fma.rn.f32 	%f951, %f940, %f945, %f938;
	fma.rn.f32 	%f952, %f940, %f946, %f939;
	ld.shared.f32 	%f953, [%r14+56];
	ld.shared.f32 	%f954, [_ZZ4convPfS_S_iiiiE8shared_1+72];
	ld.shared.f32 	%f955, [_ZZ4convPfS_S_iiiiE8shared_1+76];
	ld.shared.f32 	%f956, [_ZZ4convPfS_S_iiiiE8shared_1+80];
	ld.shared.f32 	%f957, [_ZZ4convPfS_S_iiiiE8shared_1+84];
	ld.shared.f32 	%f958, [_ZZ4convPfS_S_iiiiE8shared_1+88];
	ld.shared.f32 	%f959, [_ZZ4convPfS_S_iiiiE8shared_1+92];
	fma.rn.f32 	%f960, %f953, %f954, %f947;
	fma.rn.f32 	%f961, %f953, %f955, %f948;
	fma.rn.f32 	%f962, %f953, %f956, %f949;
	fma.rn.f32 	%f963, %f953, %f957, %f950;
	fma.rn.f32 	%f964, %f953, %f958, %f951;
	fma.rn.f32 	%f965, %f953, %f959, %f952;
	ld.shared.f32 	%f966, [%r14+52];
	ld.shared.f32 	%f967, [_ZZ4convPfS_S_iiiiE8shared_1+108];
	ld.shared.f32 	%f968, [_ZZ4convPfS_S_iiiiE8shared_1+112];
	ld.shared.f32 	%f969, [_ZZ4convPfS_S_iiiiE8shared_1+116];
	ld.shared.f32 	%f970, [_ZZ4convPfS_S_iiiiE8shared_1+120];
	ld.shared.f32 	%f971, [_ZZ4convPfS_S_iiiiE8shared_1+124];
	ld.shared.f32 	%f972, [_ZZ4convPfS_S_iiiiE8shared_1+128];
	fma.rn.f32 	%f973, %f966, %f967, %f960;
	fma.rn.f32 	%f974, %f966, %f968, %f961;
	fma.rn.f32 	%f975, %f966, %f969, %f962;
	fma.rn.f32 	%f976, %f966, %f970, %f963;
	fma.rn.f32 	%f977, %f966, %f971, %f964;
	fma.rn.f32 	%f978, %f966, %f972, %f965;
	ld.shared.f32 	%f979, [%r14+48];
	ld.shared.f32 	%f980, [_ZZ4convPfS_S_iiiiE8shared_1+144];
	ld.shared.f32 	%f981, [_ZZ4convPfS_S_iiiiE8shared_1+148];
	ld.shared.f32 	%f982, [_ZZ4convPfS_S_iiiiE8shared_1+152];
	ld.shared.f32 	%f983, [_ZZ4convPfS_S_iiiiE8shared_1+156];
	ld.shared.f32 	%f984, [_ZZ4convPfS_S_iiiiE8shared_1+160];
	ld.shared.f32 	%f985, [_ZZ4convPfS_S_iiiiE8shared_1+164];
	fma.rn.f32 	%f986, %f979, %f980, %f973;
	fma.rn.f32 	%f987, %f979, %f981, %f974;
	fma.rn.f32 	%f988, %f979, %f982, %f975;
	fma.rn.f32 	%f989, %f979, %f983, %f976;
	fma.rn.f32 	%f990, %f979, %f984, %f977;
	fma.rn.f32 	%f991, %f979, %f985, %f978;
	ld.shared.f32 	%f992, [%r14+44];
	ld.shared.f32 	%f993, [_ZZ4convPfS_S_iiiiE8shared_1+180];
	ld.shared.f32 	%f994, [_ZZ4convPfS_S_iiiiE8shared_1+184];
	ld.shared.f32 	%f995, [_ZZ4convPfS_S_iiiiE8shared_1+188];
	ld.shared.f32 	%f996, [_ZZ4convPfS_S_iiiiE8shared_1+192];
	ld.shared.f32 	%f997, [_ZZ4convPfS_S_iiiiE8shared_1+196];
	ld.shared.f32 	%f998, [_ZZ4convPfS_S_iiiiE8shared_1+200];
	fma.rn.f32 	%f999, %f992, %f993, %f986;
	fma.rn.f32 	%f1000, %f992, %f994, %f987;
	fma.rn.f32 	%f1001, %f992, %f995, %f988;
	fma.rn.f32 	%f1002, %f992, %f996, %f989;
	fma.rn.f32 	%f1003, %f992, %f997, %f990;
	fma.rn.f32 	%f1004, %f992, %f998, %f991;
	ld.shared.f32 	%f1005, [%r14+40];
	ld.shared.f32 	%f1006, [_ZZ4convPfS_S_iiiiE8shared_1+216];
	ld.shared.f32 	%f1007, [_ZZ4convPfS_S_iiiiE8shared_1+220];
	ld.shared.f32 	%f1008, [_ZZ4convPfS_S_iiiiE8shared_1+224];
	ld.shared.f32 	%f1009, [_ZZ4convPfS_S_iiiiE8shared_1+228];
	ld.shared.f32 	%f1010, [_ZZ4convPfS_S_iiiiE8shared_1+232];
	ld.shared.f32 	%f1011, [_ZZ4convPfS_S_iiiiE8shared_1+236];
	fma.rn.f32 	%f1012, %f1005, %f1006, %f999;
	fma.rn.f32 	%f1013, %f1005, %f1007, %f1000;
	fma.rn.f32 	%f1014, %f1005, %f1008, %f1001;
	fma.rn.f32 	%f1015, %f1005, %f1009, %f1002;
	fma.rn.f32 	%f1016, %f1005, %f1010, %f1003;
	fma.rn.f32 	%f1017, %f1005, %f1011, %f1004;
	ld.shared.f32 	%f1018, [%r14+36];
	ld.shared.f32 	%f1019, [_ZZ4convPfS_S_iiiiE8shared_1+252];
	ld.shared.f32 	%f1020, [_ZZ4convPfS_S_iiiiE8shared_1+256];
	ld.shared.f32 	%f1021, [_ZZ4convPfS_S_iiiiE8shared_1+260];
	ld.shared.f32 	%f1022, [_ZZ4convPfS_S_iiiiE8shared_1+264];
	ld.shared.f32 	%f1023, [_ZZ4convPfS_S_iiiiE8shared_1+268];
	ld.shared.f32 	%f1024, [_ZZ4convPfS_S_iiiiE8shared_1+272];
	fma.rn.f32 	%f1025, %f1018, %f1019, %f1012;
	fma.rn.f32 	%f1026, %f1018, %f1020, %f1013;
	fma.rn.f32 	%f1027, %f1018, %f1021, %f1014;
	fma.rn.f32 	%f1028, %f1018, %f1022, %f1015;
	fma.rn.f32 	%f1029, %f1018, %f1023, %f1016;
	fma.rn.f32 	%f1030, %f1018, %f1024, %f1017;
	ld.shared.f32 	%f1031, [%r14+32];
	ld.shared.f32 	%f1032, [_ZZ4convPfS_S_iiiiE8shared_1+288];
	ld.shared.f32 	%f1033, [_ZZ4convPfS_S_iiiiE8shared_1+292];
	ld.shared.f32 	%f1034, [_ZZ4convPfS_S_iiiiE8shared_1+296];
	ld.shared.f32 	%f1035, [_ZZ4convPfS_S_iiiiE8shared_1+300];
	ld.shared.f32 	%f1036, [_ZZ4convPfS_S_iiiiE8shared_1+304];
	ld.shared.f32 	%f1037, [_ZZ4convPfS_S_iiiiE8shared_1+308];
	fma.rn.f32 	%f1038, %f1031, %f1032, %f1025;
	fma.rn.f32 	%f1039, %f1031, %f1033, %f1026;
	fma.rn.f32 	%f1040, %f1031, %f1034, %f1027;
	fma.rn.f32 	%f1041, %f1031, %f1035, %f1028;
	fma.rn.f32 	%f1042, %f1031, %f1036, %f1029;
	fma.rn.f32 	%f1043, %f1031, %f1037, %f1030;
	ld.shared.f32 	%f1044, [%r14+28];
	ld.shared.f32 	%f1045, [_ZZ4convPfS_S_iiiiE8shared_1+324];
	ld.shared.f32 	%f1046, [_ZZ4convPfS_S_iiiiE8shared_1+328];
	ld.shared.f32 	%f1047, [_ZZ4convPfS_S_iiiiE8shared_1+332];
	ld.shared.f32 	%f1048, [_ZZ4convPfS_S_iiiiE8shared_1+336];
	ld.shared.f32 	%f1049, [_ZZ4convPfS_S_iiiiE8shared_1+340];
	ld.shared.f32 	%f1050, [_ZZ4convPfS_S_iiiiE8shared_1+344];
	fma.rn.f32 	%f1051, %f1044, %f1045, %f1038;
	fma.rn.f32 	%f1052, %f1044, %f1046, %f1039;
	fma.rn.f32 	%f1053, %f1044, %f1047, %f1040;
	fma.rn.f32 	%f1054, %f1044, %f1048, %f1041;
	fma.rn.f32 	%f1055, %f1044, %f1049, %f1042;
	fma.rn.f32 	%f1056, %f1044, %f1050, %f1043;
	ld.shared.f32 	%f1057, [%r14+24];
	ld.shared.f32 	%f1058, [_ZZ4convPfS_S_iiiiE8shared_1+360];
	ld.shared.f32 	%f1059, [_ZZ4convPfS_S_iiiiE8shared_1+364];
	ld.shared.f32 	%f1060, [_ZZ4convPfS_S_iiiiE8shared_1+368];
	ld.shared.f32 	%f1061, [_ZZ4convPfS_S_iiiiE8shared_1+372];
	ld.shared.f32 	%f1062, [_ZZ4convPfS_S_iiiiE8shared_1+376];
	ld.shared.f32 	%f1063, [_ZZ4convPfS_S_iiiiE8shared_1+380];
	fma.rn.f32 	%f1064, %f1057, %f1058, %f1051;
	fma.rn.f32 	%f1065, %f1057, %f1059, %f1052;
	fma.rn.f32 	%f1066, %f1057, %f1060, %f1053;
	fma.rn.f32 	%f1067, %f1057, %f1061, %f1054;
	fma.rn.f32 	%f1068, %f1057, %f1062, %f1055;
	fma.rn.f32 	%f1069, %f1057, %f1063, %f1056;
	ld.shared.f32 	%f1070, [%r14+20];
	ld.shared.f32 	%f1071, [_ZZ4convPfS_S_iiiiE8shared_1+396];
	ld.shared.f32 	%f1072, [_ZZ4convPfS_S_iiiiE8shared_1+400];
	ld.shared.f32 	%f1073, [_ZZ4convPfS_S_iiiiE8shared_1+404];
	ld.shared.f32 	%f1074, [_ZZ4convPfS_S_iiiiE8shared_1+408];
	ld.shared.f32 	%f1075, [_ZZ4convPfS_S_iiiiE8shared_1+412];
	ld.shared.f32 	%f1076, [_ZZ4convPfS_S_iiiiE8shared_1+416];
	fma.rn.f32 	%f1077, %f1070, %f1071, %f1064;
	fma.rn.f32 	%f1078, %f1070, %f1072, %f1065;
	fma.rn.f32 	%f1079, %f1070, %f1073, %f1066;
	fma.rn.f32 	%f1080, %f1070, %f1074, %f1067;
	fma.rn.f32 	%f1081, %f1070, %f1075, %f1068;
	fma.rn.f32 	%f1082, %f1070, %f1076, %f1069;
	ld.shared.f32 	%f1083, [%r14+16];
	ld.shared.f32 	%f1084, [_ZZ4convPfS_S_iiiiE8shared_1+432];
	ld.shared.f32 	%f1085, [_ZZ4convPfS_S_iiiiE8shared_1+436];
	ld.shared.f32 	%f1086, [_ZZ4convPfS_S_iiiiE8shared_1+440];
	ld.shared.f32 	%f1087, [_ZZ4convPfS_S_iiiiE8shared_1+444];
	ld.shared.f32 	%f1088, [_ZZ4convPfS_S_iiiiE8shared_1+448];
	ld.shared.f32 	%f1089, [_ZZ4convPfS_S_iiiiE8shared_1+452];
	fma.rn.f32 	%f1090, %f1083, %f1084, %f1077;
	fma.rn.f32 	%f1091, %f1083, %f1085, %f1078;
	fma.rn.f32 	%f1092, %f1083, %f1086, %f1079;
	fma.rn.f32 	%f1093, %f1083, %f1087, %f1080;
	fma.rn.f32 	%f1094, %f1083, %f1088, %f1081;
	fma.rn.f32 	%f1095, %f1083, %f1089, %f1082;
	ld.shared.f32 	%f1096, [%r14+12];
	ld.shared.f32 	%f1097, [_ZZ4convPfS_S_iiiiE8shared_1+468];
	ld.shared.f32 	%f1098, [_ZZ4convPfS_S_iiiiE8shared_1+472];
	ld.shared.f32 	%f1099, [_ZZ4convPfS_S_iiiiE8shared_1+476];
	ld.shared.f32 	%f1100, [_ZZ4convPfS_S_iiiiE8shared_1+480];
	ld.shared.f32 	%f1101, [_ZZ4convPfS_S_iiiiE8shared_1+484];
	ld.shared.f32 	%f1102, [_ZZ4convPfS_S_iiiiE8shared_1+488];
	fma.rn.f32 	%f1103, %f1096, %f1097, %f1090;
	fma.rn.f32 	%f1104, %f1096, %f1098, %f1091;
	fma.rn.f32 	%f1105, %f1096, %f1099, %f1092;
	fma.rn.f32 	%f1106, %f1096, %f1100, %f1093;
	fma.rn.f32 	%f1107, %f1096, %f1101, %f1094;
	fma.rn.f32 	%f1108, %f1096, %f1102, %f1095;
	ld.shared.f32 	%f1109, [%r14+8];
	ld.shared.f32 	%f1110, [_ZZ4convPfS_S_iiiiE8shared_1+504];
	ld.shared.f32 	%f1111, [_ZZ4convPfS_S_iiiiE8shared_1+508];
	ld.shared.f32 	%f1112, [_ZZ4convPfS_S_iiiiE8shared_1+512];
	ld.shared.f32 	%f1113, [_ZZ4convPfS_S_iiiiE8shared_1+516];
	ld.shared.f32 	%f1114, [_ZZ4convPfS_S_iiiiE8shared_1+520];
	ld.shared.f32 	%f1115, [_ZZ4convPfS_S_iiiiE8shared_1+524];
	fma.rn.f32 	%f1116, %f1109, %f1110, %f1103;
	fma.rn.f32 	%f1117, %f1109, %f1111, %f1104;
	fma.rn.f32 	%f1118, %f1109, %f1112, %f1105;
	fma.rn.f32 	%f1119, %f1109, %f1113, %f1106;
	fma.rn.f32 	%f1120, %f1109, %f1114, %f1107;
	fma.rn.f32 	%f1121, %f1109, %f1115, %f1108;
	ld.shared.f32 	%f1122, [%r14+4];
	ld.shared.f32 	%f1123, [_ZZ4convPfS_S_iiiiE8shared_1+540];
	ld.shared.f32 	%f1124, [_ZZ4convPfS_S_iiiiE8shared_1+544];
	ld.shared.f32 	%f1125, [_ZZ4convPfS_S_iiiiE8shared_1+548];
	ld.shared.f32 	%f1126, [_ZZ4convPfS_S_iiiiE8shared_1+552];
	ld.shared.f32 	%f1127, [_ZZ4convPfS_S_iiiiE8shared_1+556];
	ld.shared.f32 	%f1128, [_ZZ4convPfS_S_iiiiE8shared_1+560];
	fma.rn.f32 	%f40, %f1122, %f1123, %f1116;
	fma.rn.f32 	%f41, %f1122, %f1124, %f1117;
	fma.rn.f32 	%f42, %f1122, %f1125, %f1118;
	fma.rn.f32 	%f43, %f1122, %f1126, %f1119;
	fma.rn.f32 	%f44, %f1122, %f1127, %f1120;
	fma.rn.f32 	%f45, %f1122, %f1128, %f1121;
	bar.sync 	0;
	bar.sync 	0;
	@%p9 bra 	$L__BB0_33;
	add.s32 	%r98, %r17, 14448;
	mul.wide.u32 	%rd70, %r98, 4;
	add.s64 	%rd71, %rd2, %rd70;
	ld.global.f32 	%f1129, [%rd71];
	st.shared.f32 	[%r14], %f1129;
$L__BB0_33:
	add.s32 	%r99, %r17, 14464;
	mul.wide.u32 	%rd72, %r99, 4;
	add.s64 	%rd73, %rd2, %rd72;
	ld.global.f32 	%f1130, [%rd73];
	st.shared.f32 	[%r14+64], %f1130;
	bar.sync 	0;
	@%p9 bra 	$L__BB0_35;
	shl.b32 	%r100, %r23, 4;
	add.s32 	%r101, %r100, %r13;
	add.s32 	%r102, %r101, -112;
	mul.wide.u32 	%rd74, %r102, 4;
	add.s64 	%rd75, %rd1, %rd74;
	ld.global.f32 	%f1131, [%rd75];
	mov.u32 	%r103, _ZZ4convPfS_S_iiiiE8shared_1;
	mad.lo.s32 	%r104, %r13, 36, %r103;
	st.shared.f32 	[%r104], %f1131;
	add.s32 	%r105, %r101, -96;
	mul.wide.u32 	%rd76, %r105, 4;
	add.s64 	%rd77, %rd1, %rd76;
	ld.global.f32 	%f1132, [%rd77];
	st.shared.f32 	[%r104+4], %f1132;
	add.s32 	%r106, %r101, -80;
	mul.wide.u32 	%rd78, %r106, 4;
	add.s64 	%rd79, %rd1, %rd78;
	ld.global.f32 	%f1133, [%rd79];
	st.shared.f32 	[%r104+8], %f1133;
	add.s32 	%r107, %r101, -64;
	mul.wide.u32 	%rd80, %r107, 4;
	add.s64 	%rd81, %rd1, %rd80;
	ld.global.f32 	%f1134, [%rd81];
	st.shared.f32 	[%r104+12], %f1134;
	ld.global.f32 	%f1135, [%rd5];
	st.shared.f32 	[%r104+16], %f1135;
	ld.global.f32 	%f1136, [%rd4];
	st.shared.f32 	[%r104+20], %f1136;
	ld.global.f32 	%f1137, [%rd3];
	st.shared.f32 	[%r104+24], %f1137;
$L__BB0_35:
	ld.param.u64 	%rd127, [_Z4convPfS_S_iiii_param_2];
	bar.sync 	0;
	ld.shared.f32 	%f1138, [%r14+64];
	ld.shared.f32 	%f1139, [_ZZ4convPfS_S_iiiiE8shared_1];
	ld.shared.f32 	%f1140, [_ZZ4convPfS_S_iiiiE8shared_1+4];
	ld.shared.f32 	%f1141, [_ZZ4convPfS_S_iiiiE8shared_1+8];
	ld.shared.f32 	%f1142, [_ZZ4convPfS_S_iiiiE8shared_1+12];
	ld.shared.f32 	%f1143, [_ZZ4convPfS_S_iiiiE8shared_1+16];
	ld.shared.f32 	%f1144, [_ZZ4convPfS_S_iiiiE8shared_1+20];
	ld.shared.f32 	%f1145, [_ZZ4convPfS_S_iiiiE8shared_1+24];
	fma.rn.f32 	%f1146, %f1138, %f1139, %f40;
	fma.rn.f32 	%f1147, %f1138, %f1140, %f41;
	fma.rn.f32 	%f1148, %f1138, %f1141, %f42;
	fma.rn.f32 	%f1149, %f1138, %f1142, %f43;
	fma.rn.f32 	%f1150, %f1138, %f1143, %f44;
	fma.rn.f32 	%f1151, %f1138, %f1144, %f45;
	fma.rn.f32 	%f1152, %f1138, %f1145, %f2415;
	ld.shared.f32 	%f1153, [%r14+60];
	ld.shared.f32 	%f1154, [_ZZ4convPfS_S_iiiiE8shared_1+36];
	ld.shared.f32 	%f1155, [_ZZ4convPfS_S_iiiiE8shared_1+40];
	ld.shared.f32 	%f1156, [_ZZ4convPfS_S_iiiiE8shared_1+44];
	ld.shared.f32 	%f1157, [_ZZ4convPfS_S_iiiiE8shared_1+48];
	ld.shared.f32 	%f1158, [_ZZ4convPfS_S_iiiiE8shared_1+52];
	ld.shared.f32 	%f1159, [_ZZ4convPfS_S_iiiiE8shared_1+56];
	ld.shared.f32 	%f1160, [_ZZ4convPfS_S_iiiiE8shared_1+60];
	fma.rn.f32 	%f1161, %f1153, %f1154, %f1146;
	fma.rn.f32 	%f1162, %f1153, %f1155, %f1147;
	fma.rn.f32 	%f1163, %f1153, %f1156, %f1148;
	fma.rn.f32 	%f1164, %f1153, %f1157, %f1149;
	fma.rn.f32 	%f1165, %f1153, %f1158, %f1150;
	fma.rn.f32 	%f1166, %f1153, %f1159, %f1151;
	fma.rn.f32 	%f1167, %f1153, %f1160, %f1152;
	ld.shared.f32 	%f1168, [%r14+56];
	ld.shared.f32 	%f1169, [_ZZ4convPfS_S_iiiiE8shared_1+72];
	ld.shared.f32 	%f1170, [_ZZ4convPfS_S_iiiiE8shared_1+76];
	ld.shared.f32 	%f1171, [_ZZ4convPfS_S_iiiiE8shared_1+80];
	ld.shared.f32 	%f1172, [_ZZ4convPfS_S_iiiiE8shared_1+84];
	ld.shared.f32 	%f1173, [_ZZ4convPfS_S_iiiiE8shared_1+88];
	ld.shared.f32 	%f1174, [_ZZ4convPfS_S_iiiiE8shared_1+92];
	ld.shared.f32 	%f1175, [_ZZ4convPfS_S_iiiiE8shared_1+96];
	fma.rn.f32 	%f1176, %f1168, %f1169, %f1161;
	fma.rn.f32 	%f1177, %f1168, %f1170, %f1162;
	fma.rn.f32 	%f1178, %f1168, %f1171, %f1163;
	fma.rn.f32 	%f1179, %f1168, %f1172, %f1164;
	fma.rn.f32 	%f1180, %f1168, %f1173, %f1165;
	fma.rn.f32 	%f1181, %f1168, %f1174, %f1166;
	fma.rn.f32 	%f1182, %f1168, %f1175, %f1167;
	ld.shared.f32 	%f1183, [%r14+52];
	ld.shared.f32 	%f1184, [_ZZ4convPfS_S_iiiiE8shared_1+108];
	ld.shared.f32 	%f1185, [_ZZ4convPfS_S_iiiiE8shared_1+112];
	ld.shared.f32 	%f1186, [_ZZ4convPfS_S_iiiiE8shared_1+116];
	ld.shared.f32 	%f1187, [_ZZ4convPfS_S_iiiiE8shared_1+120];
	ld.shared.f32 	%f1188, [_ZZ4convPfS_S_iiiiE8shared_1+124];
	ld.shared.f32 	%f1189, [_ZZ4convPfS_S_iiiiE8shared_1+128];
	ld.shared.f32 	%f1190, [_ZZ4convPfS_S_iiiiE8shared_1+132];
	fma.rn.f32 	%f1191, %f1183, %f1184, %f1176;
	fma.rn.f32 	%f1192, %f1183, %f1185, %f1177;
	fma.rn.f32 	%f1193, %f1183, %f1186, %f1178;
	fma.rn.f32 	%f1194, %f1183, %f1187, %f1179;
	fma.rn.f32 	%f1195, %f1183, %f1188, %f1180;
	fma.rn.f32 	%f1196, %f1183, %f1189, %f1181;
	fma.rn.f32 	%f1197, %f1183, %f1190, %f1182;
	ld.shared.f32 	%f1198, [%r14+48];
	ld.shared.f32 	%f1199, [_ZZ4convPfS_S_iiiiE8shared_1+144];
	ld.shared.f32 	%f1200, [_ZZ4convPfS_S_iiiiE8shared_1+148];
	ld.shared.f32 	%f1201, [_ZZ4convPfS_S_iiiiE8shared_1+152];
	ld.shared.f32 	%f1202, [_ZZ4convPfS_S_iiiiE8shared_1+156];
	ld.shared.f32 	%f1203, [_ZZ4convPfS_S_iiiiE8shared_1+160];
	ld.shared.f32 	%f1204, [_ZZ4convPfS_S_iiiiE8shared_1+164];
	ld.shared.f32 	%f1205, [_ZZ4convPfS_S_iiiiE8shared_1+168];
	fma.rn.f32 	%f1206, %f1198, %f1199, %f1191;
	fma.rn.f32 	%f1207, %f1198, %f1200, %f1192;
	fma.rn.f32 	%f1208, %f1198, %f1201, %f1193;
	fma.rn.f32 	%f1209, %f1198, %f1202, %f1194;
	fma.rn.f32 	%f1210, %f1198, %f1203, %f1195;
	fma.rn.f32 	%f1211, %f1198, %f1204, %f1196;
	fma.rn.f32 	%f1212, %f1198, %f1205, %f1197;
	ld.shared.f32 	%f1213, [%r14+44];
	ld.shared.f32 	%f1214, [_ZZ4convPfS_S_iiiiE8shared_1+180];
	ld.shared.f32 	%f1215, [_ZZ4convPfS_S_iiiiE8shared_1+184];
	ld.shared.f32 	%f1216, [_ZZ4convPfS_S_iiiiE8shared_1+188];
	ld.shared.f32 	%f1217, [_ZZ4convPfS_S_iiiiE8shared_1+192];
	ld.shared.f32 	%f1218, [_ZZ4convPfS_S_iiiiE8shared_1+196];
	ld.shared.f32 	%f1219, [_ZZ4convPfS_S_iiiiE8shared_1+200];
	ld.shared.f32 	%f1220, [_ZZ4convPfS_S_iiiiE8shared_1+204];
	fma.rn.f32 	%f1221, %f1213, %f1214, %f1206;
	fma.rn.f32 	%f1222, %f1213, %f1215, %f1207;
	fma.rn.f32 	%f1223, %f1213, %f1216, %f1208;
	fma.rn.f32 	%f1224, %f1213, %f1217, %f1209;
	fma.rn.f32 	%f1225, %f1213, %f1218, %f1210;
	fma.rn.f32 	%f1226, %f1213, %f1219, %f1211;
	fma.rn.f32 	%f1227, %f1213, %f1220, %f1212;
	ld.shared.f32 	%f1228, [%r14+40];
	ld.shared.f32 	%f1229, [_ZZ4convPfS_S_iiiiE8shared_1+216];
	ld.shared.f32 	%f1230, [_ZZ4convPfS_S_iiiiE8shared_1+220];
	ld.shared.f32 	%f1231, [_ZZ4convPfS_S_iiiiE8shared_1+224];
	ld.shared.f32 	%f1232, [_ZZ4convPfS_S_iiiiE8shared_1+228];
	ld.shared.f32 	%f1233, [_ZZ4convPfS_S_iiiiE8shared_1+232];
	ld.shared.f32 	%f1234, [_ZZ4convPfS_S_iiiiE8shared_1+236];
	ld.shared.f32 	%f1235, [_ZZ4convPfS_S_iiiiE8shared_1+240];
	fma.rn.f32 	%f1236, %f1228, %f1229, %f1221;
	fma.rn.f32 	%f1237, %f1228, %f1230, %f1222;
	fma.rn.f32 	%f1238, %f1228, %f1231, %f1223;
	fma.rn.f32 	%f1239, %f1228, %f1232, %f1224;
	fma.rn.f32 	%f1240, %f1228, %f1233, %f1225;
	fma.rn.f32 	%f1241, %f1228, %f1234, %f1226;
	fma.rn.f32 	%f1242, %f1228, %f1235, %f1227;
	ld.shared.f32 	%f1243, [%r14+36];
	ld.shared.f32 	%f1244, [_ZZ4convPfS_S_iiiiE8shared_1+252];
	ld.shared.f32 	%f1245, [_ZZ4convPfS_S_iiiiE8shared_1+256];
	ld.shared.f32 	%f1246, [_ZZ4convPfS_S_iiiiE8shared_1+260];
	ld.shared.f32 	%f1247, [_ZZ4convPfS_S_iiiiE8shared_1+264];
	ld.shared.f32 	%f1248, [_ZZ4convPfS_S_iiiiE8shared_1+268];
	ld.shared.f32 	%f1249, [_ZZ4convPfS_S_iiiiE8shared_1+272];
	ld.shared.f32 	%f1250, [_ZZ4convPfS_S_iiiiE8shared_1+276];
	fma.rn.f32 	%f1251, %f1243, %f1244, %f1236;
	fma.rn.f32 	%f1252, %f1243, %f1245, %f1237;
	fma.rn.f32 	%f1253, %f1243, %f1246, %f1238;
	fma.rn.f32 	%f1254, %f1243, %f1247, %f1239;
	fma.rn.f32 	%f1255, %f1243, %f1248, %f1240;
	fma.rn.f32 	%f1256, %f1243, %f1249, %f1241;
	fma.rn.f32 	%f1257, %f1243, %f1250, %f1242;
	ld.shared.f32 	%f1258, [%r14+32];
	ld.shared.f32 	%f1259, [_ZZ4convPfS_S_iiiiE8shared_1+288];
	ld.shared.f32 	%f1260, [_ZZ4convPfS_S_iiiiE8shared_1+292];
	ld.shared.f32 	%f1261, [_ZZ4convPfS_S_iiiiE8shared_1+296];
	ld.shared.f32 	%f1262, [_ZZ4convPfS_S_iiiiE8shared_1+300];
	ld.shared.f32 	%f1263, [_ZZ4convPfS_S_iiiiE8shared_1+304];
	ld.shared.f32 	%f1264, [_ZZ4convPfS_S_iiiiE8shared_1+308];
	ld.shared.f32 	%f1265, [_ZZ4convPfS_S_iiiiE8shared_1+312];
	fma.rn.f32 	%f1266, %f1258, %f1259, %f1251;
	fma.rn.f32 	%f1267, %f1258, %f1260, %f1252;
	fma.rn.f32 	%f1268, %f1258, %f1261, %f1253;
	fma.rn.f32 	%f1269, %f1258, %f1262, %f1254;
	fma.rn.f32 	%f1270, %f1258, %f1263, %f1255;
	fma.rn.f32 	%f1271, %f1258, %f1264, %f1256;
	fma.rn.f32 	%f1272, %f1258, %f1265, %f1257;
	ld.shared.f32 	%f1273, [%r14+28];
	ld.shared.f32 	%f1274, [_ZZ4convPfS_S_iiiiE8shared_1+324];
	ld.shared.f32 	%f1275, [_ZZ4convPfS_S_iiiiE8shared_1+328];
	ld.shared.f32 	%f1276, [_ZZ4convPfS_S_iiiiE8shared_1+332];
	ld.shared.f32 	%f1277, [_ZZ4convPfS_S_iiiiE8shared_1+336];
	ld.shared.f32 	%f1278, [_ZZ4convPfS_S_iiiiE8shared_1+340];
	ld.shared.f32 	%f1279, [_ZZ4convPfS_S_iiiiE8shared_1+344];
	ld.shared.f32 	%f1280, [_ZZ4convPfS_S_iiiiE8shared_1+348];
	fma.rn.f32 	%f1281, %f1273, %f1274, %f1266;
	fma.rn.f32 	%f1282, %f1273, %f1275, %f1267;
	fma.rn.f32 	%f1283, %f1273, %f1276, %f1268;
	fma.rn.f32 	%f1284, %f1273, %f1277, %f1269;
	fma.rn.f32 	%f1285, %f1273, %f1278, %f1270;
	fma.rn.f32 	%f1286, %f1273, %f1279, %f1271;
	fma.rn.f32 	%f1287, %f1273, %f1280, %f1272;
	ld.shared.f32 	%f1288, [%r14+24];
	ld.shared.f32 	%f1289, [_ZZ4convPfS_S_iiiiE8shared_1+360];
	ld.shared.f32 	%f1290, [_ZZ4convPfS_S_iiiiE8shared_1+364];
	ld.shared.f32 	%f1291, [_ZZ4convPfS_S_iiiiE8shared_1+368];
	ld.shared.f32 	%f1292, [_ZZ4convPfS_S_iiiiE8shared_1+372];
	ld.shared.f32 	%f1293, [_ZZ4convPfS_S_iiiiE8shared_1+376];
	ld.shared.f32 	%f1294, [_ZZ4convPfS_S_iiiiE8shared_1+380];
	ld.shared.f32 	%f1295, [_ZZ4convPfS_S_iiiiE8shared_1+384];
	fma.rn.f32 	%f1296, %f1288, %f1289, %f1281;
	fma.rn.f32 	%f1297, %f1288, %f1290, %f1282;
	fma.rn.f32 	%f1298, %f1288, %f1291, %f1283;
	fma.rn.f32 	%f1299, %f1288, %f1292, %f1284;
	fma.rn.f32 	%f1300, %f1288, %f1293, %f1285;
	fma.rn.f32 	%f1301, %f1288, %f1294, %f1286;
	fma.rn.f32 	%f1302, %f1288, %f1295, %f1287;
	ld.shared.f32 	%f1303, [%r14+20];
	ld.shared.f32 	%f1304, [_ZZ4convPfS_S_iiiiE8shared_1+396];
	ld.shared.f32 	%f1305, [_ZZ4convPfS_S_iiiiE8shared_1+400];
	ld.shared.f32 	%f1306, [_ZZ4convPfS_S_iiiiE8shared_1+404];
	ld.shared.f32 	%f1307, [_ZZ4convPfS_S_iiiiE8shared_1+408];
	ld.shared.f32 	%f1308, [_ZZ4convPfS_S_iiiiE8shared_1+412];
	ld.shared.f32 	%f1309, [_ZZ4convPfS_S_iiiiE8shared_1+416];
	ld.shared.f32 	%f1310, [_ZZ4convPfS_S_iiiiE8shared_1+420];
	fma.rn.f32 	%f1311, %f1303, %f1304, %f1296;
	fma.rn.f32 	%f1312, %f1303, %f1305, %f1297;
	fma.rn.f32 	%f1313, %f1303, %f1306, %f1298;
	fma.rn.f32 	%f1314, %f1303, %f1307, %f1299;
	fma.rn.f32 	%f1315, %f1303, %f1308, %f1300;
	fma.rn.f32 	%f1316, %f1303, %f1309, %f1301;
	fma.rn.f32 	%f1317, %f1303, %f1310, %f1302;
	ld.shared.f32 	%f1318, [%r14+16];
	ld.shared.f32 	%f1319, [_ZZ4convPfS_S_iiiiE8shared_1+432];
	ld.shared.f32 	%f1320, [_ZZ4convPfS_S_iiiiE8shared_1+436];
	ld.shared.f32 	%f1321, [_ZZ4convPfS_S_iiiiE8shared_1+440];
	ld.shared.f32 	%f1322, [_ZZ4convPfS_S_iiiiE8shared_1+444];
	ld.shared.f32 	%f1323, [_ZZ4convPfS_S_iiiiE8shared_1+448];
	ld.shared.f32 	%f1324, [_ZZ4convPfS_S_iiiiE8shared_1+452];
	ld.shared.f32 	%f1325, [_ZZ4convPfS_S_iiiiE8shared_1+456];
	fma.rn.f32 	%f1326, %f1318, %f1319, %f1311;
	fma.rn.f32 	%f1327, %f1318, %f1320, %f1312;
	fma.rn.f32 	%f1328, %f1318, %f1321, %f1313;
	fma.rn.f32 	%f1329, %f1318, %f1322, %f1314;
	fma.rn.f32 	%f1330, %f1318, %f1323, %f1315;
	fma.rn.f32 	%f1331, %f1318, %f1324, %f1316;
	fma.rn.f32 	%f1332, %f1318, %f1325, %f1317;
	ld.shared.f32 	%f1333, [%r14+12];
	ld.shared.f32 	%f1334, [_ZZ4convPfS_S_iiiiE8shared_1+468];
	ld.shared.f32 	%f1335, [_ZZ4convPfS_S_iiiiE8shared_1+472];
	ld.shared.f32 	%f1336, [_ZZ4convPfS_S_iiiiE8shared_1+476];
	ld.shared.f32 	%f1337, [_ZZ4convPfS_S_iiiiE8shared_1+480];
	ld.shared.f32 	%f1338, [_ZZ4convPfS_S_iiiiE8shared_1+484];
	ld.shared.f32 	%f1339, [_ZZ4convPfS_S_iiiiE8shared_1+488];
	ld.shared.f32 	%f1340, [_ZZ4convPfS_S_iiiiE8shared_1+492];
	fma.rn.f32 	%f1341, %f1333, %f1334, %f1326;
	fma.rn.f32 	%f1342, %f1333, %f1335, %f1327;
	fma.rn.f32 	%f1343, %f1333, %f1336, %f1328;
	fma.rn.f32 	%f1344, %f1333, %f1337, %f1329;
	fma.rn.f32 	%f1345, %f1333, %f1338, %f1330;
	fma.rn.f32 	%f1346, %f1333, %f1339, %f1331;
	fma.rn.f32 	%f1347, %f1333, %f1340, %f1332;
	ld.shared.f32 	%f1348, [%r14+8];
	ld.shared.f32 	%f1349, [_ZZ4convPfS_S_iiiiE8shared_1+504];
	ld.shared.f32 	%f1350, [_ZZ4convPfS_S_iiiiE8shared_1+508];
	ld.shared.f32 	%f1351, [_ZZ4convPfS_S_iiiiE8shared_1+512];
	ld.shared.f32 	%f1352, [_ZZ4convPfS_S_iiiiE8shared_1+516];
	ld.shared.f32 	%f1353, [_ZZ4convPfS_S_iiiiE8shared_1+520];
	ld.shared.f32 	%f1354, [_ZZ4convPfS_S_iiiiE8shared_1+524];
	ld.shared.f32 	%f1355, [_ZZ4convPfS_S_iiiiE8shared_1+528];
	fma.rn.f32 	%f1356, %f1348, %f1349, %f1341;
	fma.rn.f32 	%f1357, %f1348, %f1350, %f1342;
	fma.rn.f32 	%f1358, %f1348, %f1351, %f1343;
	fma.rn.f32 	%f1359, %f1348, %f1352, %f1344;
	fma.rn.f32 	%f1360, %f1348, %f1353, %f1345;
	fma.rn.f32 	%f1361, %f1348, %f1354, %f1346;
	fma.rn.f32 	%f1362, %f1348, %f1355, %f1347;
	ld.shared.f32 	%f1363, [%r14+4];
	ld.shared.f32 	%f1364, [_ZZ4convPfS_S_iiiiE8shared_1+540];
	ld.shared.f32 	%f1365, [_ZZ4convPfS_S_iiiiE8shared_1+544];
	ld.shared.f32 	%f1366, [_ZZ4convPfS_S_iiiiE8shared_1+548];
	ld.shared.f32 	%f1367, [_ZZ4convPfS_S_iiiiE8shared_1+552];
	ld.shared.f32 	%f1368, [_ZZ4convPfS_S_iiiiE8shared_1+556];
	ld.shared.f32 	%f1369, [_ZZ4convPfS_S_iiiiE8shared_1+560];
	ld.shared.f32 	%f1370, [_ZZ4convPfS_S_iiiiE8shared_1+564];
	fma.rn.f32 	%f1371, %f1363, %f1364, %f1356;
	fma.rn.f32 	%f46, %f1363, %f1365, %f1357;
	fma.rn.f32 	%f47, %f1363, %f1366, %f1358;
	fma.rn.f32 	%f48, %f1363, %f1367, %f1359;
	fma.rn.f32 	%f49, %f1363, %f1368, %f1360;
	fma.rn.f32 	%f50, %f1363, %f1369, %f1361;
	fma.rn.f32 	%f51, %f1363, %f1370, %f1362;
	shl.b32 	%r108, %r15, 7;
	sub.s32 	%r19, %r17, %r108;
	cvta.to.global.u64 	%rd6, %rd127;
	mul.wide.u32 	%rd82, %r19, 4;
	add.s64 	%rd83, %rd6, %rd82;
	st.global.f32 	[%rd83], %f1371;
	bar.sync 	0;
	bar.sync 	0;
	@%p9 bra 	$L__BB0_37;
	shl.b32 	%r109, %r15, 3;
	add.s32 	%r110, %r109, %r23;
	mad.lo.s32 	%r111, %r110, 2064, %r16;
	add.s32 	%r112, %r111, 2064;
	mul.wide.u32 	%rd84, %r112, 4;
	add.s64 	%rd85, %rd2, %rd84;
	ld.global.f32 	%f1372, [%rd85];
	st.shared.f32 	[%r14], %f1372;
$L__BB0_37:
	setp.gt.u32 	%p20, %r13, 15;
	shl.b32 	%r113, %r15, 3;
	add.s32 	%r114, %r113, %r23;
	mad.lo.s32 	%r20, %r114, 2064, 2064;
	add.s32 	%r115, %r16, %r20;
	add.s32 	%r21, %r115, 16;
	mul.wide.u32 	%rd86, %r21, 4;
	add.s64 	%rd87, %rd2, %rd86;
	ld.global.f32 	%f1373, [%rd87];
	st.shared.f32 	[%r14+64], %f1373;
	bar.sync 	0;
	mul.wide.u32 	%rd88, %r13, 4;
	add.s64 	%rd7, %rd1, %rd88;
	@%p20 bra 	$L__BB0_39;
	ld.global.f32 	%f1374, [%rd7];
	mov.u32 	%r116, _ZZ4convPfS_S_iiiiE8shared_1;
	mad.lo.s32 	%r117, %r13, 36, %r116;
	st.shared.f32 	[%r117+4], %f1374;
	ld.global.f32 	%f1375, [%rd7+64];
	st.shared.f32 	[%r117+8], %f1375;
	ld.global.f32 	%f1376, [%rd7+128];
	st.shared.f32 	[%r117+12], %f1376;
	ld.global.f32 	%f1377, [%rd7+192];
	st.shared.f32 	[%r117+16], %f1377;
	ld.global.f32 	%f1378, [%rd7+256];
	st.shared.f32 	[%r117+20], %f1378;
	ld.global.f32 	%f1379, [%rd7+320];
	st.shared.f32 	[%r117+24], %f1379;
	ld.global.f32 	%f1380, [%rd7+384];
	st.shared.f32 	[%r117+28], %f1380;
$L__BB0_39:
	setp.gt.u32 	%p21, %r13, 15;
	bar.sync 	0;
	ld.shared.f32 	%f1381, [%r14+64];
	ld.shared.f32 	%f1382, [_ZZ4convPfS_S_iiiiE8shared_1+4];
	ld.shared.f32 	%f1383, [_ZZ4convPfS_S_iiiiE8shared_1+8];
	ld.shared.f32 	%f1384, [_ZZ4convPfS_S_iiiiE8shared_1+12];
	ld.shared.f32 	%f1385, [_ZZ4convPfS_S_iiiiE8shared_1+16];
	ld.shared.f32 	%f1386, [_ZZ4convPfS_S_iiiiE8shared_1+20];
	ld.shared.f32 	%f1387, [_ZZ4convPfS_S_iiiiE8shared_1+24];
	ld.shared.f32 	%f1388, [_ZZ4convPfS_S_iiiiE8shared_1+28];
	fma.rn.f32 	%f1389, %f1381, %f1382, %f46;
	fma.rn.f32 	%f1390, %f1381, %f1383, %f47;
	fma.rn.f32 	%f1391, %f1381, %f1384, %f48;
	fma.rn.f32 	%f1392, %f1381, %f1385, %f49;
	fma.rn.f32 	%f1393, %f1381, %f1386, %f50;
	fma.rn.f32 	%f1394, %f1381, %f1387, %f51;
	fma.rn.f32 	%f1395, %f1381, %f1388, %f2416;
	ld.shared.f32 	%f1396, [%r14+60];
	ld.shared.f32 	%f1397, [_ZZ4convPfS_S_iiiiE8shared_1+40];
	ld.shared.f32 	%f1398, [_ZZ4convPfS_S_iiiiE8shared_1+44];
	ld.shared.f32 	%f1399, [_ZZ4convPfS_S_iiiiE8shared_1+48];
	ld.shared.f32 	%f1400, [_ZZ4convPfS_S_iiiiE8shared_1+52];
	ld.shared.f32 	%f1401, [_ZZ4convPfS_S_iiiiE8shared_1+56];
	ld.shared.f32 	%f1402, [_ZZ4convPfS_S_iiiiE8shared_1+60];
	ld.shared.f32 	%f1403, [_ZZ4convPfS_S_iiiiE8shared_1+64];
	fma.rn.f32 	%f1404, %f1396, %f1397, %f1389;
	fma.rn.f32 	%f1405, %f1396, %f1398, %f1390;
	fma.rn.f32 	%f1406, %f1396, %f1399, %f1391;
	fma.rn.f32 	%f1407, %f1396, %f1400, %f1392;
	fma.rn.f32 	%f1408, %f1396, %f1401, %f1393;
	fma.rn.f32 	%f1409, %f1396, %f1402, %f1394;
	fma.rn.f32 	%f1410, %f1396, %f1403, %f1395;
	ld.shared.f32 	%f1411, [%r14+56];
	ld.shared.f32 	%f1412, [_ZZ4convPfS_S_iiiiE8shared_1+76];
	ld.shared.f32 	%f1413, [_ZZ4convPfS_S_iiiiE8shared_1+80];
	ld.shared.f32 	%f1414, [_ZZ4convPfS_S_iiiiE8shared_1+84];
	ld.shared.f32 	%f1415, [_ZZ4convPfS_S_iiiiE8shared_1+88];
	ld.shared.f32 	%f1416, [_ZZ4convPfS_S_iiiiE8shared_1+92];
	ld.shared.f32 	%f1417, [_ZZ4convPfS_S_iiiiE8shared_1+96];
	ld.shared.f32 	%f1418, [_ZZ4convPfS_S_iiiiE8shared_1+100];
	fma.rn.f32 	%f1419, %f1411, %f1412, %f1404;
	fma.rn.f32 	%f1420, %f1411, %f1413, %f1405;
	fma.rn.f32 	%f1421, %f1411, %f1414, %f1406;
	fma.rn.f32 	%f1422, %f1411, %f1415, %f1407;
	fma.rn.f32 	%f1423, %f1411, %f1416, %f1408;
	fma.rn.f32 	%f1424, %f1411, %f1417, %f1409;
	fma.rn.f32 	%f1425, %f1411, %f1418, %f1410;
	ld.shared.f32 	%f1426, [%r14+52];
	ld.shared.f32 	%f1427, [_ZZ4convPfS_S_iiiiE8shared_1+112];
	ld.shared.f32 	%f1428, [_ZZ4convPfS_S_iiiiE8shared_1+116];
	ld.shared.f32 	%f1429, [_ZZ4convPfS_S_iiiiE8shared_1+120];
	ld.shared.f32 	%f1430, [_ZZ4convPfS_S_iiiiE8shared_1+124];
	ld.shared.f32 	%f1431, [_ZZ4convPfS_S_iiiiE8shared_1+128];
	ld.shared.f32 	%f1432, [_ZZ4convPfS_S_iiiiE8shared_1+132];
	ld.shared.f32 	%f1433, [_ZZ4convPfS_S_iiiiE8shared_1+136];
	fma.rn.f32 	%f1434, %f1426, %f1427, %f1419;
	fma.rn.f32 	%f1435, %f1426, %f1428, %f1420;
	fma.rn.f32 	%f1436, %f1426, %f1429, %f1421;
	fma.rn.f32 	%f1437, %f1426, %f1430, %f1422;
	fma.rn.f32 	%f1438, %f1426, %f1431, %f1423;
	fma.rn.f32 	%f1439, %f1426, %f1432, %f1424;
	fma.rn.f32 	%f1440, %f1426, %f1433, %f1425;
	ld.shared.f32 	%f1441, [%r14+48];
	ld.shared.f32 	%f1442, [_ZZ4convPfS_S_iiiiE8shared_1+148];
	ld.shared.f32 	%f1443, [_ZZ4convPfS_S_iiiiE8shared_1+152];
	ld.shared.f32 	%f1444, [_ZZ4convPfS_S_iiiiE8shared_1+156];
	ld.shared.f32 	%f1445, [_ZZ4convPfS_S_iiiiE8shared_1+160];
	ld.shared.f32 	%f1446, [_ZZ4convPfS_S_iiiiE8shared_1+164];
	ld.shared.f32 	%f1447, [_ZZ4convPfS_S_iiiiE8shared_1+168];
	ld.shared.f32 	%f1448, [_ZZ4convPfS_S_iiiiE8shared_1+172];
	fma.rn.f32 	%f1449, %f1441, %f1442, %f1434;
	fma.rn.f32 	%f1450, %f1441, %f1443, %f1435;
	fma.rn.f32 	%f1451, %f1441, %f1444, %f1436;
	fma.rn.f32 	%f1452, %f1441, %f1445, %f1437;
	fma.rn.f32 	%f1453, %f1441, %f1446, %f1438;
	fma.rn.f32 	%f1454, %f1441, %f1447, %f1439;
	fma.rn.f32 	%f1455, %f1441, %f1448, %f1440;
	ld.shared.f32 	%f1456, [%r14+44];
	ld.shared.f32 	%f1457, [_ZZ4convPfS_S_iiiiE8shared_1+184];
	ld.shared.f32 	%f1458, [_ZZ4convPfS_S_iiiiE8shared_1+188];
	ld.shared.f32 	%f1459, [_ZZ4convPfS_S_iiiiE8shared_1+192];
	ld.shared.f32 	%f1460, [_ZZ4convPfS_S_iiiiE8shared_1+196];
	ld.shared.f32 	%f1461, [_ZZ4convPfS_S_iiiiE8shared_1+200];
	ld.shared.f32 	%f1462, [_ZZ4convPfS_S_iiiiE8shared_1+204];
	ld.shared.f32 	%f1463, [_ZZ4convPfS_S_iiiiE8shared_1+208];
	fma.rn.f32 	%f1464, %f1456, %f1457, %f1449;
	fma.rn.f32 	%f1465, %f1456, %f1458, %f1450;
	fma.rn.f32 	%f1466, %f1456, %f1459, %f1451;
	fma.rn.f32 	%f1467, %f1456, %f1460, %f1452;
	fma.rn.f32 	%f1468, %f1456, %f1461, %f1453;
	fma.rn.f32 	%f1469, %f1456, %f1462, %f1454;
	fma.rn.f32 	%f1470, %f1456, %f1463, %f1455;
	ld.shared.f32 	%f1471, [%r14+40];
	ld.shared.f32 	%f1472, [_ZZ4convPfS_S_iiiiE8shared_1+220];
	ld.shared.f32 	%f1473, [_ZZ4convPfS_S_iiiiE8shared_1+224];
	ld.shared.f32 	%f1474, [_ZZ4convPfS_S_iiiiE8shared_1+228];
	ld.shared.f32 	%f1475, [_ZZ4convPfS_S_iiiiE8shared_1+232];
	ld.shared.f32 	%f1476, [_ZZ4convPfS_S_iiiiE8shared_1+236];
	ld.shared.f32 	%f1477, [_ZZ4convPfS_S_iiiiE8shared_1+240];
	ld.shared.f32 	%f1478, [_ZZ4convPfS_S_iiiiE8shared_1+244];
	fma.rn.f32 	%f1479, %f1471, %f1472, %f1464;
	fma.rn.f32 	%f1480, %f1471, %f1473, %f1465;
	fma.rn.f32 	%f1481, %f1471, %f1474, %f1466;
	fma.rn.f32 	%f1482, %f1471, %f1475, %f1467;
	fma.rn.f32 	%f1483, %f1471, %f1476, %f1468;
	fma.rn.f32 	%f1484, %f1471, %f1477, %f1469;
	fma.rn.f32 	%f1485, %f1471, %f1478, %f1470;
	ld.shared.f32 	%f1486, [%r14+36];
	ld.shared.f32 	%f1487, [_ZZ4convPfS_S_iiiiE8shared_1+256];
	ld.shared.f32 	%f1488, [_ZZ4convPfS_S_iiiiE8shared_1+260];
	ld.shared.f32 	%f1489, [_ZZ4convPfS_S_iiiiE8shared_1+264];
	ld.shared.f32 	%f1490, [_ZZ4convPfS_S_iiiiE8shared_1+268];
	ld.shared.f32 	%f1491, [_ZZ4convPfS_S_iiiiE8shared_1+272];
	ld.shared.f32 	%f1492, [_ZZ4convPfS_S_iiiiE8shared_1+276];
	ld.shared.f32 	%f1493, [_ZZ4convPfS_S_iiiiE8shared_1+280];
	fma.rn.f32 	%f1494, %f1486, %f1487, %f1479;
	fma.rn.f32 	%f1495, %f1486, %f1488, %f1480;
	fma.rn.f32 	%f1496, %f1486, %f1489, %f1481;
	fma.rn.f32 	%f1497, %f1486, %f1490, %f1482;
	fma.rn.f32 	%f1498, %f1486, %f1491, %f1483;
	fma.rn.f32 	%f1499, %f1486, %f1492, %f1484;
	fma.rn.f32 	%f1500, %f1486, %f1493, %f1485;
	ld.shared.f32 	%f1501, [%r14+32];
	ld.shared.f32 	%f1502, [_ZZ4convPfS_S_iiiiE8shared_1+292];
	ld.shared.f32 	%f1503, [_ZZ4convPfS_S_iiiiE8shared_1+296];
	ld.shared.f32 	%f1504, [_ZZ4convPfS_S_iiiiE8shared_1+300];
	ld.shared.f32 	%f1505, [_ZZ4convPfS_S_iiiiE8shared_1+304];
	ld.shared.f32 	%f1506, [_ZZ4convPfS_S_iiiiE8shared_1+308];
	ld.shared.f32 	%f1507, [_ZZ4convPfS_S_iiiiE8shared_1+312];
	ld.shared.f32 	%f1508, [_ZZ4convPfS_S_iiiiE8shared_1+316];
	fma.rn.f32 	%f1509, %f1501, %f1502, %f1494;
	fma.rn.f32 	%f1510, %f1501, %f1503, %f1495;
	fma.rn.f32 	%f1511, %f1501, %f1504, %f1496;
	fma.rn.f32 	%f1512, %f1501, %f1505, %f1497;
	fma.rn.f32 	%f1513, %f1501, %f1506, %f1498;
	fma.rn.f32 	%f1514, %f1501, %f1507, %f1499;
	fma.rn.f32 	%f1515, %f1501, %f1508, %f1500;
	ld.shared.f32 	%f1516, [%r14+28];
	ld.shared.f32 	%f1517, [_ZZ4convPfS_S_iiiiE8shared_1+328];
	ld.shared.f32 	%f1518, [_ZZ4convPfS_S_iiiiE8shared_1+332];
	ld.shared.f32 	%f1519, [_ZZ4convPfS_S_iiiiE8shared_1+336];
	ld.shared.f32 	%f1520, [_ZZ4convPfS_S_iiiiE8shared_1+340];
	ld.shared.f32 	%f1521, [_ZZ4convPfS_S_iiiiE8shared_1+344];
	ld.shared.f32 	%f1522, [_ZZ4convPfS_S_iiiiE8shared_1+348];
	ld.shared.f32 	%f1523, [_ZZ4convPfS_S_iiiiE8shared_1+352];
	fma.rn.f32 	%f1524, %f1516, %f1517, %f1509;
	fma.rn.f32 	%f1525, %f1516, %f1518, %f1510;
	fma.rn.f32 	%f1526, %f1516, %f1519, %f1511;
	fma.rn.f32 	%f1527, %f1516, %f1520, %f1512;
	fma.rn.f32 	%f1528, %f1516, %f1521, %f1513;
	fma.rn.f32 	%f1529, %f1516, %f1522, %f1514;
	fma.rn.f32 	%f1530, %f1516, %f1523, %f1515;
	ld.shared.f32 	%f1531, [%r14+24];
	ld.shared.f32 	%f1532, [_ZZ4convPfS_S_iiiiE8shared_1+364];
	ld.shared.f32 	%f1533, [_ZZ4convPfS_S_iiiiE8shared_1+368];
	ld.shared.f32 	%f1534, [_ZZ4convPfS_S_iiiiE8shared_1+372];
	ld.shared.f32 	%f1535, [_ZZ4convPfS_S_iiiiE8shared_1+376];
	ld.shared.f32 	%f1536, [_ZZ4convPfS_S_iiiiE8shared_1+380];
	ld.shared.f32 	%f1537, [_ZZ4convPfS_S_iiiiE8shared_1+384];
	ld.shared.f32 	%f1538, [_ZZ4convPfS_S_iiiiE8shared_1+388];
	fma.rn.f32 	%f1539, %f1531, %f1532, %f1524;
	fma.rn.f32 	%f1540, %f1531, %f1533, %f1525;
	fma.rn.f32 	%f1541, %f1531, %f1534, %f1526;
	fma.rn.f32 	%f1542, %f1531, %f1535, %f1527;
	fma.rn.f32 	%f1543, %f1531, %f1536, %f1528;
	fma.rn.f32 	%f1544, %f1531, %f1537, %f1529;
	fma.rn.f32 	%f1545, %f1531, %f1538, %f1530;
	ld.shared.f32 	%f1546, [%r14+20];
	ld.shared.f32 	%f1547, [_ZZ4convPfS_S_iiiiE8shared_1+400];
	ld.shared.f32 	%f1548, [_ZZ4convPfS_S_iiiiE8shared_1+404];
	ld.shared.f32 	%f1549, [_ZZ4convPfS_S_iiiiE8shared_1+408];
	ld.shared.f32 	%f1550, [_ZZ4convPfS_S_iiiiE8shared_1+412];
	ld.shared.f32 	%f1551, [_ZZ4convPfS_S_iiiiE8shared_1+416];
	ld.shared.f32 	%f1552, [_ZZ4convPfS_S_iiiiE8shared_1+420];
	ld.shared.f32 	%f1553, [_ZZ4convPfS_S_iiiiE8shared_1+424];
	fma.rn.f32 	%f1554, %f1546, %f1547, %f1539;
	fma.rn.f32 	%f1555, %f1546, %f1548, %f1540;
	fma.rn.f32 	%f1556, %f1546, %f1549, %f1541;
	fma.rn.f32 	%f1557, %f1546, %f1550, %f1542;
	fma.rn.f32 	%f1558, %f1546, %f1551, %f1543;
	fma.rn.f32 	%f1559, %f1546, %f1552, %f1544;
	fma.rn.f32 	%f1560, %f1546, %f1553, %f1545;
	ld.shared.f32 	%f1561, [%r14+16];
	ld.shared.f32 	%f1562, [_ZZ4convPfS_S_iiiiE8shared_1+436];
	ld.shared.f32 	%f1563, [_ZZ4convPfS_S_iiiiE8shared_1+440];
	ld.shared.f32 	%f1564, [_ZZ4convPfS_S_iiiiE8shared_1+444];
	ld.shared.f32 	%f1565, [_ZZ4convPfS_S_iiiiE8shared_1+448];
	ld.shared.f32 	%f1566, [_ZZ4convPfS_S_iiiiE8shared_1+452];
	ld.shared.f32 	%f1567, [_ZZ4convPfS_S_iiiiE8shared_1+456];
	ld.shared.f32 	%f1568, [_ZZ4convPfS_S_iiiiE8shared_1+460];
	fma.rn.f32 	%f1569, %f1561, %f1562, %f1554;
	fma.rn.f32 	%f1570, %f1561, %f1563, %f1555;
	fma.rn.f32 	%f1571, %f1561, %f1564, %f1556;
	fma.rn.f32 	%f1572, %f1561, %f1565, %f1557;
	fma.rn.f32 	%f1573, %f1561, %f1566, %f1558;
	fma.rn.f32 	%f1574, %f1561, %f1567, %f1559;
	fma.rn.f32 	%f1575, %f1561, %f1568, %f1560;
	ld.shared.f32 	%f1576, [%r14+12];
	ld.shared.f32 	%f1577, [_ZZ4convPfS_S_iiiiE8shared_1+472];
	ld.shared.f32 	%f1578, [_ZZ4convPfS_S_iiiiE8shared_1+476];
	ld.shared.f32 	%f1579, [_ZZ4convPfS_S_iiiiE8shared_1+480];
	ld.shared.f32 	%f1580, [_ZZ4convPfS_S_iiiiE8shared_1+484];
	ld.shared.f32 	%f1581, [_ZZ4convPfS_S_iiiiE8shared_1+488];
	ld.shared.f32 	%f1582, [_ZZ4convPfS_S_iiiiE8shared_1+492];
	ld.shared.f32 	%f1583, [_ZZ4convPfS_S_iiiiE8shared_1+496];
	fma.rn.f32 	%f1584, %f1576, %f1577, %f1569;
	fma.rn.f32 	%f1585, %f1576, %f1578, %f1570;
	fma.rn.f32 	%f1586, %f1576, %f1579, %f1571;
	fma.rn.f32 	%f1587, %f1576, %f1580, %f1572;
	fma.rn.f32 	%f1588, %f1576, %f1581, %f1573;
	fma.rn.f32 	%f1589, %f1576, %f1582, %f1574;
	fma.rn.f32 	%f1590, %f1576, %f1583, %f1575;
	ld.shared.f32 	%f1591, [%r14+8];
	ld.shared.f32 	%f1592, [_ZZ4convPfS_S_iiiiE8shared_1+508];
	ld.shared.f32 	%f1593, [_ZZ4convPfS_S_iiiiE8shared_1+512];
	ld.shared.f32 	%f1594, [_ZZ4convPfS_S_iiiiE8shared_1+516];
	ld.shared.f32 	%f1595, [_ZZ4convPfS_S_iiiiE8shared_1+520];
	ld.shared.f32 	%f1596, [_ZZ4convPfS_S_iiiiE8shared_1+524];
	ld.shared.f32 	%f1597, [_ZZ4convPfS_S_iiiiE8shared_1+528];
	ld.shared.f32 	%f1598, [_ZZ4convPfS_S_iiiiE8shared_1+532];
	fma.rn.f32 	%f1599, %f1591, %f1592, %f1584;
	fma.rn.f32 	%f1600, %f1591, %f1593, %f1585;
	fma.rn.f32 	%f1601, %f1591, %f1594, %f1586;
	fma.rn.f32 	%f1602, %f1591, %f1595, %f1587;
	fma.rn.f32 	%f1603, %f1591, %f1596, %f1588;
	fma.rn.f32 	%f1604, %f1591, %f1597, %f1589;
	fma.rn.f32 	%f1605, %f1591, %f1598, %f1590;
	ld.shared.f32 	%f1606, [%r14+4];
	ld.shared.f32 	%f1607, [_ZZ4convPfS_S_iiiiE8shared_1+544];
	ld.shared.f32 	%f1608, [_ZZ4convPfS_S_iiiiE8shared_1+548];
	ld.shared.f32 	%f1609, [_ZZ4convPfS_S_iiiiE8shared_1+552];
	ld.shared.f32 	%f1610, [_ZZ4convPfS_S_iiiiE8shared_1+556];
	ld.shared.f32 	%f1611, [_ZZ4convPfS_S_iiiiE8shared_1+560];
	ld.shared.f32 	%f1612, [_ZZ4convPfS_S_iiiiE8shared_1+564];
	ld.shared.f32 	%f1613, [_ZZ4convPfS_S_iiiiE8shared_1+568];
	fma.rn.f32 	%f1614, %f1606, %f1607, %f1599;
	fma.rn.f32 	%f52, %f1606, %f1608, %f1600;
	fma.rn.f32 	%f53, %f1606, %f1609, %f1601;
	fma.rn.f32 	%f54, %f1606, %f1610, %f1602;
	fma.rn.f32 	%f55, %f1606, %f1611, %f1603;
	fma.rn.f32 	%f56, %f1606, %f1612, %f1604;
	fma.rn.f32 	%f57, %f1606, %f1613, %f1605;
	add.s32 	%r118, %r19, 2048;
	mul.wide.u32 	%rd89, %r118, 4;
	add.s64 	%rd90, %rd6, %rd89;
	st.global.f32 	[%rd90], %f1614;
	bar.sync 	0;
	bar.sync 	0;
	@%p21 bra 	$L__BB0_41;
	add.s32 	%r119, %r20, %r16;
	add.s32 	%r120, %r119, 2064;
	mul.wide.u32 	%rd91, %r120, 4;
	add.s64 	%rd92, %rd2, %rd91;
	ld.global.f32 	%f1615, [%rd92];
	st.shared.f32 	[%r14], %f1615;
$L__BB0_41:
	mov.u32 	%r121, _ZZ4convPfS_S_iiiiE8shared_1;
	mad.lo.s32 	%r22, %r13, 36, %r121;
	setp.gt.u32 	%p22, %r13, 15;
	add.s32 	%r122, %r21, 2064;
	mul.wide.u32 	%rd93, %r122, 4;
	add.s64 	%rd94, %rd2, %rd93;
	ld.global.f32 	%f1616, [%rd94];
	st.shared.f32 	[%r14+64], %f1616;
	bar.sync 	0;
	@%p22 bra 	$L__BB0_43;
	ld.global.f32 	%f1617, [%rd7];
	st.shared.f32 	[%r22+8], %f1617;
	ld.global.f32 	%f1618, [%rd7+64];
	st.shared.f32 	[%r22+12], %f1618;
	ld.global.f32 	%f1619, [%rd7+128];
	st.shared.f32 	[%r22+16], %f1619;
	ld.global.f32 	%f1620, [%rd7+192];
	st.shared.f32 	[%r22+20], %f1620;
	ld.global.f32 	%f1621, [%rd7+256];
	st.shared.f32 	[%r22+24], %f1621;
	ld.global.f32 	%f1622, [%rd7+320];
	st.shared.f32 	[%r22+28], %f1622;
$L__BB0_43:
	setp.gt.u32 	%p23, %r13, 15;
	bar.sync 	0;
	ld.shared.f32 	%f1623, [%r14+64];
	ld.shared.f32 	%f1624, [_ZZ4convPfS_S_iiiiE8shared_1+8];
	ld.shared.f32 	%f1625, [_ZZ4convPfS_S_iiiiE8shared_1+12];
	ld.shared.f32 	%f1626, [_ZZ4convPfS_S_iiiiE8shared_1+16];
	ld.shared.f32 	%f1627, [_ZZ4convPfS_S_iiiiE8shared_1+20];
	ld.shared.f32 	%f1628, [_ZZ4convPfS_S_iiiiE8shared_1+24];
	ld.shared.f32 	%f1629, [_ZZ4convPfS_S_iiiiE8shared_1+28];
	fma.rn.f32 	%f1630, %f1623, %f1624, %f52;
	fma.rn.f32 	%f1631, %f1623, %f1625, %f53;
	fma.rn.f32 	%f1632, %f1623, %f1626, %f54;
	fma.rn.f32 	%f1633, %f1623, %f1627, %f55;
	fma.rn.f32 	%f1634, %f1623, %f1628, %f56;
	fma.rn.f32 	%f1635, %f1623, %f1629, %f57;
	ld.shared.f32 	%f1636, [%r14+60];
	ld.shared.f32 	%f1637, [_ZZ4convPfS_S_iiiiE8shared_1+44];
	ld.shared.f32 	%f1638, [_ZZ4convPfS_S_iiiiE8shared_1+48];
	ld.shared.f32 	%f1639, [_ZZ4convPfS_S_iiiiE8shared_1+52];
	ld.shared.f32 	%f1640, [_ZZ4convPfS_S_iiiiE8shared_1+56];
	ld.shared.f32 	%f1641, [_ZZ4convPfS_S_iiiiE8shared_1+60];
	ld.shared.f32 	%f1642, [_ZZ4convPfS_S_iiiiE8shared_1+64];
	fma.rn.f32 	%f1643, %f1636, %f1637, %f1630;
	fma.rn.f32 	%f1644, %f1636, %f1638, %f1631;
	fma.rn.f32 	%f1645, %f1636, %f1639, %f1632;
	fma.rn.f32 	%f1646, %f1636, %f1640, %f1633;
	fma.rn.f32 	%f1647, %f1636, %f1641, %f1634;
	fma.rn.f32 	%f1648, %f1636, %f1642, %f1635;
	ld.shared.f32 	%f1649, [%r14+56];
	ld.shared.f32 	%f1650, [_ZZ4convPfS_S_iiiiE8shared_1+80];
	ld.shared.f32 	%f1651, [_ZZ4convPfS_S_iiiiE8shared_1+84];
	ld.shared.f32 	%f1652, [_ZZ4convPfS_S_iiiiE8shared_1+88];
	ld.shared.f32 	%f1653, [_ZZ4convPfS_S_iiiiE8shared_1+92];
	ld.shared.f32 	%f1654, [_ZZ4convPfS_S_iiiiE8shared_1+96];
	ld.shared.f32 	%f1655, [_ZZ4convPfS_S_iiiiE8shared_1+100];
	fma.rn.f32 	%f1656, %f1649, %f1650, %f1643;
	fma.rn.f32 	%f1657, %f1649, %f1651, %f1644;
	fma.rn.f32 	%f1658, %f1649, %f1652, %f1645;
	fma.rn.f32 	%f1659, %f1649, %f1653, %f1646;
	fma.rn.f32 	%f1660, %f1649, %f1654, %f1647;
	fma.rn.f32 	%f1661, %f1649, %f1655, %f1648;
	ld.shared.f32 	%f1662, [%r14+52];
	ld.shared.f32 	%f1663, [_ZZ4convPfS_S_iiiiE8shared_1+116];
	ld.shared.f32 	%f1664, [_ZZ4convPfS_S_iiiiE8shared_1+120];
	ld.shared.f32 	%f1665, [_ZZ4convPfS_S_iiiiE8shared_1+124];
	ld.shared.f32 	%f1666, [_ZZ4convPfS_S_iiiiE8shared_1+128];
	ld.shared.f32 	%f1667, [_ZZ4convPfS_S_iiiiE8shared_1+132];
	ld.shared.f32 	%f1668, [_ZZ4convPfS_S_iiiiE8shared_1+136];
	fma.rn.f32 	%f1669, %f1662, %f1663, %f1656;
	fma.rn.f32 	%f1670, %f1662, %f1664, %f1657;
	fma.rn.f32 	%f1671, %f1662, %f1665, %f1658;
	fma.rn.f32 	%f1672, %f1662, %f1666, %f1659;
	fma.rn.f32 	%f1673, %f1662, %f1667, %f1660;
	fma.rn.f32 	%f1674, %f1662, %f1668, %f1661;
	ld.shared.f32 	%f1675, [%r14+48];
	ld.shared.f32 	%f1676, [_ZZ4convPfS_S_iiiiE8shared_1+152];
	ld.shared.f32 	%f1677, [_ZZ4convPfS_S_iiiiE8shared_1+156];
	ld.shared.f32 	%f1678, [_ZZ4convPfS_S_iiiiE8shared_1+160];
	ld.shared.f32 	%f1679, [_ZZ4convPfS_S_iiiiE8shared_1+164];
	ld.shared.f32 	%f1680, [_ZZ4convPfS_S_iiiiE8shared_1+168];
	ld.shared.f32 	%f1681, [_ZZ4convPfS_S_iiiiE8shared_1+172];
	fma.rn.f32 	%f1682, %f1675, %f1676, %f1669;
	fma.rn.f32 	%f1683, %f1675, %f1677, %f1670;
	fma.rn.f32 	%f1684, %f1675, %f1678, %f1671;
	fma.rn.f32 	%f1685, %f1675, %f1679, %f1672;
	fma.rn.f32 	%f1686, %f1675, %f1680, %f1673;
	fma.rn.f32 	%f1687, %f1675, %f1681, %f1674;
	ld.shared.f32 	%f1688, [%r14+44];
	ld.shared.f32 	%f1689, [_ZZ4convPfS_S_iiiiE8shared_1+188];
	ld.shared.f32 	%f1690, [_ZZ4convPfS_S_iiiiE8shared_1+192];
	ld.shared.f32 	%f1691, [_ZZ4convPfS_S_iiiiE8shared_1+196];
	ld.shared.f32 	%f1692, [_ZZ4convPfS_S_iiiiE8shared_1+200];
	ld.shared.f32 	%f1693, [_ZZ4convPfS_S_iiiiE8shared_1+204];
	ld.shared.f32 	%f1694, [_ZZ4convPfS_S_iiiiE8shared_1+208];
	fma.rn.f32 	%f1695, %f1688, %f1689, %f1682;
	fma.rn.f32 	%f1696, %f1688, %f1690, %f1683;
	fma.rn.f32 	%f1697, %f1688, %f1691, %f1684;
	fma.rn.f32 	%f1698, %f1688, %f1692, %f1685;
	fma.rn.f32 	%f1699, %f1688, %f1693, %f1686;
	fma.rn.f32 	%f1700, %f1688, %f1694, %f1687;
	ld.shared.f32 	%f1701, [%r14+40];
	ld.shared.f32 	%f1702, [_ZZ4convPfS_S_iiiiE8shared_1+224];
	ld.shared.f32 	%f1703, [_ZZ4convPfS_S_iiiiE8shared_1+228];
	ld.shared.f32 	%f1704, [_ZZ4convPfS_S_iiiiE8shared_1+232];
	ld.shared.f32 	%f1705, [_ZZ4convPfS_S_iiiiE8shared_1+236];
	ld.shared.f32 	%f1706, [_ZZ4convPfS_S_iiiiE8shared_1+240];
	ld.shared.f32 	%f1707, [_ZZ4convPfS_S_iiiiE8shared_1+244];
	fma.rn.f32 	%f1708, %f1701, %f1702, %f1695;
	fma.rn.f32 	%f1709, %f1701, %f1703, %f1696;
	fma.rn.f32 	%f1710, %f1701, %f1704, %f1697;
	fma.rn.f32 	%f1711, %f1701, %f1705, %f1698;
	fma.rn.f32 	%f1712, %f1701, %f1706, %f1699;
	fma.rn.f32 	%f1713, %f1701, %f1707, %f1700;
	ld.shared.f32 	%f1714, [%r14+36];
	ld.shared.f32 	%f1715, [_ZZ4convPfS_S_iiiiE8shared_1+260];
	ld.shared.f32 	%f1716, [_ZZ4convPfS_S_iiiiE8shared_1+264];
	ld.shared.f32 	%f1717, [_ZZ4convPfS_S_iiiiE8shared_1+268];
	ld.shared.f32 	%f1718, [_ZZ4convPfS_S_iiiiE8shared_1+272];
	ld.shared.f32 	%f1719, [_ZZ4convPfS_S_iiiiE8shared_1+276];
	ld.shared.f32 	%f1720, [_ZZ4convPfS_S_iiiiE8shared_1+280];
	fma.rn.f32 	%f1721, %f1714, %f1715, %f1708;
	fma.rn.f32 	%f1722, %f1714, %f1716, %f1709;
	fma.rn.f32 	%f1723, %f1714, %f1717, %f1710;
	fma.rn.f32 	%f1724, %f1714, %f1718, %f1711;
	fma.rn.f32 	%f1725, %f1714, %f1719, %f1712;
	fma.rn.f32 	%f1726, %f1714, %f1720, %f1713;
	ld.shared.f32 	%f1727, [%r14+32];
	ld.shared.f32 	%f1728, [_ZZ4convPfS_S_iiiiE8shared_1+296];
	ld.shared.f32 	%f1729, [_ZZ4convPfS_S_iiiiE8shared_1+300];
	ld.shared.f32 	%f1730, [_ZZ4convPfS_S_iiiiE8shared_1+304];
	ld.shared.f32 	%f1731, [_ZZ4convPfS_S_iiiiE8shared_1+308];
	ld.shared.f32 	%f1732, [_ZZ4convPfS_S_iiiiE8shared_1+312];
	ld.shared.f32 	%f1733, [_ZZ4convPfS_S_iiiiE8shared_1+316];
	fma.rn.f32 	%f1734, %f1727, %f1728, %f1721;
	fma.rn.f32 	%f1735, %f1727, %f1729, %f1722;
	fma.rn.f32 	%f1736, %f1727, %f1730, %f1723;
	fma.rn.f32 	%f1737, %f1727, %f1731, %f1724;
	fma.rn.f32 	%f1738, %f1727, %f1732, %f1725;
	fma.rn.f32 	%f1739, %f1727, %f1733, %f1726;
	ld.shared.f32 	%f1740, [%r14+28];
	ld.shared.f32 	%f1741, [_ZZ4convPfS_S_iiiiE8shared_1+332];
	ld.shared.f32 	%f1742, [_ZZ4convPfS_S_iiiiE8shared_1+336];
	ld.shared.f32 	%f1743, [_ZZ4convPfS_S_iiiiE8shared_1+340];
	ld.shared.f32 	%f1744, [_ZZ4convPfS_S_iiiiE8shared_1+344];
	ld.shared.f32 	%f1745, [_ZZ4convPfS_S_iiiiE8shared_1+348];
	ld.shared.f32 	%f1746, [_ZZ4convPfS_S_iiiiE8shared_1+352];
	fma.rn.f32 	%f1747, %f1740, %f1741, %f1734;
	fma.rn.f32 	%f1748, %f1740, %f1742, %f1735;
	fma.rn.f32 	%f1749, %f1740, %f1743, %f1736;
	fma.rn.f32 	%f1750, %f1740, %f1744, %f1737;
	fma.rn.f32 	%f1751, %f1740, %f1745, %f1738;
	fma.rn.f32 	%f1752, %f1740, %f1746, %f1739;
	ld.shared.f32 	%f1753, [%r14+24];
	ld.shared.f32 	%f1754, [_ZZ4convPfS_S_iiiiE8shared_1+368];
	ld.shared.f32 	%f1755, [_ZZ4convPfS_S_iiiiE8shared_1+372];
	ld.shared.f32 	%f1756, [_ZZ4convPfS_S_iiiiE8shared_1+376];
	ld.shared.f32 	%f1757, [_ZZ4convPfS_S_iiiiE8shared_1+380];
	ld.shared.f32 	%f1758, [_ZZ4convPfS_S_iiiiE8shared_1+384];
	ld.shared.f32 	%f1759, [_ZZ4convPfS_S_iiiiE8shared_1+388];
	fma.rn.f32 	%f1760, %f1753, %f1754, %f1747;
	fma.rn.f32 	%f1761, %f1753, %f1755, %f1748;
	fma.rn.f32 	%f1762, %f1753, %f1756, %f1749;
	fma.rn.f32 	%f1763, %f1753, %f1757, %f1750;
	fma.rn.f32 	%f1764, %f1753, %f1758, %f1751;
	fma.rn.f32 	%f1765, %f1753, %f1759, %f1752;
	ld.shared.f32 	%f1766, [%r14+20];
	ld.shared.f32 	%f1767, [_ZZ4convPfS_S_iiiiE8shared_1+404];
	ld.shared.f32 	%f1768, [_ZZ4convPfS_S_iiiiE8shared_1+408];
	ld.shared.f32 	%f1769, [_ZZ4convPfS_S_iiiiE8shared_1+412];
	ld.shared.f32 	%f1770, [_ZZ4convPfS_S_iiiiE8shared_1+416];
	ld.shared.f32 	%f1771, [_ZZ4convPfS_S_iiiiE8shared_1+420];
	ld.shared.f32 	%f1772, [_ZZ4convPfS_S_iiiiE8shared_1+424];
	fma.rn.f32 	%f1773, %f1766, %f1767, %f1760;
	fma.rn.f32 	%f1774, %f1766, %f1768, %f1761;
	fma.rn.f32 	%f1775, %f1766, %f1769, %f1762;
	fma.rn.f32 	%f1776, %f1766, %f1770, %f1763;
	fma.rn.f32 	%f1777, %f1766, %f1771, %f1764;
	fma.rn.f32 	%f1778, %f1766, %f1772, %f1765;
	ld.shared.f32 	%f1779, [%r14+16];
	ld.shared.f32 	%f1780, [_ZZ4convPfS_S_iiiiE8shared_1+440];
	ld.shared.f32 	%f1781, [_ZZ4convPfS_S_iiiiE8shared_1+444];
	ld.shared.f32 	%f1782, [_ZZ4convPfS_S_iiiiE8shared_1+448];
	ld.shared.f32 	%f1783, [_ZZ4convPfS_S_iiiiE8shared_1+452];
	ld.shared.f32 	%f1784, [_ZZ4convPfS_S_iiiiE8shared_1+456];
	ld.shared.f32 	%f1785, [_ZZ4convPfS_S_iiiiE8shared_1+460];
	fma.rn.f32 	%f1786, %f1779, %f1780, %f1773;
	fma.rn.f32 	%f1787, %f1779, %f1781, %f1774;
	fma.rn.f32 	%f1788, %f1779, %f1782, %f1775;
	fma.rn.f32 	%f1789, %f1779, %f1783, %f1776;
	fma.rn.f32 	%f1790, %f1779, %f1784, %f1777;
	fma.rn.f32 	%f1791, %f1779, %f1785, %f1778;
	ld.shared.f32 	%f1792, [%r14+12];
	ld.shared.f32 	%f1793, [_ZZ4convPfS_S_iiiiE8shared_1+476];
	ld.shared.f32 	%f1794, [_ZZ4convPfS_S_iiiiE8shared_1+480];
	ld.shared.f32 	%f1795, [_ZZ4convPfS_S_iiiiE8shared_1+484];
	ld.shared.f32 	%f1796, [_ZZ4convPfS_S_iiiiE8shared_1+488];
	ld.shared.f32 	%f1797, [_ZZ4convPfS_S_iiiiE8shared_1+492];
	ld.shared.f32 	%f1798, [_ZZ4convPfS_S_iiiiE8shared_1+496];
	fma.rn.f32 	%f1799, %f1792, %f1793, %f1786;
	fma.rn.f32 	%f1800, %f1792, %f1794, %f1787;
	fma.rn.f32 	%f1801, %f1792, %f1795, %f1788;
	fma.rn.f32 	%f1802, %f1792, %f1796, %f1789;
	fma.rn.f32 	%f1803, %f1792, %f1797, %f1790;
	fma.rn.f32 	%f1804, %f1792, %f1798, %f1791;
	ld.shared.f32 	%f1805, [%r14+8];
	ld.shared.f32 	%f1806, [_ZZ4convPfS_S_iiiiE8shared_1+512];
	ld.shared.f32 	%f1807, [_ZZ4convPfS_S_iiiiE8shared_1+516];
	ld.shared.f32 	%f1808, [_ZZ4convPfS_S_iiiiE8shared_1+520];
	ld.shared.f32 	%f1809, [_ZZ4convPfS_S_iiiiE8shared_1+524];
	ld.shared.f32 	%f1810, [_ZZ4convPfS_S_iiiiE8shared_1+528];
	ld.shared.f32 	%f1811, [_ZZ4convPfS_S_iiiiE8shared_1+532];
	fma.rn.f32 	%f1812, %f1805, %f1806, %f1799;
	fma.rn.f32 	%f1813, %f1805, %f1807, %f1800;
	fma.rn.f32 	%f1814, %f1805, %f1808, %f1801;
	fma.rn.f32 	%f1815, %f1805, %f1809, %f1802;
	fma.rn.f32 	%f1816, %f1805, %f1810, %f1803;
	fma.rn.f32 	%f1817, %f1805, %f1811, %f1804;
	ld.shared.f32 	%f1818, [%r14+4];
	ld.shared.f32 	%f1819, [_ZZ4convPfS_S_iiiiE8shared_1+548];
	ld.shared.f32 	%f1820, [_ZZ4convPfS_S_iiiiE8shared_1+552];
	ld.shared.f32 	%f1821, [_ZZ4convPfS_S_iiiiE8shared_1+556];
	ld.shared.f32 	%f1822, [_ZZ4convPfS_S_iiiiE8shared_1+560];
	ld.shared.f32 	%f1823, [_ZZ4convPfS_S_iiiiE8shared_1+564];
	ld.shared.f32 	%f1824, [_ZZ4convPfS_S_iiiiE8shared_1+568];
	fma.rn.f32 	%f1825, %f1818, %f1819, %f1812;
	fma.rn.f32 	%f58, %f1818, %f1820, %f1813;
	fma.rn.f32 	%f59, %f1818, %f1821, %f1814;
	fma.rn.f32 	%f60, %f1818, %f1822, %f1815;
	fma.rn.f32 	%f61, %f1818, %f1823, %f1816;
	fma.rn.f32 	%f62, %f1818, %f1824, %f1817;
	add.s32 	%r123, %r19, 4096;
	mul.wide.u32 	%rd95, %r123, 4;
	add.s64 	%rd96, %rd6, %rd95;
	st.global.f32 	[%rd96], %f1825;
	bar.sync 	0;
	bar.sync 	0;
	@%p23 bra 	$L__BB0_45;
	add.s32 	%r124, %r20, %r16;
	add.s32 	%r125, %r124, 4128;
	mul.wide.u32 	%rd97, %r125, 4;
	add.s64 	%rd98, %rd2, %rd97;
	ld.global.f32 	%f1826, [%rd98];
	st.shared.f32 	[%r14], %f1826;
$L__BB0_45:
	setp.gt.u32 	%p24, %r13, 15;
	add.s32 	%r126, %r21, 4128;
	mul.wide.u32 	%rd99, %r126, 4;
	add.s64 	%rd100, %rd2, %rd99;
	ld.global.f32 	%f1827, [%rd100];
	st.shared.f32 	[%r14+64], %f1827;
	bar.sync 	0;
	@%p24 bra 	$L__BB0_47;
	ld.global.f32 	%f1828, [%rd7];
	st.shared.f32 	[%r22+12], %f1828;
	ld.global.f32 	%f1829, [%rd7+64];
	st.shared.f32 	[%r22+16], %f1829;
	ld.global.f32 	%f1830, [%rd7+128];
	st.shared.f32 	[%r22+20], %f1830;
	ld.global.f32 	%f1831, [%rd7+192];
	st.shared.f32 	[%r22+24], %f1831;
	ld.global.f32 	%f1832, [%rd7+256];
	st.shared.f32 	[%r22+28], %f1832;
$L__BB0_47:
	setp.gt.u32 	%p25, %r13, 15;
	bar.sync 	0;
	ld.shared.f32 	%f1833, [%r14+64];
	ld.shared.f32 	%f1834, [_ZZ4convPfS_S_iiiiE8shared_1+12];
	ld.shared.f32 	%f1835, [_ZZ4convPfS_S_iiiiE8shared_1+16];
	ld.shared.f32 	%f1836, [_ZZ4convPfS_S_iiiiE8shared_1+20];
	ld.shared.f32 	%f1837, [_ZZ4convPfS_S_iiiiE8shared_1+24];
	ld.shared.f32 	%f1838, [_ZZ4convPfS_S_iiiiE8shared_1+28];
	fma.rn.f32 	%f1839, %f1833, %f1834, %f58;
	fma.rn.f32 	%f1840, %f1833, %f1835, %f59;
	fma.rn.f32 	%f1841, %f1833, %f1836, %f60;
	fma.rn.f32 	%f1842, %f1833, %f1837, %f61;
	fma.rn.f32 	%f1843, %f1833, %f1838, %f62;
	ld.shared.f32 	%f1844, [%r14+60];
	ld.shared.f32 	%f1845, [_ZZ4convPfS_S_iiiiE8shared_1+48];
	ld.shared.f32 	%f1846, [_ZZ4convPfS_S_iiiiE8shared_1+52];
	ld.shared.f32 	%f1847, [_ZZ4convPfS_S_iiiiE8shared_1+56];
	ld.shared.f32 	%f1848, [_ZZ4convPfS_S_iiiiE8shared_1+60];
	ld.shared.f32 	%f1849, [_ZZ4convPfS_S_iiiiE8shared_1+64];
	fma.rn.f32 	%f1850, %f1844, %f1845, %f1839;
	fma.rn.f32 	%f1851, %f1844, %f1846, %f1840;
	fma.rn.f32 	%f1852, %f1844, %f1847, %f1841;
	fma.rn.f32 	%f1853, %f1844, %f1848, %f1842;
	fma.rn.f32 	%f1854, %f1844, %f1849, %f1843;
	ld.shared.f32 	%f1855, [%r14+56];
	ld.shared.f32 	%f1856, [_ZZ4convPfS_S_iiiiE8shared_1+84];
	ld.shared.f32 	%f1857, [_ZZ4convPfS_S_iiiiE8shared_1+88];
	ld.shared.f32 	%f1858, [_ZZ4convPfS_S_iiiiE8shared_1+92];
	ld.shared.f32 	%f1859, [_ZZ4convPfS_S_iiiiE8shared_1+96];
	ld.shared.f32 	%f1860, [_ZZ4convPfS_S_iiiiE8shared_1+100];
	fma.rn.f32 	%f1861, %f1855, %f1856, %f1850;
	fma.rn.f32 	%f1862, %f1855, %f1857, %f1851;
	fma.rn.f32 	%f1863, %f1855, %f1858, %f1852;
	fma.rn.f32 	%f1864, %f1855, %f1859, %f1853;
	fma.rn.f32 	%f1865, %f1855, %f1860, %f1854;
	ld.shared.f32 	%f1866, [%r14+52];
	ld.shared.f32 	%f1867, [_ZZ4convPfS_S_iiiiE8shared_1+120];
	ld.shared.f32 	%f1868, [_ZZ4convPfS_S_iiiiE8shared_1+124];
	ld.shared.f32 	%f1869, [_ZZ4convPfS_S_iiiiE8shared_1+128];
	ld.shared.f32 	%f1870, [_ZZ4convPfS_S_iiiiE8shared_1+132];
	ld.shared.f32 	%f1871, [_ZZ4convPfS_S_iiiiE8shared_1+136];
	fma.rn.f32 	%f1872, %f1866, %f1867, %f1861;
	fma.rn.f32 	%f1873, %f1866, %f1868, %f1862;
	fma.rn.f32 	%f1874, %f1866, %f1869, %f1863;
	fma.rn.f32 	%f1875, %f1866, %f1870, %f1864;
	fma.rn.f32 	%f1876, %f1866, %f1871, %f1865;
	ld.shared.f32 	%f1877, [%r14+48];
	ld.shared.f32 	%f1878, [_ZZ4convPfS_S_iiiiE8shared_1+156];
	ld.shared.f32 	%f1879, [_ZZ4convPfS_S_iiiiE8shared_1+160];
	ld.shared.f32 	%f1880, [_ZZ4convPfS_S_iiiiE8shared_1+164];
	ld.shared.f32 	%f1881, [_ZZ4convPfS_S_iiiiE8shared_1+168];
	ld.shared.f32 	%f1882, [_ZZ4convPfS_S_iiiiE8shared_1+172];
	fma.rn.f32 	%f1883, %f1877, %f1878, %f1872;
	fma.rn.f32 	%f1884, %f1877, %f1879, %f1873;
	fma.rn.f32 	%f1885, %f1877, %f1880, %f1874;
	fma.rn.f32 	%f1886, %f1877, %f1881, %f1875;
	fma.rn.f32 	%f1887, %f1877, %f1882, %f1876;
	ld.shared.f32 	%f1888, [%r14+44];
	ld.shared.f32 	%f1889, [_ZZ4convPfS_S_iiiiE8shared_1+192];
	ld.shared.f32 	%f1890, [_ZZ4convPfS_S_iiiiE8shared_1+196];
	ld.shared.f32 	%f1891, [_ZZ4convPfS_S_iiiiE8shared_1+200];
	ld.shared.f32 	%f1892, [_ZZ4convPfS_S_iiiiE8shared_1+204];
	ld.shared.f32 	%f1893, [_ZZ4convPfS_S_iiiiE8shared_1+208];
	fma.rn.f32 	%f1894, %f1888, %f1889, %f1883;
	fma.rn.f32 	%f1895, %f1888, %f1890, %f1884;
	fma.rn.f32 	%f1896, %f1888, %f1891, %f1885;
	fma.rn.f32 	%f1897, %f1888, %f1892, %f1886;
	fma.rn.f32 	%f1898, %f1888, %f1893, %f1887;
	ld.shared.f32 	%f1899, [%r14+40];
	ld.shared.f32 	%f1900, [_ZZ4convPfS_S_iiiiE8shared_1+228];
	ld.shared.f32 	%f1901, [_ZZ4convPfS_S_iiiiE8shared_1+232];
	ld.shared.f32 	%f1902, [_ZZ4convPfS_S_iiiiE8shared_1+236];
	ld.shared.f32 	%f1903, [_ZZ4convPfS_S_iiiiE8shared_1+240];
	ld.shared.f32 	%f1904, [_ZZ4convPfS_S_iiiiE8shared_1+244];
	fma.rn.f32 	%f1905, %f1899, %f1900, %f1894;
	fma.rn.f32 	%f1906, %f1899, %f1901, %f1895;
	fma.rn.f32 	%f1907, %f1899, %f1902, %f1896;
	fma.rn.f32 	%f1908, %f1899, %f1903, %f1897;
	fma.rn.f32 	%f1909, %f1899, %f1904, %f1898;
	ld.shared.f32 	%f1910, [%r14+36];
	ld.shared.f32 	%f1911, [_ZZ4convPfS_S_iiiiE8shared_1+264];
	ld.shared.f32 	%f1912, [_ZZ4convPfS_S_iiiiE8shared_1+268];
	ld.shared.f32 	%f1913, [_ZZ4convPfS_S_iiiiE8shared_1+272];
	ld.shared.f32 	%f1914, [_ZZ4convPfS_S_iiiiE8shared_1+276];
	ld.shared.f32 	%f1915, [_ZZ4convPfS_S_iiiiE8shared_1+280];
	fma.rn.f32 	%f1916, %f1910, %f1911, %f1905;
	fma.rn.f32 	%f1917, %f1910, %f1912, %f1906;
	fma.rn.f32 	%f1918, %f1910, %f1913, %f1907;
	fma.rn.f32 	%f1919, %f1910, %f1914, %f1908;
	fma.rn.f32 	%f1920, %f1910, %f1915, %f1909;
	ld.shared.f32 	%f1921, [%r14+32];
	ld.shared.f32 	%f1922, [_ZZ4convPfS_S_iiiiE8shared_1+300];
	ld.shared.f32 	%f1923, [_ZZ4convPfS_S_iiiiE8shared_1+304];
	ld.shared.f32 	%f1924, [_ZZ4convPfS_S_iiiiE8shared_1+308];
	ld.shared.f32 	%f1925, [_ZZ4convPfS_S_iiiiE8shared_1+312];
	ld.shared.f32 	%f1926, [_ZZ4convPfS_S_iiiiE8shared_1+316];
	fma.rn.f32 	%f1927, %f1921, %f1922, %f1916;
	fma.rn.f32 	%f1928, %f1921, %f1923, %f1917;
	fma.rn.f32 	%f1929, %f1921, %f1924, %f1918;
	fma.rn.f32 	%f1930, %f1921, %f1925, %f1919;
	fma.rn.f32 	%f1931, %f1921, %f1926, %f1920;
	ld.shared.f32 	%f1932, [%r14+28];
	ld.shared.f32 	%f1933, [_ZZ4convPfS_S_iiiiE8shared_1+336];
	ld.shared.f32 	%f1934, [_ZZ4convPfS_S_iiiiE8shared_1+340];
	ld.shared.f32 	%f1935, [_ZZ4convPfS_S_iiiiE8shared_1+344];
	ld.shared.f32 	%f1936, [_ZZ4convPfS_S_iiiiE8shared_1+348];
	ld.shared.f32 	%f1937, [_ZZ4convPfS_S_iiiiE8shared_1+352];
	fma.rn.f32 	%f1938, %f1932, %f1933, %f1927;
	fma.rn.f32 	%f1939, %f1932, %f1934, %f1928;
	fma.rn.f32 	%f1940, %f1932, %f1935, %f1929;
	fma.rn.f32 	%f1941, %f1932, %f1936, %f1930;
	fma.rn.f32 	%f1942, %f1932, %f1937, %f1931;
	ld.shared.f32 	%f1943, [%r14+24];
	ld.shared.f32 	%f1944, [_ZZ4convPfS_S_iiiiE8shared_1+372];
	ld.shared.f32 	%f1945, [_ZZ4convPfS_S_iiiiE8shared_1+376];
	ld.shared.f32 	%f1946, [_ZZ4convPfS_S_iiiiE8shared_1+380];
	ld.shared.f32 	%f1947, [_ZZ4convPfS_S_iiiiE8shared_1+384];
	ld.shared.f32 	%f1948, [_ZZ4convPfS_S_iiiiE8shared_1+388];
	fma.rn.f32 	%f1949, %f1943, %f1944, %f1938;
	fma.rn.f32 	%f1950, %f1943, %f1945, %f1939;
	fma.rn.f32 	%f1951, %f1943, %f1946, %f1940;
	fma.rn.f32 	%f1952, %f1943, %f1947, %f1941;
	fma.rn.f32 	%f1953, %f1943, %f1948, %f1942;
	ld.shared.f32 	%f1954, [%r14+20];
	ld.shared.f32 	%f1955, [_ZZ4convPfS_S_iiiiE8shared_1+408];
	ld.shared.f32 	%f1956, [_ZZ4convPfS_S_iiiiE8shared_1+412];
	ld.shared.f32 	%f1957, [_ZZ4convPfS_S_iiiiE8shared_1+416];
	ld.shared.f32 	%f1958, [_ZZ4convPfS_S_iiiiE8shared_1+420];
	ld.shared.f32 	%f1959, [_ZZ4convPfS_S_iiiiE8shared_1+424];
	fma.rn.f32 	%f1960, %f1954, %f1955, %f1949;
	fma.rn.f32 	%f1961, %f1954, %f1956, %f1950;
	fma.rn.f32 	%f1962, %f1954, %f1957, %f1951;
	fma.rn.f32 	%f1963, %f1954, %f1958, %f1952;
	fma.rn.f32 	%f1964, %f1954, %f1959, %f1953;
	ld.shared.f32 	%f1965, [%r14+16];
	ld.shared.f32 	%f1966, [_ZZ4convPfS_S_iiiiE8shared_1+444];
	ld.shared.f32 	%f1967, [_ZZ4convPfS_S_iiiiE8shared_1+448];
	ld.shared.f32 	%f1968, [_ZZ4convPfS_S_iiiiE8shared_1+452];
	ld.shared.f32 	%f1969, [_ZZ4convPfS_S_iiiiE8shared_1+456];
	ld.shared.f32 	%f1970, [_ZZ4convPfS_S_iiiiE8shared_1+460];
	fma.rn.f32 	%f1971, %f1965, %f1966, %f1960;
	fma.rn.f32 	%f1972, %f1965, %f1967, %f1961;
	fma.rn.f32 	%f1973, %f1965, %f1968, %f1962;
	fma.rn.f32 	%f1974, %f1965, %f1969, %f1963;
	fma.rn.f32 	%f1975, %f1965, %f1970, %f1964;
	ld.shared.f32 	%f1976, [%r14+12];
	ld.shared.f32 	%f1977, [_ZZ4convPfS_S_iiiiE8shared_1+480];
	ld.shared.f32 	%f1978, [_ZZ4convPfS_S_iiiiE8shared_1+484];
	ld.shared.f32 	%f1979, [_ZZ4convPfS_S_iiiiE8shared_1+488];
	ld.shared.f32 	%f1980, [_ZZ4convPfS_S_iiiiE8shared_1+492];
	ld.shared.f32 	%f1981, [_ZZ4convPfS_S_iiiiE8shared_1+496];
	fma.rn.f32 	%f1982, %f1976, %f1977, %f1971;
	fma.rn.f32 	%f1983, %f1976, %f1978, %f1972;
	fma.rn.f32 	%f1984, %f1976, %f1979, %f1973;
	fma.rn.f32 	%f1985, %f1976, %f1980, %f1974;
	fma.rn.f32 	%f1986, %f1976, %f1981, %f1975;
	ld.shared.f32 	%f1987, [%r14+8];
	ld.shared.f32 	%f1988, [_ZZ4convPfS_S_iiiiE8shared_1+516];
	ld.shared.f32 	%f1989, [_ZZ4convPfS_S_iiiiE8shared_1+520];
	ld.shared.f32 	%f1990, [_ZZ4convPfS_S_iiiiE8shared_1+524];
	ld.shared.f32 	%f1991, [_ZZ4convPfS_S_iiiiE8shared_1+528];
	ld.shared.f32 	%f1992, [_ZZ4convPfS_S_iiiiE8shared_1+532];
	fma.rn.f32 	%f1993, %f1987, %f1988, %f1982;
	fma.rn.f32 	%f1994, %f1987, %f1989, %f1983;
	fma.rn.f32 	%f1995, %f1987, %f1990, %f1984;
	fma.rn.f32 	%f1996, %f1987, %f1991, %f1985;
	fma.rn.f32 	%f1997, %f1987, %f1992, %f1986;
	ld.shared.f32 	%f1998, [%r14+4];
	ld.shared.f32 	%f1999, [_ZZ4convPfS_S_iiiiE8shared_1+552];
	ld.shared.f32 	%f2000, [_ZZ4convPfS_S_iiiiE8shared_1+556];
	ld.shared.f32 	%f2001, [_ZZ4convPfS_S_iiiiE8shared_1+560];
	ld.shared.f32 	%f2002, [_ZZ4convPfS_S_iiiiE8shared_1+564];
	ld.shared.f32 	%f2003, [_ZZ4convPfS_S_iiiiE8shared_1+568];
	fma.rn.f32 	%f2004, %f1998, %f1999, %f1993;
	fma.rn.f32 	%f63, %f1998, %f2000, %f1994;
	fma.rn.f32 	%f64, %f1998, %f2001, %f1995;
	fma.rn.f32 	%f65, %f1998, %f2002, %f1996;
	fma.rn.f32 	%f66, %f1998, %f2003, %f1997;
	add.s32 	%r127, %r19, 6144;
	mul.wide.u32 	%rd101, %r127, 4;
	add.s64 	%rd102, %rd6, %rd101;
	st.global.f32 	[%rd102], %f2004;
	bar.sync 	0;
	bar.sync 	0;
	@%p25 bra 	$L__BB0_49;
	add.s32 	%r128, %r20, %r16;
	add.s32 	%r129, %r128, 6192;
	mul.wide.u32 	%rd103, %r129, 4;
	add.s64 	%rd104, %rd2, %rd103;
	ld.global.f32 	%f2005, [%rd104];
	st.shared.f32 	[%r14], %f2005;
$L__BB0_49:
	setp.gt.u32 	%p26, %r13, 15;
	add.s32 	%r130, %r21, 6192;
	mul.wide.u32 	%rd105, %r130, 4;
	add.s64 	%rd106, %rd2, %rd105;
	ld.global.f32 	%f2006, [%rd106];
	st.shared.f32 	[%r14+64], %f2006;
	bar.sync 	0;
	@%p26 bra 	$L__BB0_51;
	ld.global.f32 	%f2007, [%rd7];
	st.shared.f32 	[%r22+16], %f2007;
	ld.global.f32 	%f2008, [%rd7+64];
	st.shared.f32 	[%r22+20], %f2008;
	ld.global.f32 	%f2009, [%rd7+128];
	st.shared.f32 	[%r22+24], %f2009;
	ld.global.f32 	%f2010, [%rd7+192];
	st.shared.f32 	[%r22+28], %f2010;
$L__BB0_51:
	setp.gt.u32 	%p27, %r13, 15;
	bar.sync 	0;
	ld.shared.f32 	%f2011, [%r14+64];
	ld.shared.f32 	%f2012, [_ZZ4convPfS_S_iiiiE8shared_1+16];
	ld.shared.f32 	%f2013, [_ZZ4convPfS_S_iiiiE8shared_1+20];
	ld.shared.f32 	%f2014, [_ZZ4convPfS_S_iiiiE8shared_1+24];
	ld.shared.f32 	%f2015, [_ZZ4convPfS_S_iiiiE8shared_1+28];
	fma.rn.f32 	%f2016, %f2011, %f2012, %f63;
	fma.rn.f32 	%f2017, %f2011, %f2013, %f64;
	fma.rn.f32 	%f2018, %f2011, %f2014, %f65;
	fma.rn.f32 	%f2019, %f2011, %f2015, %f66;
	ld.shared.f32 	%f2020, [%r14+60];
	ld.shared.f32 	%f2021, [_ZZ4convPfS_S_iiiiE8shared_1+52];
	ld.shared.f32 	%f2022, [_ZZ4convPfS_S_iiiiE8shared_1+56];
	ld.shared.f32 	%f2023, [_ZZ4convPfS_S_iiiiE8shared_1+60];
	ld.shared.f32 	%f2024, [_ZZ4convPfS_S_iiiiE8shared_1+64];
	fma.rn.f32 	%f2025, %f2020, %f2021, %f2016;
	fma.rn.f32 	%f2026, %f2020, %f2022, %f2017;
	fma.rn.f32 	%f2027, %f2020, %f2023, %f2018;
	fma.rn.f32 	%f2028, %f2020, %f2024, %f2019;
	ld.shared.f32 	%f2029, [%r14+56];
	ld.shared.f32 	%f2030, [_ZZ4convPfS_S_iiiiE8shared_1+88];
	ld.shared.f32 	%f2031, [_ZZ4convPfS_S_iiiiE8shared_1+92];
	ld.shared.f32 	%f2032, [_ZZ4convPfS_S_iiiiE8shared_1+96];
	ld.shared.f32 	%f2033, [_ZZ4convPfS_S_iiiiE8shared_1+100];
	fma.rn.f32 	%f2034, %f2029, %f2030, %f2025;
	fma.rn.f32 	%f2035, %f2029, %f2031, %f2026;
	fma.rn.f32 	%f2036, %f2029, %f2032, %f2027;
	fma.rn.f32 	%f2037, %f2029, %f2033, %f2028;
	ld.shared.f32 	%f2038, [%r14+52];
	ld.shared.f32 	%f2039, [_ZZ4convPfS_S_iiiiE8shared_1+124];
	ld.shared.f32 	%f2040, [_ZZ4convPfS_S_iiiiE8shared_1+128];
	ld.shared.f32 	%f2041, [_ZZ4convPfS_S_iiiiE8shared_1+132];
	ld.shared.f32 	%f2042, [_ZZ4convPfS_S_iiiiE8shared_1+136];
	fma.rn.f32 	%f2043, %f2038, %f2039, %f2034;
	fma.rn.f32 	%f2044, %f2038, %f2040, %f2035;
	fma.rn.f32 	%f2045, %f2038, %f2041, %f2036;
	fma.rn.f32 	%f2046, %f2038, %f2042, %f2037;
	ld.shared.f32 	%f2047, [%r14+48];
	ld.shared.f32 	%f2048, [_ZZ4convPfS_S_iiiiE8shared_1+160];
	ld.shared.f32 	%f2049, [_ZZ4convPfS_S_iiiiE8shared_1+164];
	ld.shared.f32 	%f2050, [_ZZ4convPfS_S_iiiiE8shared_1+168];
	ld.shared.f32 	%f2051, [_ZZ4convPfS_S_iiiiE8shared_1+172];
	fma.rn.f32 	%f2052, %f2047, %f2048, %f2043;
	fma.rn.f32 	%f2053, %f2047, %f2049, %f2044;
	fma.rn.f32 	%f2054, %f2047, %f2050, %f2045;
	fma.rn.f32 	%f2055, %f2047, %f2051, %f2046;
	ld.shared.f32 	%f2056, [%r14+44];
	ld.shared.f32 	%f2057, [_ZZ4convPfS_S_iiiiE8shared_1+196];
	ld.shared.f32 	%f2058, [_ZZ4convPfS_S_iiiiE8shared_1+200];
	ld.shared.f32 	%f2059, [_ZZ4convPfS_S_iiiiE8shared_1+204];
	ld.shared.f32 	%f2060, [_ZZ4convPfS_S_iiiiE8shared_1+208];
	fma.rn.f32 	%f2061, %f2056, %f2057, %f2052;
	fma.rn.f32 	%f2062, %f2056, %f2058, %f2053;
	fma.rn.f32 	%f2063, %f2056, %f2059, %f2054;
	fma.rn.f32 	%f2064, %f2056, %f2060, %f2055;
	ld.shared.f32 	%f2065, [%r14+40];
	ld.shared.f32 	%f2066, [_ZZ4convPfS_S_iiiiE8shared_1+232];
	ld.shared.f32 	%f2067, [_ZZ4convPfS_S_iiiiE8shared_1+236];
	ld.shared.f32 	%f2068, [_ZZ4convPfS_S_iiiiE8shared_1+240];
	ld.shared.f32 	%f2069, [_ZZ4convPfS_S_iiiiE8shared_1+244];
	fma.rn.f32 	%f2070, %f2065, %f2066, %f2061;
	fma.rn.f32 	%f2071, %f2065, %f2067, %f2062;
	fma.rn.f32 	%f2072, %f2065, %f2068, %f2063;
	fma.rn.f32 	%f2073, %f2065, %f2069, %f2064;
	ld.shared.f32 	%f2074, [%r14+36];
	ld.shared.f32 	%f2075, [_ZZ4convPfS_S_iiiiE8shared_1+268];
	ld.shared.f32 	%f2076, [_ZZ4convPfS_S_iiiiE8shared_1+272];
	ld.shared.f32 	%f2077, [_ZZ4convPfS_S_iiiiE8shared_1+276];
	ld.shared.f32 	%f2078, [_ZZ4convPfS_S_iiiiE8shared_1+280];
	fma.rn.f32 	%f2079, %f2074, %f2075, %f2070;
	fma.rn.f32 	%f2080, %f2074, %f2076, %f2071;
	fma.rn.f32 	%f2081, %f2074, %f2077, %f2072;
	fma.rn.f32 	%f2082, %f2074, %f2078, %f2073;
	ld.shared.f32 	%f2083, [%r14+32];
	ld.shared.f32 	%f2084, [_ZZ4convPfS_S_iiiiE8shared_1+304];
	ld.shared.f32 	%f2085, [_ZZ4convPfS_S_iiiiE8shared_1+308];
	ld.shared.f32 	%f2086, [_ZZ4convPfS_S_iiiiE8shared_1+312];
	ld.shared.f32 	%f2087, [_ZZ4convPfS_S_iiiiE8shared_1+316];
	fma.rn.f32 	%f2088, %f2083, %f2084, %f2079;
	fma.rn.f32 	%f2089, %f2083, %f2085, %f2080;
	fma.rn.f32 	%f2090, %f2083, %f2086, %f2081;
	fma.rn.f32 	%f2091, %f2083, %f2087, %f2082;
	ld.shared.f32 	%f2092, [%r14+28];
	ld.shared.f32 	%f2093, [_ZZ4convPfS_S_iiiiE8shared_1+340];
	ld.shared.f32 	%f2094, [_ZZ4convPfS_S_iiiiE8shared_1+344];
	ld.shared.f32 	%f2095, [_ZZ4convPfS_S_iiiiE8shared_1+348];
	ld.shared.f32 	%f2096, [_ZZ4convPfS_S_iiiiE8shared_1+352];
	fma.rn.f32 	%f2097, %f2092, %f2093, %f2088;
	fma.rn.f32 	%f2098, %f2092, %f2094, %f2089;
	fma.rn.f32 	%f2099, %f2092, %f2095, %f2090;
	fma.rn.f32 	%f2100, %f2092, %f2096, %f2091;
	ld.shared.f32 	%f2101, [%r14+24];
	ld.shared.f32 	%f2102, [_ZZ4convPfS_S_iiiiE8shared_1+376];
	ld.shared.f32 	%f2103, [_ZZ4convPfS_S_iiiiE8shared_1+380];
	ld.shared.f32 	%f2104, [_ZZ4convPfS_S_iiiiE8shared_1+384];
	ld.shared.f32 	%f2105, [_ZZ4convPfS_S_iiiiE8shared_1+388];
	fma.rn.f32 	%f2106, %f2101, %f2102, %f2097;
	fma.rn.f32 	%f2107, %f2101, %f2103, %f2098;
	fma.rn.f32 	%f2108, %f2101, %f2104, %f2099;
	fma.rn.f32 	%f2109, %f2101, %f2105, %f2100;
	ld.shared.f32 	%f2110, [%r14+20];
	ld.shared.f32 	%f2111, [_ZZ4convPfS_S_iiiiE8shared_1+412];
	ld.shared.f32 	%f2112, [_ZZ4convPfS_S_iiiiE8shared_1+416];
	ld.shared.f32 	%f2113, [_ZZ4convPfS_S_iiiiE8shared_1+420];
	ld.shared.f32 	%f2114, [_ZZ4convPfS_S_iiiiE8shared_1+424];
	fma.rn.f32 	%f2115, %f2110, %f2111, %f2106;
	fma.rn.f32 	%f2116, %f2110, %f2112, %f2107;
	fma.rn.f32 	%f2117, %f2110, %f2113, %f2108;
	fma.rn.f32 	%f2118, %f2110, %f2114, %f2109;
	ld.shared.f32 	%f2119, [%r14+16];
	ld.shared.f32 	%f2120, [_ZZ4convPfS_S_iiiiE8shared_1+448];
	ld.shared.f32 	%f2121, [_ZZ4convPfS_S_iiiiE8shared_1+452];
	ld.shared.f32 	%f2122, [_ZZ4convPfS_S_iiiiE8shared_1+456];
	ld.shared.f32 	%f2123, [_ZZ4convPfS_S_iiiiE8shared_1+460];
	fma.rn.f32 	%f2124, %f2119, %f2120, %f2115;
	fma.rn.f32 	%f2125, %f2119, %f2121, %f2116;
	fma.rn.f32 	%f2126, %f2119, %f2122, %f2117;
	fma.rn.f32 	%f2127, %f2119, %f2123, %f2118;
	ld.shared.f32 	%f2128, [%r14+12];
	ld.shared.f32 	%f2129, [_ZZ4convPfS_S_iiiiE8shared_1+484];
	ld.shared.f32 	%f2130, [_ZZ4convPfS_S_iiiiE8shared_1+488];
	ld.shared.f32 	%f2131, [_ZZ4convPfS_S_iiiiE8shared_1+492];
	ld.shared.f32 	%f2132, [_ZZ4convPfS_S_iiiiE8shared_1+496];
	fma.rn.f32 	%f2133, %f2128, %f2129, %f2124;
	fma.rn.f32 	%f2134, %f2128, %f2130, %f2125;
	fma.rn.f32 	%f2135, %f2128, %f2131, %f2126;
	fma.rn.f32 	%f2136, %f2128, %f2132, %f2127;
	ld.shared.f32 	%f2137, [%r14+8];
	ld.shared.f32 	%f2138, [_ZZ4convPfS_S_iiiiE8shared_1+520];
	ld.shared.f32 	%f2139, [_ZZ4convPfS_S_iiiiE8shared_1+524];
	ld.shared.f32 	%f2140, [_ZZ4convPfS_S_iiiiE8shared_1+528];
	ld.shared.f32 	%f2141, [_ZZ4convPfS_S_iiiiE8shared_1+532];
	fma.rn.f32 	%f2142, %f2137, %f2138, %f2133;
	fma.rn.f32 	%f2143, %f2137, %f2139, %f2134;
	fma.rn.f32 	%f2144, %f2137, %f2140, %f2135;
	fma.rn.f32 	%f2145, %f2137, %f2141, %f2136;
	ld.shared.f32 	%f2146, [%r14+4];
	ld.shared.f32 	%f2147, [_ZZ4convPfS_S_iiiiE8shared_1+556];
	ld.shared.f32 	%f2148, [_ZZ4convPfS_S_iiiiE8shared_1+560];
	ld.shared.f32 	%f2149, [_ZZ4convPfS_S_iiiiE8shared_1+564];
	ld.shared.f32 	%f2150, [_ZZ4convPfS_S_iiiiE8shared_1+568];
	fma.rn.f32 	%f2151, %f2146, %f2147, %f2142;
	fma.rn.f32 	%f67, %f2146, %f2148, %f2143;
	fma.rn.f32 	%f68, %f2146, %f2149, %f2144;
	fma.rn.f32 	%f69, %f2146, %f2150, %f2145;
	add.s32 	%r131, %r19, 8192;
	mul.wide.u32 	%rd107, %r131, 4;
	add.s64 	%rd108, %rd6, %rd107;
	st.global.f32 	[%rd108], %f2151;
	bar.sync 	0;
	bar.sync 	0;
	@%p27 bra 	$L__BB0_53;
	add.s32 	%r132, %r20, %r16;
	add.s32 	%r133, %r132, 8256;
	mul.wide.u32 	%rd109, %r133, 4;
	add.s64 	%rd110, %rd2, %rd109;
	ld.global.f32 	%f2152, [%rd110];
	st.shared.f32 	[%r14], %f2152;
$L__BB0_53:
	setp.gt.u32 	%p28, %r13, 15;
	add.s32 	%r134, %r21, 8256;
	mul.wide.u32 	%rd111, %r134, 4;
	add.s64 	%rd112, %rd2, %rd111;
	ld.global.f32 	%f2153, [%rd112];
	st.shared.f32 	[%r14+64], %f2153;
	bar.sync 	0;
	@%p28 bra 	$L__BB0_55;
	ld.global.f32 	%f2154, [%rd7];
	st.shared.f32 	[%r22+20], %f2154;
	ld.global.f32 	%f2155, [%rd7+64];
	st.shared.f32 	[%r22+24], %f2155;
	ld.global.f32 	%f2156, [%rd7+128];
	st.shared.f32 	[%r22+28], %f2156;
$L__BB0_55:
	setp.gt.u32 	%p29, %r13, 15;
	bar.sync 	0;
	ld.shared.f32 	%f2157, [%r14+64];
	ld.shared.f32 	%f2158, [_ZZ4convPfS_S_iiiiE8shared_1+20];
	ld.shared.f32 	%f2159, [_ZZ4convPfS_S_iiiiE8shared_1+24];
	ld.shared.f32 	%f2160, [_ZZ4convPfS_S_iiiiE8shared_1+28];
	fma.rn.f32 	%f2161, %f2157, %f2158, %f67;
	fma.rn.f32 	%f2162, %f2157, %f2159, %f68;
	fma.rn.f32 	%f2163, %f2157, %f2160, %f69;
	ld.shared.f32 	%f2164, [%r14+60];
	ld.shared.f32 	%f2165, [_ZZ4convPfS_S_iiiiE8shared_1+56];
	ld.shared.f32 	%f2166, [_ZZ4convPfS_S_iiiiE8shared_1+60];
	ld.shared.f32 	%f2167, [_ZZ4convPfS_S_iiiiE8shared_1+64];
	fma.rn.f32 	%f2168, %f2164, %f2165, %f2161;
	fma.rn.f32 	%f2169, %f2164, %f2166, %f2162;
	fma.rn.f32 	%f2170, %f2164, %f2167, %f2163;
	ld.shared.f32 	%f2171, [%r14+56];
	ld.shared.f32 	%f2172, [_ZZ4convPfS_S_iiiiE8shared_1+92];
	ld.shared.f32 	%f2173, [_ZZ4convPfS_S_iiiiE8shared_1+96];
	ld.shared.f32 	%f2174, [_ZZ4convPfS_S_iiiiE8shared_1+100];
	fma.rn.f32 	%f2175, %f2171, %f2172, %f2168;
	fma.rn.f32 	%f2176, %f2171, %f2173, %f2169;
	fma.rn.f32 	%f2177, %f2171, %f2174, %f2170;
	ld.shared.f32 	%f2178, [%r14+52];
	ld.shared.f32 	%f2179, [_ZZ4convPfS_S_iiiiE8shared_1+128];
	ld.shared.f32 	%f2180, [_ZZ4convPfS_S_iiiiE8shared_1+132];
	ld.shared.f32 	%f2181, [_ZZ4convPfS_S_iiiiE8shared_1+136];
	fma.rn.f32 	%f2182, %f2178, %f2179, %f2175;
	fma.rn.f32 	%f2183, %f2178, %f2180, %f2176;
	fma.rn.f32 	%f2184, %f2178, %f2181, %f2177;
	ld.shared.f32 	%f2185, [%r14+48];
	ld.shared.f32 	%f2186, [_ZZ4convPfS_S_iiiiE8shared_1+164];
	ld.shared.f32 	%f2187, [_ZZ4convPfS_S_iiiiE8shared_1+168];
	ld.shared.f32 	%f2188, [_ZZ4convPfS_S_iiiiE8shared_1+172];
	fma.rn.f32 	%f2189, %f2185, %f2186, %f2182;
	fma.rn.f32 	%f2190, %f2185, %f2187, %f2183;
	fma.rn.f32 	%f2191, %f2185, %f2188, %f2184;
	ld.shared.f32 	%f2192, [%r14+44];
	ld.shared.f32 	%f2193, [_ZZ4convPfS_S_iiiiE8shared_1+200];
	ld.shared.f32 	%f2194, [_ZZ4convPfS_S_iiiiE8shared_1+204];
	ld.shared.f32 	%f2195, [_ZZ4convPfS_S_iiiiE8shared_1+208];
	fma.rn.f32 	%f2196, %f2192, %f2193, %f2189;
	fma.rn.f32 	%f2197, %f2192, %f2194, %f2190;
	fma.rn.f32 	%f2198, %f2192, %f2195, %f2191;
	ld.shared.f32 	%f2199, [%r14+40];
	ld.shared.f32 	%f2200, [_ZZ4convPfS_S_iiiiE8shared_1+236];
	ld.shared.f32 	%f2201, [_ZZ4convPfS_S_iiiiE8shared_1+240];
	ld.shared.f32 	%f2202, [_ZZ4convPfS_S_iiiiE8shared_1+244];
	fma.rn.f32 	%f2203, %f2199, %f2200, %f2196;
	fma.rn.f32 	%f2204, %f2199, %f2201, %f2197;
	fma.rn.f32 	%f2205, %f2199, %f2202, %f2198;
	ld.shared.f32 	%f2206, [%r14+36];
	ld.shared.f32 	%f2207, [_ZZ4convPfS_S_iiiiE8shared_1+272];
	ld.shared.f32 	%f2208, [_ZZ4convPfS_S_iiiiE8shared_1+276];
	ld.shared.f32 	%f2209, [_ZZ4convPfS_S_iiiiE8shared_1+280];
	fma.rn.f32 	%f2210, %f2206, %f2207, %f2203;
	fma.rn.f32 	%f2211, %f2206, %f2208, %f2204;
	fma.rn.f32 	%f2212, %f2206, %f2209, %f2205;
	ld.shared.f32 	%f2213, [%r14+32];
	ld.shared.f32 	%f2214, [_ZZ4convPfS_S_iiiiE8shared_1+308];
	ld.shared.f32 	%f2215, [_ZZ4convPfS_S_iiiiE8shared_1+312];
	ld.shared.f32 	%f2216, [_ZZ4convPfS_S_iiiiE8shared_1+316];
	fma.rn.f32 	%f2217, %f2213, %f2214, %f2210;
	fma.rn.f32 	%f2218, %f2213, %f2215, %f2211;
	fma.rn.f32 	%f2219, %f2213, %f2216, %f2212;
	ld.shared.f32 	%f2220, [%r14+28];
	ld.shared.f32 	%f2221, [_ZZ4convPfS_S_iiiiE8shared_1+344];
	ld.shared.f32 	%f2222, [_ZZ4convPfS_S_iiiiE8shared_1+348];
	ld.shared.f32 	%f2223, [_ZZ4convPfS_S_iiiiE8shared_1+352];
	fma.rn.f32 	%f2224, %f2220, %f2221, %f2217;
	fma.rn.f32 	%f2225, %f2220, %f2222, %f2218;
	fma.rn.f32 	%f2226, %f2220, %f2223, %f2219;
	ld.shared.f32 	%f2227, [%r14+24];
	ld.shared.f32 	%f2228, [_ZZ4convPfS_S_iiiiE8shared_1+380];
	ld.shared.f32 	%f2229, [_ZZ4convPfS_S_iiiiE8shared_1+384];
	ld.shared.f32 	%f2230, [_ZZ4convPfS_S_iiiiE8shared_1+388];
	fma.rn.f32 	%f2231, %f2227, %f2228, %f2224;
	fma.rn.f32 	%f2232, %f2227, %f2229, %f2225;
	fma.rn.f32 	%f2233, %f2227, %f2230, %f2226;
	ld.shared.f32 	%f2234, [%r14+20];
	ld.shared.f32 	%f2235, [_ZZ4convPfS_S_iiiiE8shared_1+416];
	ld.shared.f32 	%f2236, [_ZZ4convPfS_S_iiiiE8shared_1+420];
	ld.shared.f32 	%f2237, [_ZZ4convPfS_S_iiiiE8shared_1+424];
	fma.rn.f32 	%f2238, %f2234, %f2235, %f2231;
	fma.rn.f32 	%f2239, %f2234, %f2236, %f2232;
	fma.rn.f32 	%f2240, %f2234, %f2237, %f2233;
	ld.shared.f32 	%f2241, [%r14+16];
	ld.shared.f32 	%f2242, [_ZZ4convPfS_S_iiiiE8shared_1+452];
	ld.shared.f32 	%f2243, [_ZZ4convPfS_S_iiiiE8shared_1+456];
	ld.shared.f32 	%f2244, [_ZZ4convPfS_S_iiiiE8shared_1+460];
	fma.rn.f32 	%f2245, %f2241, %f2242, %f2238;
	fma.rn.f32 	%f2246, %f2241, %f2243, %f2239;
	fma.rn.f32 	%f2247, %f2241, %f2244, %f2240;
	ld.shared.f32 	%f2248, [%r14+12];
	ld.shared.f32 	%f2249, [_ZZ4convPfS_S_iiiiE8shared_1+488];
	ld.shared.f32 	%f2250, [_ZZ4convPfS_S_iiiiE8shared_1+492];
	ld.shared.f32 	%f2251, [_ZZ4convPfS_S_iiiiE8shared_1+496];
	fma.rn.f32 	%f2252, %f2248, %f2249, %f2245;
	fma.rn.f32 	%f2253, %f2248, %f2250, %f2246;
	fma.rn.f32 	%f2254, %f2248, %f2251, %f2247;
	ld.shared.f32 	%f2255, [%r14+8];
	ld.shared.f32 	%f2256, [_ZZ4convPfS_S_iiiiE8shared_1+524];
	ld.shared.f32 	%f2257, [_ZZ4convPfS_S_iiiiE8shared_1+528];
	ld.shared.f32 	%f2258, [_ZZ4convPfS_S_iiiiE8shared_1+532];
	fma.rn.f32 	%f2259, %f2255, %f2256, %f2252;
	fma.rn.f32 	%f2260, %f2255, %f2257, %f2253;
	fma.rn.f32 	%f2261, %f2255, %f2258, %f2254;
	ld.shared.f32 	%f2262, [%r14+4];
	ld.shared.f32 	%f2263, [_ZZ4convPfS_S_iiiiE8shared_1+560];
	ld.shared.f32 	%f2264, [_ZZ4convPfS_S_iiiiE8shared_1+564];
	ld.shared.f32 	%f2265, [_ZZ4convPfS_S_iiiiE8shared_1+568];
	fma.rn.f32 	%f2266, %f2262, %f2263, %f2259;
	fma.rn.f32 	%f70, %f2262, %f2264, %f2260;
	fma.rn.f32 	%f71, %f2262, %f2265, %f2261;
	add.s32 	%r135, %r19, 10240;
	mul.wide.u32 	%rd113, %r135, 4;
	add.s64 	%rd114, %rd6, %rd113;
	st.global.f32 	[%rd114], %f2266;
	bar.sync 	0;
	bar.sync 	0;
	@%p29 bra 	$L__BB0_57;
	add.s32 	%r136, %r20, %r16;
	add.s32 	%r137, %r136, 10320;
	mul.wide.u32 	%rd115, %r137, 4;
	add.s64 	%rd116, %rd2, %rd115;
	ld.global.f32 	%f2267, [%rd116];
	st.shared.f32 	[%r14], %f2267;
$L__BB0_57:
	setp.gt.u32 	%p30, %r13, 15;
	add.s32 	%r138, %r21, 10320;
	mul.wide.u32 	%rd117, %r138, 4;
	add.s64 	%rd118, %rd2, %rd117;
	ld.global.f32 	%f2268, [%rd118];
	st.shared.f32 	[%r14+64], %f2268;
	bar.sync 	0;
	@%p30 bra 	$L__BB0_59;
	ld.global.f32 	%f2269, [%rd7];
	st.shared.f32 	[%r22+24], %f2269;
	ld.global.f32 	%f2270, [%rd7+64];
	st.shared.f32 	[%r22+28], %f2270;
$L__BB0_59:
	setp.gt.u32 	%p31, %r13, 15;
	bar.sync 	0;
	ld.shared.f32 	%f2271, [%r14+64];
	ld.shared.f32 	%f2272, [_ZZ4convPfS_S_iiiiE8shared_1+24];
	ld.shared.f32 	%f2273, [_ZZ4convPfS_S_iiiiE8shared_1+28];
	fma.rn.f32 	%f2274, %f2271, %f2272, %f70;
	fma.rn.f32 	%f2275, %f2271, %f2273, %f71;
	ld.shared.f32 	%f2276, [%r14+60];
	ld.shared.f32 	%f2277, [_ZZ4convPfS_S_iiiiE8shared_1+60];
	ld.shared.f32 	%f2278, [_ZZ4convPfS_S_iiiiE8shared_1+64];
	fma.rn.f32 	%f2279, %f2276, %f2277, %f2274;
	fma.rn.f32 	%f2280, %f2276, %f2278, %f2275;
	ld.shared.f32 	%f2281, [%r14+56];
	ld.shared.f32 	%f2282, [_ZZ4convPfS_S_iiiiE8shared_1+96];
	ld.shared.f32 	%f2283, [_ZZ4convPfS_S_iiiiE8shared_1+100];
	fma.rn.f32 	%f2284, %f2281, %f2282, %f2279;
	fma.rn.f32 	%f2285, %f2281, %f2283, %f2280;
	ld.shared.f32 	%f2286, [%r14+52];
	ld.shared.f32 	%f2287, [_ZZ4convPfS_S_iiiiE8shared_1+132];
	ld.shared.f32 	%f2288, [_ZZ4convPfS_S_iiiiE8shared_1+136];
	fma.rn.f32 	%f2289, %f2286, %f2287, %f2284;
	fma.rn.f32 	%f2290, %f2286, %f2288, %f2285;
	ld.shared.f32 	%f2291, [%r14+48];
	ld.shared.f32 	%f2292, [_ZZ4convPfS_S_iiiiE8shared_1+168];
	ld.shared.f32 	%f2293, [_ZZ4convPfS_S_iiiiE8shared_1+172];
	fma.rn.f32 	%f2294, %f2291, %f2292, %f2289;
	fma.rn.f32 	%f2295, %f2291, %f2293, %f2290;
	ld.shared.f32 	%f2296, [%r14+44];
	ld.shared.f32 	%f2297, [_ZZ4convPfS_S_iiiiE8shared_1+204];
	ld.shared.f32 	%f2298, [_ZZ4convPfS_S_iiiiE8shared_1+208];
	fma.rn.f32 	%f2299, %f2296, %f2297, %f2294;
	fma.rn.f32 	%f2300, %f2296, %f2298, %f2295;
	ld.shared.f32 	%f2301, [%r14+40];
	ld.shared.f32 	%f2302, [_ZZ4convPfS_S_iiiiE8shared_1+240];
	ld.shared.f32 	%f2303, [_ZZ4convPfS_S_iiiiE8shared_1+244];
	fma.rn.f32 	%f2304, %f2301, %f2302, %f2299;
	fma.rn.f32 	%f2305, %f2301, %f2303, %f2300;
	ld.shared.f32 	%f2306, [%r14+36];
	ld.shared.f32 	%f2307, [_ZZ4convPfS_S_iiiiE8shared_1+276];
	ld.shared.f32 	%f2308, [_ZZ4convPfS_S_iiiiE8shared_1+280];
	fma.rn.f32 	%f2309, %f2306, %f2307, %f2304;
	fma.rn.f32 	%f2310, %f2306, %f2308, %f2305;
	ld.shared.f32 	%f2311, [%r14+32];
	ld.shared.f32 	%f2312, [_ZZ4convPfS_S_iiiiE8shared_1+312];
	ld.shared.f32 	%f2313, [_ZZ4convPfS_S_iiiiE8shared_1+316];
	fma.rn.f32 	%f2314, %f2311, %f2312, %f2309;
	fma.rn.f32 	%f2315, %f2311, %f2313, %f2310;
	ld.shared.f32 	%f2316, [%r14+28];
	ld.shared.f32 	%f2317, [_ZZ4convPfS_S_iiiiE8shared_1+348];
	ld.shared.f32 	%f2318, [_ZZ4convPfS_S_iiiiE8shared_1+352];
	fma.rn.f32 	%f2319, %f2316, %f2317, %f2314;
	fma.rn.f32 	%f2320, %f2316, %f2318, %f2315;
	ld.shared.f32 	%f2321, [%r14+24];
	ld.shared.f32 	%f2322, [_ZZ4convPfS_S_iiiiE8shared_1+384];
	ld.shared.f32 	%f2323, [_ZZ4convPfS_S_iiiiE8shared_1+388];
	fma.rn.f32 	%f2324, %f2321, %f2322, %f2319;
	fma.rn.f32 	%f2325, %f2321, %f2323, %f2320;
	ld.shared.f32 	%f2326, [%r14+20];
	ld.shared.f32 	%f2327, [_ZZ4convPfS_S_iiiiE8shared_1+420];
	ld.shared.f32 	%f2328, [_ZZ4convPfS_S_iiiiE8shared_1+424];
	fma.rn.f32 	%f2329, %f2326, %f2327, %f2324;
	fma.rn.f32 	%f2330, %f2326, %f2328, %f2325;
	ld.shared.f32 	%f2331, [%r14+16];
	ld.shared.f32 	%f2332, [_ZZ4convPfS_S_iiiiE8shared_1+456];
	ld.shared.f32 	%f2333, [_ZZ4convPfS_S_iiiiE8shared_1+460];
	fma.rn.f32 	%f2334, %f2331, %f2332, %f2329;
	fma.rn.f32 	%f2335, %f2331, %f2333, %f2330;
	ld.shared.f32 	%f2336, [%r14+12];
	ld.shared.f32 	%f2337, [_ZZ4convPfS_S_iiiiE8shared_1+492];
	ld.shared.f32 	%f2338, [_ZZ4convPfS_S_iiiiE8shared_1+496];
	fma.rn.f32 	%f2339, %f2336, %f2337, %f2334;
	fma.rn.f32 	%f2340, %f2336, %f2338, %f2335;
	ld.shared.f32 	%f2341, [%r14+8];
	ld.shared.f32 	%f2342, [_ZZ4convPfS_S_iiiiE8shared_1+528];
	ld.shared.f32 	%f2343, [_ZZ4convPfS_S_iiiiE8shared_1+532];
	fma.rn.f32 	%f2344, %f2341, %f2342, %f2339;
	fma.rn.f32 	%f2345, %f2341, %f2343, %f2340;
	ld.shared.f32 	%f2346, [%r14+4];
	ld.shared.f32 	%f2347, [_ZZ4convPfS_S_iiiiE8shared_1+564];
	ld.shared.f32 	%f2348, [_ZZ4convPfS_S_iiiiE8shared_1+568];
	fma.rn.f32 	%f2349, %f2346, %f2347, %f2344;
	fma.rn.f32 	%f72, %f2346, %f2348, %f2345;
	add.s32 	%r139, %r19, 12288;
	mul.wide.u32 	%rd119, %r139, 4;
	add.s64 	%rd120, %rd6, %rd119;
	st.global.f32 	[%rd120], %f2349;
	bar.sync 	0;
	bar.sync 	0;
	@%p31 bra 	$L__BB0_61;
	add.s32 	%r140, %r20, %r16;
	add.s32 	%r141, %r140, 12384;
	mul.wide.u32 	%rd121, %r141, 4;
	add.s64 	%rd122, %rd2, %rd121;
	ld.global.f32 	%f2350, [%rd122];
	st.shared.f32 	[%r14], %f2350;
$L__BB0_61:
	setp.gt.u32 	%p32, %r13, 15;
	add.s32 	%r142, %r21, 12384;
	mul.wide.u32 	%rd123, %r142, 4;
	add.s64 	%rd124, %rd2, %rd123;
	ld.global.f32 	%f2351, [%rd124];
	st.shared.f32 	[%r14+64], %f2351;
	bar.sync 	0;
	@%p32 bra 	$L__BB0_63;
	ld.global.f32 	%f2352, [%rd7];
	st.shared.f32 	[%r22+28], %f2352;
$L__BB0_63:
	bar.sync 	0;
	ld.shared.f32 	%f2353, [%r14+64];
	ld.shared.f32 	%f2354, [_ZZ4convPfS_S_iiiiE8shared_1+28];
	fma.rn.f32 	%f2355, %f2353, %f2354, %f72;
	ld.shared.f32 	%f2356, [%r14+60];
	ld.shared.f32 	%f2357, [_ZZ4convPfS_S_iiiiE8shared_1+64];
	fma.rn.f32 	%f2358, %f2356, %f2357, %f2355;
	ld.shared.f32 	%f2359, [%r14+56];
	ld.shared.f32 	%f2360, [_ZZ4convPfS_S_iiiiE8shared_1+100];
	fma.rn.f32 	%f2361, %f2359, %f2360, %f2358;
	ld.shared.f32 	%f2362, [%r14+52];
	ld.shared.f32 	%f2363, [_ZZ4convPfS_S_iiiiE8shared_1+136];
	fma.rn.f32 	%f2364, %f2362, %f2363, %f2361;
	ld.shared.f32 	%f2365, [%r14+48];
	ld.shared.f32 	%f2366, [_ZZ4convPfS_S_iiiiE8shared_1+172];
	fma.rn.f32 	%f2367, %f2365, %f2366, %f2364;
	ld.shared.f32 	%f2368, [%r14+44];
	ld.shared.f32 	%f2369, [_ZZ4convPfS_S_iiiiE8shared_1+208];
	fma.rn.f32 	%f2370, %f2368, %f2369, %f2367;
	ld.shared.f32 	%f2371, [%r14+40];
	ld.shared.f32 	%f2372, [_ZZ4convPfS_S_iiiiE8shared_1+244];
	fma.rn.f32 	%f2373, %f2371, %f2372, %f2370;
	ld.shared.f32 	%f2374, [%r14+36];
	ld.shared.f32 	%f2375, [_ZZ4convPfS_S_iiiiE8shared_1+280];
	fma.rn.f32 	%f2376, %f2374, %f2375, %f2373;
	ld.shared.f32 	%f2377, [%r14+32];
	ld.shared.f32 	%f2378, [_ZZ4convPfS_S_iiiiE8shared_1+316];
	fma.rn.f32 	%f2379, %f2377, %f2378, %f2376;
	ld.shared.f32 	%f2380, [%r14+28];
	ld.shared.f32 	%f2381, [_ZZ4convPfS_S_iiiiE8shared_1+352];
	fma.rn.f32 	%f2382, %f2380, %f2381, %f2379;
	ld.shared.f32 	%f2383, [%r14+24];
	ld.shared.f32 	%f2384, [_ZZ4convPfS_S_iiiiE8shared_1+388];
	fma.rn.f32 	%f2385, %f2383, %f2384, %f2382;
	ld.shared.f32 	%f2386, [%r14+20];
	ld.shared.f32 	%f2387, [_ZZ4convPfS_S_iiiiE8shared_1+424];
	fma.rn.f32 	%f2388, %f2386, %f2387, %f2385;
	ld.shared.f32 	%f2389, [%r14+16];
	ld.shared.f32 	%f2390, [_ZZ4convPfS_S_iiiiE8shared_1+460];
	fma.rn.f32 	%f2391, %f2389, %f2390, %f2388;
	ld.shared.f32 	%f2392, [%r14+12];
	ld.shared.f32 	%f2393, [_ZZ4convPfS_S_iiiiE8shared_1+496];
	fma.rn.f32 	%f2394, %f2392, %f2393, %f2391;
	ld.shared.f32 	%f2395, [%r14+8];
	ld.shared.f32 	%f2396, [_ZZ4convPfS_S_iiiiE8shared_1+532];
	fma.rn.f32 	%f2397, %f2395, %f2396, %f2394;
	ld.shared.f32 	%f2398, [%r14+4];
	ld.shared.f32 	%f2399, [_ZZ4convPfS_S_iiiiE8shared_1+568];
	fma.rn.f32 	%f2400, %f2398, %f2399, %f2397;
	add.s32 	%r143, %r19, 14336;
	mul.wide.u32 	%rd125, %r143, 4;
	add.s64 	%rd126, %rd6, %rd125;
	st.global.f32 	[%rd126], %f2400;
	bar.sync 	0;
	bar.sync 	0;
	ret;

}


// ===== COMPILED SASS (sm_100) =====

	.target	sm_100

	.elftype	@"ET_EXEC"


//--------------------- .note.nv.tkinfo           --------------------------
	.section	.note.nv.tkinfo,"",@"SHT_NOTE"
	.sectionflags	@"SHF_NOTE_NV_TKINFO"
	.tkinfo
        /*0018*/ 	.word	0x00000002
        /*0030*/ 	.string	""
        /*0030*/ 	.string	"ptxas"
        /*0030*/ 	.string	"Cuda compilation tools, release 13.0, V13.0.88"
        /*0030*/ 	.string	"Build cuda_13.0.r13.0/compiler.36424714_0"
        /*0030*/ 	.string	"-arch sm_100 -m 64 "



//--------------------- .note.nv.cuinfo           --------------------------
	.section	.note.nv.cuinfo,"",@"SHT_NOTE"
	.sectionflags	@"SHF_NOTE_NV_CUINFO"
        /*0018*/ 	.short	0x0002
        /*001a*/ 	.short	0x0064
        /*001c*/ 	.short	0x0082
	.zero		2


//--------------------- .nv.info                  --------------------------
	.section	.nv.info,"",@"SHT_CUDA_INFO"
	.align	4


	//----- nvinfo : EIATTR_REGCOUNT
	.align		4
        /*0000*/ 	.byte	0x04, 0x2f
        /*0002*/ 	.short	(.L_1 - .L_0)
	.align		4
.L_0:
        /*0004*/ 	.word	index@(_Z4convPfS_S_iiii)
        /*0008*/ 	.word	0x00000040


	//----- nvinfo : EIATTR_FRAME_SIZE
	.align		4
.L_1:
        /*000c*/ 	.byte	0x04, 0x11
        /*000e*/ 	.short	(.L_3 - .L_2)
	.align		4
.L_2:
        /*0010*/ 	.word	index@(_Z4convPfS_S_iiii)
        /*0014*/ 	.word	0x00000000


	//----- nvinfo : EIATTR_MIN_STACK_SIZE
	.align		4
.L_3:
        /*0018*/ 	.byte	0x04, 0x12
        /*001a*/ 	.short	(.L_5 - .L_4)
	.align		4
.L_4:
        /*001c*/ 	.word	index@(_Z4convPfS_S_iiii)
        /*0020*/ 	.word	0x00000000
.L_5:


//--------------------- .nv.compat                --------------------------
	.section	.nv.compat,"",@"SHT_CUDA_COMPAT_INFO"
	.align	4
        /*0000*/ 	.byte	0x02, 0x09, 0x00, 0x00, 0x02, 0x02, 0x01, 0x00, 0x02, 0x05, 0x05, 0x00, 0x03, 0x07, 0x01, 0x01
        /*0010*/ 	.byte	0x02, 0x03, 0x00, 0x00, 0x02, 0x06, 0x01, 0x00, 0x04, 0x0b, 0x08, 0x00, 0x09, 0x00, 0x00, 0x00
        /*0020*/ 	.byte	0x00, 0x00, 0x00, 0x00


//--------------------- .nv.info._Z4convPfS_S_iiii --------------------------
	.section	.nv.info._Z4convPfS_S_iiii,"",@"SHT_CUDA_INFO"
	.sectionflags	@""
	.align	4


	//----- nvinfo : EIATTR_CUDA_API_VERSION
	.align		4
        /*0000*/ 	.byte	0x04, 0x37
        /*0002*/ 	.short	(.L_7 - .L_6)
.L_6:
        /*0004*/ 	.word	0x00000082


	//----- nvinfo : EIATTR_KPARAM_INFO
	.align		4
.L_7:
        /*0008*/ 	.byte	0x04, 0x17
        /*000a*/ 	.short	(.L_9 - .L_8)
.L_8:
        /*000c*/ 	.word	0x00000000
        /*0010*/ 	.short	0x0006
        /*0012*/ 	.short	0x0024
        /*0014*/ 	.byte	0x00, 0xf0, 0x11, 0x00


	//----- nvinfo : EIATTR_KPARAM_INFO
	.align		4
.L_9:
        /*0018*/ 	.byte	0x04, 0x17
        /*001a*/ 	.short	(.L_11 - .L_10)
.L_10:
        /*001c*/ 	.word	0x00000000
        /*0020*/ 	.short	0x0005
        /*0022*/ 	.short	0x0020
        /*0024*/ 	.byte	0x00, 0xf0, 0x11, 0x00


	//----- nvinfo : EIATTR_KPARAM_INFO
	.align		4
.L_11:
        /*0028*/ 	.byte	0x04, 0x17
        /*002a*/ 	.short	(.L_13 - .L_12)
.L_12:
        /*002c*/ 	.word	0x00000000
        /*0030*/ 	.short	0x0004
        /*0032*/ 	.short	0x001c
        /*0034*/ 	.byte	0x00, 0xf0, 0x11, 0x00


	//----- nvinfo : EIATTR_KPARAM_INFO
	.align		4
.L_13:
        /*0038*/ 	.byte	0x04, 0x17
        /*003a*/ 	.short	(.L_15 - .L_14)
.L_14:
        /*003c*/ 	.word	0x00000000
        /*0040*/ 	.short	0x0003
        /*0042*/ 	.short	0x0018
        /*0044*/ 	.byte	0x00, 0xf0, 0x11, 0x00


	//----- nvinfo : EIATTR_KPARAM_INFO
	.align		4
.L_15:
        /*0048*/ 	.byte	0x04, 0x17
        /*004a*/ 	.short	(.L_17 - .L_16)
.L_16:
        /*004c*/ 	.word	0x00000000
        /*0050*/ 	.short	0x0002
        /*0052*/ 	.short	0x0010
        /*0054*/ 	.byte	0x00, 0xf5, 0x21, 0x00


	//----- nvinfo : EIATTR_KPARAM_INFO
	.align		4
.L_17:
        /*0058*/ 	.byte	0x04, 0x17
        /*005a*/ 	.short	(.L_19 - .L_18)
.L_18:
        /*005c*/ 	.word	0x00000000
        /*0060*/ 	.short	0x0001
        /*0062*/ 	.short	0x0008
        /*0064*/ 	.byte	0x00, 0xf5, 0x21, 0x00


	//----- nvinfo : EIATTR_KPARAM_INFO
	.align		4
.L_19:
        /*0068*/ 	.byte	0x04, 0x17
        /*006a*/ 	.short	(.L_21 - .L_20)
.L_20:
        /*006c*/ 	.word	0x00000000
        /*0070*/ 	.short	0x0000
        /*0072*/ 	.short	0x0000
        /*0074*/ 	.byte	0x00, 0xf5, 0x21, 0x00


	//----- nvinfo : EIATTR_SPARSE_MMA_MASK
	.align		4
.L_21:
        /*0078*/ 	.byte	0x03, 0x50
        /*007a*/ 	.short	0x0000


	//----- nvinfo : EIATTR_MAXREG_COUNT
	.align		4
        /*007c*/ 	.byte	0x03, 0x1b
        /*007e*/ 	.short	0x00ff


	//----- nvinfo : EIATTR_NUM_BARRIERS
	.align		4
        /*0080*/ 	.byte	0x02, 0x4c
        /*0082*/ 	.byte	0x01
	.zero		1


	//----- nvinfo : EIATTR_MERCURY_ISA_VERSION
	.align		4
        /*0084*/ 	.byte	0x03, 0x5f
        /*0086*/ 	.short	0x0101


	//----- nvinfo : EIATTR_UNUSED_LOAD_BYTE_OFFSET
	.align		4
        /*0088*/ 	.byte	0x04, 0x44
        /*008a*/ 	.short	(.L_23 - .L_22)


	//   ....[0]....
.L_22:
        /*008c*/ 	.word	0x000005e0
        /*0090*/ 	.word	0x0000fff0


	//   ....[1]....
        /*0094*/ 	.word	0x000005f0
        /*0098*/ 	.word	0x0000ff0f


	//   ....[2]....
        /*009c*/ 	.word	0x00000620
        /*00a0*/ 	.word	0x0000f0ff


	//   ....[3]....
        /*00a4*/ 	.word	0x000006b0
        /*00a8*/ 	.word	0x00000fff


	//   ....[4]....
        /*00ac*/ 	.word	0x00000830
        /*00b0*/ 	.word	0x0000fff0


	//   ....[5]....
        /*00b4*/ 	.word	0x00000850
        /*00b8*/ 	.word	0x0000ff0f


	//   ....[6]....
        /*00bc*/ 	.word	0x000008f0
        /*00c0*/ 	.word	0x0000f0ff


	//   ....[7]....
        /*00c4*/ 	.word	0x00000990
        /*00c8*/ 	.word	0x00000fff


	//   ....[8]....
        /*00cc*/ 	.word	0x00000ac0
        /*00d0*/ 	.word	0x0000fff0


	//   ....[9]....
        /*00d4*/ 	.word	0x00000b10
        /*00d8*/ 	.word	0x0000ff0f


	//   ....[10]....
        /*00dc*/ 	.word	0x00000bb0
        /*00e0*/ 	.word	0x0000f0ff


	//   ....[11]....
        /*00e4*/ 	.word	0x00000c50
        /*00e8*/ 	.word	0x00000fff


	//   ....[12]....
        /*00ec*/ 	.word	0x00000de0
        /*00f0*/ 	.word	0x0000fff0


	//   ....[13]....
        /*00f4*/ 	.word	0x00000e00
        /*00f8*/ 	.word	0x0000ff0f


	//   ....[14]....
        /*00fc*/ 	.word	0x00000ea0
        /*0100*/ 	.word	0x0000f0ff


	//   ....[15]....
        /*0104*/ 	.word	0x00000f20
        /*0108*/ 	.word	0x00000fff


	//   ....[16]....
        /*010c*/ 	.word	0x00001cf0
        /*0110*/ 	.word	0x00000fff


	//   ....[17]....
        /*0114*/ 	.word	0x00001d10
        /*0118*/ 	.word	0x0000fff0


	//   ....[18]....
        /*011c*/ 	.word	0x00001d90
        /*0120*/ 	.word	0x00000fff


	//   ....[19]....
        /*0124*/ 	.word	0x00001de0
        /*0128*/ 	.word	0x0000fff0


	//   ....[20]....
        /*012c*/ 	.word	0x00001f20
        /*0130*/ 	.word	0x00000fff


	//   ....[21]....
        /*0134*/ 	.word	0x00001f40
        /*0138*/ 	.word	0x0000fff0


	//   ....[22]....
        /*013c*/ 	.word	0x00002100
        /*0140*/ 	.word	0x00000fff


	//   ....[23]....
        /*0144*/ 	.word	0x00002170
        /*0148*/ 	.word	0x0000fff0


	//   ....[24]....
        /*014c*/ 	.word	0x00002430
        /*0150*/ 	.word	0x0000fff0


	//   ....[25]....
        /*0154*/ 	.word	0x000024b0
        /*0158*/ 	.word	0x00000fff


	//   ....[26]....
        /*015c*/ 	.word	0x00002600
        /*0160*/ 	.word	0x0000fff0


	//   ....[27]....
        /*0164*/ 	.word	0x00002670
        /*0168*/ 	.word	0x00000fff


	//   ....[28]....
        /*016c*/ 	.word	0x00002740
        /*0170*/ 	.word	0x0000fff0


	//   ....[29]....
        /*0174*/ 	.word	0x00002820
        /*0178*/ 	.word	0x00000fff


	//   ....[30]....
        /*017c*/ 	.word	0x00002950
        /*0180*/ 	.word	0x00000fff


	//   ....[31]....
        /*0184*/ 	.word	0x00002970
        /*0188*/ 	.word	0x0000fff0


	//   ....[32]....
        /*018c*/ 	.word	0x00002ca0
        /*0190*/ 	.word	0x0000fff0


	//   ....[33]....
        /*0194*/ 	.word	0x00002cf0
        /*0198*/ 	.word	0x00000fff


	//   ....[34]....
        /*019c*/ 	.word	0x00002de0
        /*01a0*/ 	.word	0x0000fff0


	//   ....[35]....
        /*01a4*/ 	.word	0x00002ea0
        /*01a8*/ 	.word	0x00000fff


	//   ....[36]....
        /*01ac*/ 	.word	0x00003050
        /*01b0*/ 	.word	0x0000fff0


	//   ....[37]....
        /*01b4*/ 	.word	0x00003090
        /*01b8*/ 	.word	0x00000fff


	//   ....[38]....
        /*01bc*/ 	.word	0x000032b0
        /*01c0*/ 	.word	0x0000fff0


	//   ....[39]....
        /*01c4*/ 	.word	0x00003320
        /*01c8*/ 	.word	0x00000fff


	//   ....[40]....
        /*01cc*/ 	.word	0x000036a0
        /*01d0*/ 	.word	0x0000fff0


	//   ....[41]....
        /*01d4*/ 	.word	0x000036c0
        /*01d8*/ 	.word	0x00000fff


	//   ....[42]....
        /*01dc*/ 	.word	0x00003890
        /*01e0*/ 	.word	0x00000fff


	//   ....[43]....
        /*01e4*/ 	.word	0x000038b0
        /*01e8*/ 	.word	0x0000fff0


	//   ....[44]....
        /*01ec*/ 	.word	0x00003ab0
        /*01f0*/ 	.word	0x00000fff


	//   ....[45]....
        /*01f4*/ 	.word	0x00003b20
        /*01f8*/ 	.word	0x0000fff0


	//   ....[46]....
        /*01fc*/ 	.word	0x00003de0
        /*0200*/ 	.word	0x00000fff


	//   ....[47]....
        /*0204*/ 	.word	0x00003df0
        /*0208*/ 	.word	0x0000fff0


	//   ....[48]....
        /*020c*/ 	.word	0x000043c0
        /*0210*/ 	.word	0x00000fff


	//   ....[49]....
        /*0214*/ 	.word	0x000043d0
        /*0218*/ 	.word	0x0000fff0


	//   ....[50]....
        /*021c*/ 	.word	0x00004570
        /*0220*/ 	.word	0x00000fff


	//   ....[51]....
        /*0224*/ 	.word	0x00004590
        /*0228*/ 	.word	0x0000fff0


	//   ....[52]....
        /*022c*/ 	.word	0x00004820
        /*0230*/ 	.word	0x0000fff0


	//   ....[53]....
        /*0234*/ 	.word	0x000048a0
        /*0238*/ 	.word	0x00000fff


	//   ....[54]....
        /*023c*/ 	.word	0x00004a30
        /*0240*/ 	.word	0x0000fff0


	//   ....[55]....
        /*0244*/ 	.word	0x00004af0
        /*0248*/ 	.word	0x00000fff


	//   ....[56]....
        /*024c*/ 	.word	0x00005150
        /*0250*/ 	.word	0x0000fff0


	//   ....[57]....
        /*0254*/ 	.word	0x00005260
        /*0258*/ 	.word	0x00000fff


	//   ....[58]....
        /*025c*/ 	.word	0x00005290
        /*0260*/ 	.word	0x0000fff0


	//   ....[59]....
        /*0264*/ 	.word	0x00005520
        /*0268*/ 	.word	0x00000fff


	//   ....[60]....
        /*026c*/ 	.word	0x00005530
        /*0270*/ 	.word	0x0000fff0


	//   ....[61]....
        /*0274*/ 	.word	0x00005730
        /*0278*/ 	.word	0x0000fff0


	//   ....[62]....
        /*027c*/ 	.word	0x00005a10
        /*0280*/ 	.word	0x00000fff


	//   ....[63]....
        /*0284*/ 	.word	0x00005a20
        /*0288*/ 	.word	0x00000fff


	//   ....[64]....
        /*028c*/ 	.word	0x00005ea0
        /*0290*/ 	.word	0x0000fff0


	//   ....[65]....
        /*0294*/ 	.word	0x00005f30
        /*0298*/ 	.word	0x00000fff


	//   ....[66]....
        /*029c*/ 	.word	0x00006060
        /*02a0*/ 	.word	0x0000fff0


	//   ....[67]....
        /*02a4*/ 	.word	0x00006230
        /*02a8*/ 	.word	0x00000fff


	//   ....[68]....
        /*02ac*/ 	.word	0x00006240
        /*02b0*/ 	.word	0x0000fff0


	//   ....[69]....
        /*02b4*/ 	.word	0x000063f0
        /*02b8*/ 	.word	0x0000fff0


	//   ....[70]....
        /*02bc*/ 	.word	0x00006570
        /*02c0*/ 	.word	0x00000fff


	//   ....[71]....
        /*02c4*/ 	.word	0x00006580
        /*02c8*/ 	.word	0x00000fff


	//   ....[72]....
        /*02cc*/ 	.word	0x000068f0
        /*02d0*/ 	.word	0x0000fff0


	//   ....[73]....
        /*02d4*/ 	.word	0x00006950
        /*02d8*/ 	.word	0x00000fff


	//   ....[74]....
        /*02dc*/ 	.word	0x00006ab0
        /*02e0*/ 	.word	0x0000fff0


	//   ....[75]....
        /*02e4*/ 	.word	0x00006c10
        /*02e8*/ 	.word	0x0000fff0


	//   ....[76]....
        /*02ec*/ 	.word	0x00006d30
        /*02f0*/ 	.word	0x0000fff0


	//   ....[77]....
        /*02f4*/ 	.word	0x00006d60
        /*02f8*/ 	.word	0x00000fff


	//   ....[78]....
        /*02fc*/ 	.word	0x00006f20
        /*0300*/ 	.word	0x00000fff


	//   ....[79]....
        /*0304*/ 	.word	0x00006f30
        /*0308*/ 	.word	0x00000fff


	//   ....[80]....
        /*030c*/ 	.word	0x00007220
        /*0310*/ 	.word	0x0000fff0


	//   ....[81]....
        /*0314*/ 	.word	0x000072a0
        /*0318*/ 	.word	0x0000fff0


	//   ....[82]....
        /*031c*/ 	.word	0x000073b0
        /*0320*/ 	.word	0x00000fff


	//   ....[83]....
        /*0324*/ 	.word	0x00007410
        /*0328*/ 	.word	0x0000fff0


	//   ....[84]....
        /*032c*/ 	.word	0x000074b0
        /*0330*/ 	.word	0x0000fff0


	//   ....[85]....
        /*0334*/ 	.word	0x00007620
        /*0338*/ 	.word	0x00000fff


	//   ....[86]....
        /*033c*/ 	.word	0x000076f0
        /*0340*/ 	.word	0x00000fff


	//   ....[87]....
        /*0344*/ 	.word	0x00007710
        /*0348*/ 	.word	0x00000fff


	//   ....[88]....
        /*034c*/ 	.word	0x000079a0
        /*0350*/ 	.word	0x0000fff0


	//   ....[89]....
        /*0354*/ 	.word	0x00007a00
        /*0358*/ 	.word	0x00000fff


	//   ....[90]....
        /*035c*/ 	.word	0x00007a20
        /*0360*/ 	.word	0x0000fff0


	//   ....[91]....
        /*0364*/ 	.word	0x00007ac0
        /*0368*/ 	.word	0x00000fff


	//   ....[92]....
        /*036c*/ 	.word	0x00007b00
        /*0370*/ 	.word	0x0000fff0


	//   ....[93]....
        /*0374*/ 	.word	0x00007c50
        /*0378*/ 	.word	0x0000fff0


	//   ....[94]....
        /*037c*/ 	.word	0x00007c70
        /*0380*/ 	.word	0x00000fff


	//   ....[95]....
        /*0384*/ 	.word	0x00007d90
        /*0388*/ 	.word	0x00000fff


	//----- nvinfo : EIATTR_VRC_CTA_INIT_COUNT
	.align		4
.L_23:
        /*038c*/ 	.byte	0x02, 0x4a
	.zero		1
	.zero		1


	//----- nvinfo : EIATTR_EXIT_INSTR_OFFSETS
	.align		4
        /*0390*/ 	.byte	0x04, 0x1c
        /*0392*/ 	.short	(.L_25 - .L_24)


	//   ....[0]....
.L_24:
        /*0394*/ 	.word	0x000089a0


	//----- nvinfo : EIATTR_CRS_STACK_SIZE
	.align		4
.L_25:
        /*0398*/ 	.byte	0x04, 0x1e
        /*039a*/ 	.short	(.L_27 - .L_26)
.L_26:
        /*039c*/ 	.word	0x00000000


	//----- nvinfo : EIATTR_CBANK_PARAM_SIZE
	.align		4
.L_27:
        /*03a0*/ 	.byte	0x03, 0x19
        /*03a2*/ 	.short	0x0028


	//----- nvinfo : EIATTR_PARAM_CBANK
	.align		4
        /*03a4*/ 	.byte	0x04, 0x0a
        /*03a6*/ 	.short	(.L_29 - .L_28)
	.align		4
.L_28:
        /*03a8*/ 	.word	index@(.nv.constant0._Z4convPfS_S_iiii)
        /*03ac*/ 	.short	0x0380
        /*03ae*/ 	.short	0x0028


	//----- nvinfo : EIATTR_SW_WAR
	.align		4
.L_29:
        /*03b0*/ 	.byte	0x04, 0x36
        /*03b2*/ 	.short	(.L_31 - .L_30)
.L_30:
        /*03b4*/ 	.word	0x00000008
.L_31:


//--------------------- .nv.callgraph             --------------------------
	.section	.nv.callgraph,"",@"SHT_CUDA_CALLGRAPH"
	.align	4
	.sectionentsize	8
	.align		4
        /*0000*/ 	.word	0x00000000
	.align		4
        /*0004*/ 	.word	0xffffffff
	.align		4
        /*0008*/ 	.word	0x00000000
	.align		4
        /*000c*/ 	.word	0xfffffffe
	.align		4
        /*0010*/ 	.word	0x00000000
	.align		4
        /*0014*/ 	.word	0xfffffffd
	.align		4
        /*0018*/ 	.word	0x00000000
	.align		4
        /*001c*/ 	.word	0xfffffffc


//--------------------- .text._Z4convPfS_S_iiii   --------------------------
	.section	.text._Z4convPfS_S_iiii,"ax",@progbits
	.align	128
        .global         _Z4convPfS_S_iiii
        .type           _Z4convPfS_S_iiii,@function
        .size           _Z4convPfS_S_iiii,(.L_x_7 - _Z4convPfS_S_iiii)
        .other          _Z4convPfS_S_iiii,@"STO_CUDA_ENTRY STV_DEFAULT"
_Z4convPfS_S_iiii:
.text._Z4convPfS_S_iiii:
[----:B------:R-:W-:Y:S08]  /*0000*/  LDC R1, c[0x0][0x37c] ;  /* 0x0000df00ff017b82 */ /* 0x000ff00000000800 */
[----:B------:R-:W0:Y:S01]  /*0010*/  LDC R11, c[0x0][0x3a4] ;  /* 0x0000e900ff0b7b82 */ /* 0x000e220000000800 */
[----:B------:R-:W1:Y:S01]  /*0020*/  LDCU.64 UR6, c[0x0][0x358] ;  /* 0x00006b00ff0677ac */ /* 0x000e620008000a00 */
[----:B------:R-:W-:Y:S01]  /*0030*/  HFMA2 R35, -RZ, RZ, 0, 0 ;  /* 0x00000000ff237431 */ /* 0x000fe200000001ff */
[----:B------:R-:W-:Y:S01]  /*0040*/  CS2R R44, SRZ ;  /* 0x00000000002c7805 */ /* 0x000fe2000001ff00 */
[----:B------:R-:W-:Y:S01]  /*0050*/  HFMA2 R43, -RZ, RZ, 0, 0 ;  /* 0x00000000ff2b7431 */ /* 0x000fe200000001ff */
[----:B------:R-:W-:-:S02]  /*0060*/  CS2R R8, SRZ ;  /* 0x0000000000087805 */ /* 0x000fc4000001ff00 */
[----:B------:R-:W-:Y:S02]  /*0070*/  MOV R32, RZ ;  /* 0x000000ff00207202 */ /* 0x000fe40000000f00 */
[----:B------:R-:W-:Y:S02]  /*0080*/  MOV R48, RZ ;  /* 0x000000ff00307202 */ /* 0x000fe40000000f00 */
[----:B0-----:R-:W-:-:S13]  /*0090*/  ISETP.GE.AND P0, PT, R11, 0x8, PT ;  /* 0x000000080b00780c */ /* 0x001fda0003f06270 */
[----:B-1----:R-:W-:Y:S05]  /*00a0*/  @!P0 BRA `(.L_x_0) ;  /* 0x0000001000148947 */ /* 0x002fea0003800000 */
[----:B------:R-:W0:Y:S01]  /*00b0*/  S2R R3, SR_TID.Y ;  /* 0x0000000000037919 */ /* 0x000e220000002200 */
[----:B------:R-:W0:Y:S01]  /*00c0*/  S2UR UR4, SR_CTAID.Y ;  /* 0x00000000000479c3 */ /* 0x000e220000002600 */
[----:B------:R-:W-:Y:S02]  /*00d0*/  MOV R0, 0x400 ;  /* 0x0000040000007802 */ /* 0x000fe40000000f00 */
[----:B------:R-:W-:Y:S01]  /*00e0*/  CS2R R44, SRZ ;  /* 0x00000000002c7805 */ /* 0x000fe2000001ff00 */
[----:B------:R-:W1:Y:S01]  /*00f0*/  S2R R2, SR_TID.X ;  /* 0x0000000000027919 */ /* 0x000e620000002100 */
[----:B------:R-:W-:Y:S02]  /*0100*/  MOV R48, RZ ;  /* 0x000000ff00307202 */ /* 0x000fe40000000f00 */
[----:B------:R-:W-:Y:S02]  /*0110*/  CS2R R8, SRZ ;  /* 0x0000000000087805 */ /* 0x000fe4000001ff00 */
[----:B------:R-:W-:Y:S01]  /*0120*/  MOV R43, RZ ;  /* 0x000000ff002b7202 */ /* 0x000fe20000000f00 */
[----:B------:R-:W2:Y:S01]  /*0130*/  S2R R5, SR_CgaCtaId ;  /* 0x0000000000057919 */ /* 0x000ea20000008800 */
[----:B------:R-:W-:-:S02]  /*0140*/  MOV R32, RZ ;  /* 0x000000ff00207202 */ /* 0x000fc40000000f00 */
[----:B------:R-:W-:Y:S01]  /*0150*/  MOV R35, RZ ;  /* 0x000000ff00237202 */ /* 0x000fe20000000f00 */
[----:B------:R-:W3:Y:S01]  /*0160*/  S2R R7, SR_CTAID.X ;  /* 0x0000000000077919 */ /* 0x000ee20000002500 */
[----:B0-----:R-:W-:Y:S02]  /*0170*/  IADD3 R3, PT, PT, R3, UR4, RZ ;  /* 0x0000000403037c10 */ /* 0x001fe4000fffe0ff */
[----:B-1----:R-:W-:-:S03]  /*0180*/  ISETP.GT.U32.AND P0, PT, R2, 0xf, PT ;  /* 0x0000000f0200780c */ /* 0x002fc60003f04070 */
[----:B------:R-:W-:Y:S01]  /*0190*/  IMAD R4, R3, 0x4080, R2 ;  /* 0x0000408003047824 */ /* 0x000fe200078e0202 */
[----:B------:R-:W-:Y:S02]  /*01a0*/  IADD3 R3, PT, PT, R0, 0x240, RZ ;  /* 0x0000024000037810 */ /* 0x000fe40007ffe0ff */
[----:B--2---:R-:W-:Y:S01]  /*01b0*/  LEA R41, R5, R0, 0x18 ;  /* 0x0000000005297211 */ /* 0x004fe200078ec0ff */
[----:B------:R-:W-:Y:S01]  /*01c0*/  IMAD R4, R11, 0x810, R4 ;  /* 0x000008100b047824 */ /* 0x000fe200078e0204 */
[----:B------:R-:W-:Y:S02]  /*01d0*/  LEA R5, R5, R3, 0x18 ;  /* 0x0000000305057211 */ /* 0x000fe400078ec0ff */
[----:B------:R-:W-:Y:S01]  /*01e0*/  IADD3 R0, PT, PT, -R11, RZ, RZ ;  /* 0x000000ff0b007210 */ /* 0x000fe20007ffe1ff */
[C---:B------:R-:W-:Y:S01]  /*01f0*/  IMAD R41, R2.reuse, 0x24, R41 ;  /* 0x0000002402297824 */ /* 0x040fe200078e0229 */
[----:B---3--:R-:W-:Y:S02]  /*0200*/  LEA R4, R7, R4, 0x8 ;  /* 0x0000000407047211 */ /* 0x008fe400078e40ff */
[----:B------:R-:W-:-:S02]  /*0210*/  IADD3 R3, PT, PT, R2, 0x40, RZ ;  /* 0x0000004002037810 */ /* 0x000fc40007ffe0ff */
[----:B------:R-:W-:Y:S02]  /*0220*/  LEA R42, R2, R5, 0x2 ;  /* 0x00000005022a7211 */ /* 0x000fe400078e10ff */
[----:B------:R-:W-:-:S07]  /*0230*/  IADD3 R40, PT, PT, R4, 0x10, RZ ;  /* 0x0000001004287810 */ /* 0x000fce0007ffe0ff */
.L_x_3:
[----:B------:R-:W0:Y:S01]  /*0240*/  LDC.64 R6, c[0x0][0x380] ;  /* 0x0000e000ff067b82 */ /* 0x000e220000000a00 */
[----:B------:R-:W-:-:S05]  /*0250*/  @!P0 IADD3 R5, PT, PT, R40, -0x10, RZ ;  /* 0xfffffff028058810 */ /* 0x000fca0007ffe0ff */
[----:B0-----:R-:W-:-:S06]  /*0260*/  @!P0 IMAD.WIDE.U32 R4, R5, 0x4, R6 ;  /* 0x0000000405048825 */ /* 0x001fcc00078e0006 */
[----:B------:R-:W2:Y:S01]  /*0270*/  @!P0 LDG.E R5, desc[UR6][R4.64] ;  /* 0x0000000604058981 */ /* 0x000ea2000c1e1900 */
[----:B------:R-:W-:-:S06]  /*0280*/  IMAD.WIDE.U32 R6, R40, 0x4, R6 ;  /* 0x0000000428067825 */ /* 0x000fcc00078e0006 */
[----:B------:R-:W3:Y:S01]  /*0290*/  LDG.E R7, desc[UR6][R6.64] ;  /* 0x0000000606077981 */ /* 0x000ee2000c1e1900 */
[----:B------:R-:W-:Y:S03]  /*02a0*/  BSSY.RECONVERGENT B0, `(.L_x_1) ;  /* 0x0000026000007945 */ /* 0x000fe60003800200 */
[----:B--2---:R0:W-:Y:S01]  /*02b0*/  @!P0 STS [R42], R5 ;  /* 0x000000052a008388 */ /* 0x0041e20000000800 */
[----:B------:R-:W-:-:S03]  /*02c0*/  ISETP.GT.U32.AND P0, PT, R2, 0xf, PT ;  /* 0x0000000f0200780c */ /* 0x000fc60003f04070 */
[----:B---3--:R0:W-:Y:S01]  /*02d0*/  STS [R42+0x40], R7 ;  /* 0x000040072a007388 */ /* 0x0081e20000000800 */
[----:B------:R-:W-:Y:S09]  /*02e0*/  BAR.SYNC.DEFER_BLOCKING 0x0 ;  /* 0x0000000000007b1d */ /* 0x000ff20000010000 */
[----:B------:R-:W-:Y:S05]  /*02f0*/  @P0 BRA `(.L_x_2) ;  /* 0x0000000000800947 */ /* 0x000fea0003800000 */
[----:B------:R-:W1:Y:S01]  /*0300*/  LDC.64 R12, c[0x0][0x388] ;  /* 0x0000e200ff0c7b82 */ /* 0x000e620000000a00 */
[C---:B------:R-:W-:Y:S02]  /*0310*/  IADD3 R15, PT, PT, R3.reuse, -0x40, RZ ;  /* 0xffffffc0030f7810 */ /* 0x040fe40007ffe0ff */
[C---:B------:R-:W-:Y:S02]  /*0320*/  IADD3 R17, PT, PT, R3.reuse, -0x30, RZ ;  /* 0xffffffd003117810 */ /* 0x040fe40007ffe0ff */
[C---:B------:R-:W-:Y:S02]  /*0330*/  IADD3 R19, PT, PT, R3.reuse, -0x20, RZ ;  /* 0xffffffe003137810 */ /* 0x040fe40007ffe0ff */
[C---:B------:R-:W-:Y:S02]  /*0340*/  IADD3 R21, PT, PT, R3.reuse, -0x10, RZ ;  /* 0xfffffff003157810 */ /* 0x040fe40007ffe0ff */
[C---:B------:R-:W-:Y:S02]  /*0350*/  IADD3 R11, PT, PT, R3.reuse, 0x10, RZ ;  /* 0x00000010030b7810 */ /* 0x040fe40007ffe0ff */
[----:B0-----:R-:W-:-:S02]  /*0360*/  IADD3 R7, PT, PT, R3, 0x20, RZ ;  /* 0x0000002003077810 */ /* 0x001fc40007ffe0ff */
[----:B------:R-:W-:Y:S01]  /*0370*/  IADD3 R5, PT, PT, R3, 0x30, RZ ;  /* 0x0000003003057810 */ /* 0x000fe20007ffe0ff */
[----:B-1----:R-:W-:-:S04]  /*0380*/  IMAD.WIDE.U32 R14, R15, 0x4, R12 ;  /* 0x000000040f0e7825 */ /* 0x002fc800078e000c */
[--C-:B------:R-:W-:Y:S02]  /*0390*/  IMAD.WIDE.U32 R16, R17, 0x4, R12.reuse ;  /* 0x0000000411107825 */ /* 0x100fe400078e000c */
[----:B------:R-:W2:Y:S02]  /*03a0*/  LDG.E R14, desc[UR6][R14.64] ;  /* 0x000000060e0e7981 */ /* 0x000ea4000c1e1900 */
[--C-:B------:R-:W-:Y:S02]  /*03b0*/  IMAD.WIDE.U32 R18, R19, 0x4, R12.reuse ;  /* 0x0000000413127825 */ /* 0x100fe400078e000c */
[----:B------:R-:W3:Y:S02]  /*03c0*/  LDG.E R16, desc[UR6][R16.64] ;  /* 0x0000000610107981 */ /* 0x000ee4000c1e1900 */
[--C-:B------:R-:W-:Y:S02]  /*03d0*/  IMAD.WIDE.U32 R20, R21, 0x4, R12.reuse ;  /* 0x0000000415147825 */ /* 0x100fe400078e000c */
[----:B------:R-:W4:Y:S02]  /*03e0*/  LDG.E R18, desc[UR6][R18.64] ;  /* 0x0000000612127981 */ /* 0x000f24000c1e1900 */
[----:B------:R-:W-:-:S02]  /*03f0*/  IMAD.WIDE.U32 R10, R11, 0x4, R12 ;  /* 0x000000040b0a7825 */ /* 0x000fc400078e000c */
[----:B------:R-:W5:Y:S02]  /*0400*/  LDG.E R20, desc[UR6][R20.64] ;  /* 0x0000000614147981 */ /* 0x000f64000c1e1900 */
[--C-:B------:R-:W-:Y:S02]  /*0410*/  IMAD.WIDE.U32 R6, R7, 0x4, R12.reuse ;  /* 0x0000000407067825 */ /* 0x100fe400078e000c */
[----:B------:R-:W5:Y:S02]  /*0420*/  LDG.E R10, desc[UR6][R10.64] ;  /* 0x000000060a0a7981 */ /* 0x000f64000c1e1900 */
[--C-:B------:R-:W-:Y:S02]  /*0430*/  IMAD.WIDE.U32 R4, R5, 0x4, R12.reuse ;  /* 0x0000000405047825 */ /* 0x100fe400078e000c */
[----:B------:R-:W5:Y:S02]  /*0440*/  LDG.E R6, desc[UR6][R6.64] ;  /* 0x0000000606067981 */ /* 0x000f64000c1e1900 */
[----:B------:R-:W-:-:S02]  /*0450*/  IMAD.WIDE.U32 R12, R3, 0x4, R12 ;  /* 0x00000004030c7825 */ /* 0x000fc400078e000c */
[----:B------:R-:W5:Y:S04]  /*0460*/  LDG.E R4, desc[UR6][R4.64] ;  /* 0x0000000604047981 */ /* 0x000f68000c1e1900 */
[----:B------:R-:W5:Y:S04]  /*0470*/  LDG.E R12, desc[UR6][R12.64] ;  /* 0x000000060c0c7981 */ /* 0x000f68000c1e1900 */
[----:B--2---:R1:W-:Y:S04]  /*0480*/  STS [R41], R14 ;  /* 0x0000000e29007388 */ /* 0x0043e80000000800 */
[----:B---3--:R1:W-:Y:S04]  /*0490*/  STS [R41+0x4], R16 ;  /* 0x0000041029007388 */ /* 0x0083e80000000800 */
[----:B----4-:R1:W-:Y:S04]  /*04a0*/  STS [R41+0x8], R18 ;  /* 0x0000081229007388 */ /* 0x0103e80000000800 */
[----:B-----5:R1:W-:Y:S04]  /*04b0*/  STS [R41+0xc], R20 ;  /* 0x00000c1429007388 */ /* 0x0203e80000000800 */
[----:B------:R1:W-:Y:S04]  /*04c0*/  STS [R41+0x14], R10 ;  /* 0x0000140a29007388 */ /* 0x0003e80000000800 */
[----:B------:R1:W-:Y:S04]  /*04d0*/  STS [R41+0x18], R6 ;  /* 0x0000180629007388 */ /* 0x0003e80000000800 */
[----:B------:R1:W-:Y:S04]  /*04e0*/  STS [R41+0x1c], R4 ;  /* 0x00001c0429007388 */ /* 0x0003e80000000800 */
[----:B------:R1:W-:Y:S02]  /*04f0*/  STS [R41+0x10], R12 ;  /* 0x0000100c29007388 */ /* 0x0003e40000000800 */
.L_x_2:
[----:B------:R-:W-:Y:S05]  /*0500*/  BSYNC.RECONVERGENT B0 ;  /* 0x0000000000007941 */ /* 0x000fea0003800200 */
.L_x_1:
[----:B------:R-:W2:Y:S08]  /*0510*/  S2UR UR5, SR_CgaCtaId ;  /* 0x00000000000579c3 */ /* 0x000eb00000008800 */
[----:B------:R-:W-:Y:S01]  /*0520*/  BAR.SYNC.DEFER_BLOCKING 0x0 ;  /* 0x0000000000007b1d */ /* 0x000fe20000010000 */
[----:B------:R-:W-:Y:S02]  /*0530*/  IADD3 R0, PT, PT, R0, 0x1, RZ ;  /* 0x0000000100007810 */ /* 0x000fe40007ffe0ff */
[----:B------:R-:W-:-:S02]  /*0540*/  IADD3 R40, PT, PT, R40, -0x810, RZ ;  /* 0xfffff7f028287810 */ /* 0x000fc40007ffe0ff */
[----:B------:R-:W-:Y:S01]  /*0550*/  ISETP.NE.AND P1, PT, R0, -0x7, PT ;  /* 0xfffffff90000780c */ /* 0x000fe20003f25270 */
[----:B------:R-:W-:Y:S01]  /*0560*/  UMOV UR4, 0x400 ;  /* 0x0000040000047882 */ /* 0x000fe20000000000 */
[----:B------:R-:W-:Y:S01]  /*0570*/  IADD3 R3, PT, PT, R3, 0x10, RZ ;  /* 0x0000001003037810 */ /* 0x000fe20007ffe0ff */
[----:B--2---:R-:W-:Y:S01]  /*0580*/  ULEA UR4, UR5, UR4, 0x18 ;  /* 0x0000000405047291 */ /* 0x004fe2000f8ec0ff */
[----:B------:R-:W-:Y:S04]  /*0590*/  LDS R50, [R42+0x40] ;  /* 0x000040002a327984 */ /* 0x000fe80000000800 */
[----:B------:R-:W-:Y:S04]  /*05a0*/  LDS R49, [R42+0x3c] ;  /* 0x00003c002a317984 */ /* 0x000fe80000000800 */
[----:B01----:R-:W0:Y:S04]  /*05b0*/  LDS.128 R4, [UR4] ;  /* 0x00000004ff047984 */ /* 0x003e280008000c00 */
[----:B------:R-:W1:Y:S04]  /*05c0*/  LDS.128 R28, [UR4+0x10] ;  /* 0x00001004ff1c7984 */ /* 0x000e680008000c00 */
[----:B------:R-:W2:Y:S04]  /*05d0*/  LDS.128 R36, [UR4+0x30] ;  /* 0x00003004ff247984 */ /* 0x000ea80008000c00 */
[----:B------:R-:W3:Y:S04]  /*05e0*/  LDS.128 R12, [UR4+0x20] ;  /* 0x00002004ff0c7984 */ /* 0x000ee80008000c00 */
[----:B------:R-:W4:Y:S04]  /*05f0*/  LDS.128 R16, [UR4+0x40] ;  /* 0x00004004ff107984 */ /* 0x000f280008000c00 */
[----:B------:R-:W5:Y:S04]  /*0600*/  LDS R47, [R42+0x38] ;  /* 0x000038002a2f7984 */ /* 0x000f680000000800 */
[----:B------:R-:W5:Y:S04]  /*0610*/  LDS.128 R20, [UR4+0x50] ;  /* 0x00005004ff147984 */ /* 0x000f680008000c00 */
[----:B------:R-:W5:Y:S04]  /*0620*/  LDS.128 R24, [UR4+0x60] ;  /* 0x00006004ff187984 */ /* 0x000f680008000c00 */
[----:B------:R-:W5:Y:S01]  /*0630*/  LDS R46, [R42+0x34] ;  /* 0x000034002a2e7984 */ /* 0x000f620000000800 */
[C---:B0-----:R-:W-:Y:S01]  /*0640*/  FFMA R52, R50.reuse, R4, R9 ;  /* 0x0000000432347223 */ /* 0x041fe20000000009 */
[C---:B------:R-:W-:Y:S01]  /*0650*/  FFMA R51, R50.reuse, R5, R8 ;  /* 0x0000000532337223 */ /* 0x040fe20000000008 */
[C---:B------:R-:W-:Y:S01]  /*0660*/  FFMA R54, R50.reuse, R6, R45 ;  /* 0x0000000632367223 */ /* 0x040fe2000000002d */
[----:B------:R-:W0:Y:S01]  /*0670*/  LDS.128 R8, [UR4+0x70] ;  /* 0x00007004ff087984 */ /* 0x000e220008000c00 */
[C---:B------:R-:W-:Y:S01]  /*0680*/  FFMA R44, R50.reuse, R7, R44 ;  /* 0x00000007322c7223 */ /* 0x040fe2000000002c */
[C---:B-1----:R-:W-:Y:S01]  /*0690*/  FFMA R56, R50.reuse, R28, R35 ;  /* 0x0000001c32387223 */ /* 0x042fe20000000023 */
[C---:B------:R-:W-:Y:S01]  /*06a0*/  FFMA R45, R50.reuse, R29, R32 ;  /* 0x0000001d322d7223 */ /* 0x040fe20000000020 */
[----:B------:R-:W1:Y:S01]  /*06b0*/  LDS.128 R4, [UR4+0x80] ;  /* 0x00008004ff047984 */ /* 0x000e620008000c00 */
[C---:B------:R-:W-:Y:S01]  /*06c0*/  FFMA R30, R50.reuse, R30, R43 ;  /* 0x0000001e321e7223 */ /* 0x040fe2000000002b */
[----:B------:R-:W-:Y:S01]  /*06d0*/  FFMA R29, R50, R31, R48 ;  /* 0x0000001f321d7223 */ /* 0x000fe20000000030 */
[C---:B--2---:R-:W-:Y:S01]  /*06e0*/  FFMA R28, R49.reuse, R36, R44 ;  /* 0x00000024311c7223 */ /* 0x044fe2000000002c */
[----:B------:R-:W-:Y:S01]  /*06f0*/  LDS R43, [R42+0x30] ;  /* 0x000030002a2b7984 */ /* 0x000fe20000000800 */
[C---:B------:R-:W-:Y:S01]  /*0700*/  FFMA R31, R49.reuse, R37, R56 ;  /* 0x00000025311f7223 */ /* 0x040fe20000000038 */
[C---:B------:R-:W-:Y:S01]  /*0710*/  FFMA R44, R49.reuse, R38, R45 ;  /* 0x00000026312c7223 */ /* 0x040fe2000000002d */
[C---:B------:R-:W-:Y:S01]  /*0720*/  FFMA R55, R49.reuse, R39, R30 ;  /* 0x0000002731377223 */ /* 0x040fe2000000001e */
[----:B------:R-:W2:Y:S01]  /*0730*/  LDS.128 R32, [UR4+0x90] ;  /* 0x00009004ff207984 */ /* 0x000ea20008000c00 */
[C---:B---3--:R-:W-:Y:S01]  /*0740*/  FFMA R30, R49.reuse, R14, R51 ;  /* 0x0000000e311e7223 */ /* 0x048fe20000000033 */
[C---:B------:R-:W-:Y:S01]  /*0750*/  FFMA R52, R49.reuse, R13, R52 ;  /* 0x0000000d31347223 */ /* 0x040fe20000000034 */
[C---:B------:R-:W-:Y:S01]  /*0760*/  FFMA R51, R49.reuse, R15, R54 ;  /* 0x0000000f31337223 */ /* 0x040fe20000000036 */
[----:B------:R-:W3:Y:S01]  /*0770*/  LDS.128 R36, [UR4+0xa0] ;  /* 0x0000a004ff247984 */ /* 0x000ee20008000c00 */
[----:B----4-:R-:W-:Y:S01]  /*0780*/  FFMA R48, R49, R16, R29 ;  /* 0x0000001031307223 */ /* 0x010fe2000000001d */
[C---:B-----5:R-:W-:Y:S01]  /*0790*/  FFMA R29, R47.reuse, R19, R30 ;  /* 0x000000132f1d7223 */ /* 0x060fe2000000001e */
[C---:B------:R-:W-:Y:S01]  /*07a0*/  FFMA R49, R47.reuse, R18, R52 ;  /* 0x000000122f317223 */ /* 0x040fe20000000034 */
[----:B------:R-:W-:Y:S01]  /*07b0*/  LDS R45, [R42+0x2c] ;  /* 0x00002c002a2d7984 */ /* 0x000fe20000000800 */
[C---:B------:R-:W-:Y:S01]  /*07c0*/  FFMA R53, R47.reuse, R21, R28 ;  /* 0x000000152f357223 */ /* 0x040fe2000000001c */
[C---:B------:R-:W-:Y:S01]  /*07d0*/  FFMA R28, R47.reuse, R22, R31 ;  /* 0x000000162f1c7223 */ /* 0x040fe2000000001f */
[C---:B------:R-:W-:Y:S01]  /*07e0*/  FFMA R30, R47.reuse, R20, R51 ;  /* 0x000000142f1e7223 */ /* 0x040fe20000000033 */
[----:B------:R-:W4:Y:S01]  /*07f0*/  LDS.128 R12, [UR4+0xc0] ;  /* 0x0000c004ff0c7984 */ /* 0x000f220008000c00 */
[C---:B------:R-:W-:Y:S01]  /*0800*/  FFMA R31, R47.reuse, R23, R44 ;  /* 0x000000172f1f7223 */ /* 0x040fe2000000002c */
[C---:B------:R-:W-:Y:S01]  /*0810*/  FFMA R51, R47.reuse, R25, R48 ;  /* 0x000000192f337223 */ /* 0x040fe20000000030 */
[----:B------:R-:W-:Y:S01]  /*0820*/  FFMA R44, R47, R24, R55 ;  /* 0x000000182f2c7223 */ /* 0x000fe20000000037 */
[----:B------:R-:W5:Y:S01]  /*0830*/  LDS.128 R16, [UR4+0xb0] ;  /* 0x0000b004ff107984 */ /* 0x000f620008000c00 */
[----:B------:R-:W-:-:S03]  /*0840*/  FFMA R48, R46, R27, R49 ;  /* 0x0000001b2e307223 */ /* 0x000fc60000000031 */
[----:B------:R-:W5:Y:S04]  /*0850*/  LDS.128 R20, [UR4+0xd0] ;  /* 0x0000d004ff147984 */ /* 0x000f680008000c00 */
[----:B------:R-:W5:Y:S01]  /*0860*/  LDS R47, [R42+0x28] ;  /* 0x000028002a2f7984 */ /* 0x000f620000000800 */
[C---:B0-----:R-:W-:Y:S01]  /*0870*/  FFMA R50, R46.reuse, R10, R53 ;  /* 0x0000000a2e327223 */ /* 0x041fe20000000035 */
[C---:B------:R-:W-:Y:S01]  /*0880*/  FFMA R8, R46.reuse, R8, R29 ;  /* 0x000000082e087223 */ /* 0x040fe2000000001d */
[C---:B------:R-:W-:Y:S01]  /*0890*/  FFMA R49, R46.reuse, R9, R30 ;  /* 0x000000092e317223 */ /* 0x040fe2000000001e */
[C---:B------:R-:W-:Y:S01]  /*08a0*/  FFMA R53, R46.reuse, R11, R28 ;  /* 0x0000000b2e357223 */ /* 0x040fe2000000001c */
[C---:B-1----:R-:W-:Y:S01]  /*08b0*/  FFMA R52, R46.reuse, R4, R31 ;  /* 0x000000042e347223 */ /* 0x042fe2000000001f */
[----:B------:R-:W0:Y:S01]  /*08c0*/  LDS.128 R24, [UR4+0xe0] ;  /* 0x0000e004ff187984 */ /* 0x000e220008000c00 */
[C---:B------:R-:W-:Y:S01]  /*08d0*/  FFMA R55, R46.reuse, R5, R44 ;  /* 0x000000052e377223 */ /* 0x040fe2000000002c */
[----:B------:R-:W-:-:S02]  /*08e0*/  FFMA R54, R46, R6, R51 ;  /* 0x000000062e367223 */ /* 0x000fc40000000033 */
[----:B------:R-:W1:Y:S01]  /*08f0*/  LDS.128 R28, [UR4+0xf0] ;  /* 0x0000f004ff1c7984 */ /* 0x000e620008000c00 */
[----:B--2---:R-:W-:-:S03]  /*0900*/  FFMA R51, R43, R33, R8 ;  /* 0x000000212b337223 */ /* 0x004fc60000000008 */
[----:B------:R-:W2:Y:S01]  /*0910*/  LDS R44, [R42+0x24] ;  /* 0x000024002a2c7984 */ /* 0x000ea20000000800 */
        /* <DEDUP_REMOVED lines=8> */
[----:B------:R-:W-:Y:S01]  /*09a0*/  FFMA R55, R43, R39, R54 ;  /* 0x000000272b377223 */ /* 0x000fe20000000036 */
[----:B----4-:R-:W-:-:S02]  /*09b0*/  FFMA R54, R45, R12, R32 ;  /* 0x0000000c2d367223 */ /* 0x010fc40000000020 */
[----:B------:R-:W-:Y:S01]  /*09c0*/  LDS R43, [R42+0x20] ;  /* 0x000020002a2b7984 */ /* 0x000fe20000000800 */
[C---:B------:R-:W-:Y:S01]  /*09d0*/  FFMA R53, R45.reuse, R13, R34 ;  /* 0x0000000d2d357223 */ /* 0x040fe20000000022 */
[C---:B------:R-:W-:Y:S01]  /*09e0*/  FFMA R52, R45.reuse, R14, R33 ;  /* 0x0000000e2d347223 */ /* 0x040fe20000000021 */
[C---:B-----5:R-:W-:Y:S01]  /*09f0*/  FFMA R18, R45.reuse, R18, R51 ;  /* 0x000000122d127223 */ /* 0x060fe20000000033 */
[----:B------:R-:W4:Y:S01]  /*0a00*/  LDS.128 R36, [UR4+0x120] ;  /* 0x00012004ff247984 */ /* 0x000f220008000c00 */
[C---:B------:R-:W-:Y:S01]  /*0a10*/  FFMA R19, R45.reuse, R19, R48 ;  /* 0x000000132d137223 */ /* 0x040fe20000000030 */
[C---:B------:R-:W-:Y:S01]  /*0a20*/  FFMA R49, R45.reuse, R15, R50 ;  /* 0x0000000f2d317223 */ /* 0x040fe20000000032 */
[C---:B------:R-:W-:Y:S01]  /*0a30*/  FFMA R20, R45.reuse, R20, R55 ;  /* 0x000000142d147223 */ /* 0x040fe20000000037 */
[----:B------:R-:W5:Y:S01]  /*0a40*/  LDS.128 R32, [UR4+0x130] ;  /* 0x00013004ff207984 */ /* 0x000f620008000c00 */
[----:B------:R-:W-:Y:S01]  /*0a50*/  FFMA R46, R45, R17, R46 ;  /* 0x000000112d2e7223 */ /* 0x000fe2000000002e */
[----:B------:R-:W-:-:S02]  /*0a60*/  FFMA R45, R47, R23, R18 ;  /* 0x000000172f2d7223 */ /* 0x000fc40000000012 */
[----:B------:R-:W-:Y:S01]  /*0a70*/  LDS R48, [R42+0x1c] ;  /* 0x00001c002a307984 */ /* 0x000fe20000000800 */
[----:B------:R-:W-:-:S03]  /*0a80*/  FFMA R55, R47, R22, R46 ;  /* 0x000000162f377223 */ /* 0x000fc6000000002e */
[----:B------:R-:W5:Y:S01]  /*0a90*/  LDS.128 R12, [UR4+0x150] ;  /* 0x00015004ff0c7984 */ /* 0x000f620008000c00 */
[C---:B0-----:R-:W-:Y:S01]  /*0aa0*/  FFMA R50, R47.reuse, R24, R19 ;  /* 0x000000182f327223 */ /* 0x041fe20000000013 */
[C---:B------:R-:W-:Y:S02]  /*0ab0*/  FFMA R51, R47.reuse, R25, R54 ;  /* 0x000000192f337223 */ /* 0x040fe40000000036 */
[----:B------:R-:W0:Y:S01]  /*0ac0*/  LDS.128 R16, [UR4+0x140] ;  /* 0x00014004ff107984 */ /* 0x000e220008000c00 */
[C---:B------:R-:W-:Y:S01]  /*0ad0*/  FFMA R54, R47.reuse, R26, R53 ;  /* 0x0000001a2f367223 */ /* 0x040fe20000000035 */
[C---:B-1----:R-:W-:Y:S01]  /*0ae0*/  FFMA R30, R47.reuse, R28, R49 ;  /* 0x0000001c2f1e7223 */ /* 0x042fe20000000031 */
[C---:B------:R-:W-:Y:S01]  /*0af0*/  FFMA R49, R47.reuse, R29, R20 ;  /* 0x0000001d2f317223 */ /* 0x040fe20000000014 */
[----:B------:R-:W-:Y:S01]  /*0b00*/  FFMA R53, R47, R27, R52 ;  /* 0x0000001b2f357223 */ /* 0x000fe20000000034 */
[----:B------:R-:W1:Y:S01]  /*0b10*/  LDS.128 R20, [UR4+0x160] ;  /* 0x00016004ff147984 */ /* 0x000e620008000c00 */
[----:B--2---:R-:W-:-:S03]  /*0b20*/  FFMA R28, R44, R31, R55 ;  /* 0x0000001f2c1c7223 */ /* 0x004fc60000000037 */
[----:B------:R-:W2:Y:S01]  /*0b30*/  LDS R46, [R42+0x18] ;  /* 0x000018002a2e7984 */ /* 0x000ea20000000800 */
[C---:B------:R-:W-:Y:S01]  /*0b40*/  FFMA R52, R44.reuse, R8, R45 ;  /* 0x000000082c347223 */ /* 0x040fe2000000002d */
[C---:B------:R-:W-:Y:S01]  /*0b50*/  FFMA R31, R44.reuse, R9, R50 ;  /* 0x000000092c1f7223 */ /* 0x040fe20000000032 */
[C---:B------:R-:W-:Y:S01]  /*0b60*/  FFMA R56, R44.reuse, R10, R51 ;  /* 0x0000000a2c387223 */ /* 0x040fe20000000033 */
[----:B------:R-:W2:Y:S01]  /*0b70*/  LDS.128 R24, [UR4+0x170] ;  /* 0x00017004ff187984 */ /* 0x000ea20008000c00 */
[C---:B------:R-:W-:Y:S01]  /*0b80*/  FFMA R29, R44.reuse, R11, R54 ;  /* 0x0000000b2c1d7223 */ /* 0x040fe20000000036 */
[C---:B---3--:R-:W-:Y:S01]  /*0b90*/  FFMA R50, R44.reuse, R4, R53 ;  /* 0x000000042c327223 */ /* 0x048fe20000000035 */
[C---:B------:R-:W-:Y:S01]  /*0ba0*/  FFMA R47, R44.reuse, R5, R30 ;  /* 0x000000052c2f7223 */ /* 0x040fe2000000001e */
[----:B------:R-:W3:Y:S01]  /*0bb0*/  LDS.128 R8, [UR4+0x180] ;  /* 0x00018004ff087984 */ /* 0x000ee20008000c00 */
[----:B------:R-:W-:-:S03]  /*0bc0*/  FFMA R54, R44, R6, R49 ;  /* 0x000000062c367223 */ /* 0x000fc60000000031 */
[----:B------:R-:W3:Y:S01]  /*0bd0*/  LDS R45, [R42+0x14] ;  /* 0x000014002a2d7984 */ /* 0x000ee20000000800 */
[C---:B----4-:R-:W-:Y:S01]  /*0be0*/  FFMA R49, R43.reuse, R37, R52 ;  /* 0x000000252b317223 */ /* 0x050fe20000000034 */
[C---:B------:R-:W-:Y:S01]  /*0bf0*/  FFMA R51, R43.reuse, R39, R56 ;  /* 0x000000272b337223 */ /* 0x040fe20000000038 */
[C---:B------:R-:W-:Y:S01]  /*0c00*/  FFMA R58, R43.reuse, R36, R28 ;  /* 0x000000242b3a7223 */ /* 0x040fe2000000001c */
[----:B------:R-:W4:Y:S01]  /*0c10*/  LDS.128 R4, [UR4+0x190] ;  /* 0x00019004ff047984 */ /* 0x000f220008000c00 */
[C---:B------:R-:W-:Y:S01]  /*0c20*/  FFMA R52, R43.reuse, R38, R31 ;  /* 0x000000262b347223 */ /* 0x040fe2000000001f */
[C---:B-----5:R-:W-:Y:S01]  /*0c30*/  FFMA R56, R43.reuse, R32, R29 ;  /* 0x000000202b387223 */ /* 0x060fe2000000001d */
[C---:B------:R-:W-:Y:S01]  /*0c40*/  FFMA R53, R43.reuse, R33, R50 ;  /* 0x000000212b357223 */ /* 0x040fe20000000032 */
[----:B------:R-:W5:Y:S01]  /*0c50*/  LDS.128 R36, [UR4+0x1a0] ;  /* 0x0001a004ff247984 */ /* 0x000f620008000c00 */
[C---:B------:R-:W-:Y:S01]  /*0c60*/  FFMA R50, R43.reuse, R34, R47 ;  /* 0x000000222b327223 */ /* 0x040fe2000000002f */
[----:B------:R-:W-:-:S02]  /*0c70*/  FFMA R43, R43, R35, R54 ;  /* 0x000000232b2b7223 */ /* 0x000fc40000000036 */
[----:B------:R-:W-:Y:S01]  /*0c80*/  LDS R44, [R42+0x10] ;  /* 0x000010002a2c7984 */ /* 0x000fe20000000800 */
[C---:B------:R-:W-:Y:S01]  /*0c90*/  FFMA R32, R48.reuse, R12, R51 ;  /* 0x0000000c30207223 */ /* 0x040fe20000000033 */
[C---:B------:R-:W-:Y:S01]  /*0ca0*/  FFMA R33, R48.reuse, R13, R56 ;  /* 0x0000000d30217223 */ /* 0x040fe20000000038 */
[C---:B------:R-:W-:Y:S01]  /*0cb0*/  FFMA R34, R48.reuse, R14, R53 ;  /* 0x0000000e30227223 */ /* 0x040fe20000000035 */
[----:B------:R-:W5:Y:S01]  /*0cc0*/  LDS.128 R28, [UR4+0x1b0] ;  /* 0x0001b004ff1c7984 */ /* 0x000f620008000c00 */
[C---:B------:R-:W-:Y:S01]  /*0cd0*/  FFMA R35, R48.reuse, R15, R50 ;  /* 0x0000000f30237223 */ /* 0x040fe20000000032 */
[C---:B0-----:R-:W-:Y:S01]  /*0ce0*/  FFMA R19, R48.reuse, R19, R52 ;  /* 0x0000001330137223 */ /* 0x041fe20000000034 */
[C---:B------:R-:W-:Y:S01]  /*0cf0*/  FFMA R17, R48.reuse, R17, R58 ;  /* 0x0000001130117223 */ /* 0x040fe2000000003a */
[C---:B------:R-:W-:Y:S01]  /*0d00*/  FFMA R18, R48.reuse, R18, R49 ;  /* 0x0000001230127223 */ /* 0x040fe20000000031 */
[----:B------:R-:W0:Y:S01]  /*0d10*/  LDS.128 R12, [UR4+0x1c0] ;  /* 0x0001c004ff0c7984 */ /* 0x000e220008000c00 */
[----:B-1----:R-:W-:-:S03]  /*0d20*/  FFMA R20, R48, R20, R43 ;  /* 0x0000001430147223 */ /* 0x002fc6000000002b */
[----:B------:R-:W-:Y:S01]  /*0d30*/  LDS R43, [R42+0xc] ;  /* 0x00000c002a2b7984 */ /* 0x000fe20000000800 */
[C---:B--2---:R-:W-:Y:S01]  /*0d40*/  FFMA R50, R46.reuse, R22, R17 ;  /* 0x000000162e327223 */ /* 0x044fe20000000011 */
[C---:B------:R-:W-:Y:S01]  /*0d50*/  FFMA R47, R46.reuse, R23, R18 ;  /* 0x000000172e2f7223 */ /* 0x040fe20000000012 */
[C---:B------:R-:W-:Y:S01]  /*0d60*/  FFMA R48, R46.reuse, R24, R19 ;  /* 0x000000182e307223 */ /* 0x040fe20000000013 */
[C---:B------:R-:W-:Y:S01]  /*0d70*/  FFMA R51, R46.reuse, R25, R32 ;  /* 0x000000192e337223 */ /* 0x040fe20000000020 */
[C---:B------:R-:W-:Y:S01]  /*0d80*/  FFMA R32, R46.reuse, R26, R33 ;  /* 0x0000001a2e207223 */ /* 0x040fe20000000021 */
[C---:B------:R-:W-:Y:S01]  /*0d90*/  FFMA R33, R46.reuse, R27, R34 ;  /* 0x0000001b2e217223 */ /* 0x040fe20000000022 */
[C---:B---3--:R-:W-:Y:S01]  /*0da0*/  FFMA R55, R46.reuse, R9, R20 ;  /* 0x000000092e377223 */ /* 0x048fe20000000014 */
[----:B------:R-:W1:Y:S01]  /*0db0*/  LDS.128 R16, [UR4+0x1e0] ;  /* 0x0001e004ff107984 */ /* 0x000e620008000c00 */
[----:B------:R-:W-:Y:S01]  /*0dc0*/  FFMA R34, R46, R8, R35 ;  /* 0x000000082e227223 */ /* 0x000fe20000000023 */
[----:B------:R-:W-:-:S02]  /*0dd0*/  FFMA R35, R45, R11, R50 ;  /* 0x0000000b2d237223 */ /* 0x000fc40000000032 */
[----:B------:R-:W2:Y:S01]  /*0de0*/  LDS.128 R20, [UR4+0x1d0] ;  /* 0x0001d004ff147984 */ /* 0x000ea20008000c00 */
[----:B----4-:R-:W-:-:S03]  /*0df0*/  FFMA R49, R45, R5, R48 ;  /* 0x000000052d317223 */ /* 0x010fc60000000030 */
[----:B------:R-:W3:Y:S01]  /*0e00*/  LDS.128 R24, [UR4+0x1f0] ;  /* 0x0001f004ff187984 */ /* 0x000ee20008000c00 */
[C---:B------:R-:W-:Y:S01]  /*0e10*/  FFMA R48, R45.reuse, R6, R51 ;  /* 0x000000062d307223 */ /* 0x040fe20000000033 */
[C---:B------:R-:W-:Y:S01]  /*0e20*/  FFMA R47, R45.reuse, R4, R47 ;  /* 0x000000042d2f7223 */ /* 0x040fe2000000002f */
[C---:B------:R-:W-:Y:S01]  /*0e30*/  FFMA R51, R45.reuse, R7, R32 ;  /* 0x000000072d337223 */ /* 0x040fe20000000020 */
[----:B------:R-:W4:Y:S01]  /*0e40*/  LDS R46, [R42+0x8] ;  /* 0x000008002a2e7984 */ /* 0x000f220000000800 */
[C---:B-----5:R-:W-:Y:S01]  /*0e50*/  FFMA R50, R45.reuse, R36, R33 ;  /* 0x000000242d327223 */ /* 0x060fe20000000021 */
[C---:B------:R-:W-:Y:S01]  /*0e60*/  FFMA R53, R45.reuse, R37, R34 ;  /* 0x000000252d357223 */ /* 0x040fe20000000022 */
[----:B------:R-:W-:Y:S01]  /*0e70*/  FFMA R52, R45, R38, R55 ;  /* 0x000000262d347223 */ /* 0x000fe20000000037 */
[----:B------:R-:W5:Y:S01]  /*0e80*/  LDS.128 R8, [UR4+0x200] ;  /* 0x00020004ff087984 */ /* 0x000f620008000c00 */
[----:B------:R-:W-:-:S03]  /*0e90*/  FFMA R54, R44, R28, R35 ;  /* 0x0000001c2c367223 */ /* 0x000fc60000000023 */
[----:B------:R-:W5:Y:S01]  /*0ea0*/  LDS.128 R4, [UR4+0x210] ;  /* 0x00021004ff047984 */ /* 0x000f620008000c00 */
[C---:B------:R-:W-:Y:S01]  /*0eb0*/  FFMA R29, R44.reuse, R29, R47 ;  /* 0x0000001d2c1d7223 */ /* 0x040fe2000000002f */
[C---:B------:R-:W-:Y:S01]  /*0ec0*/  FFMA R30, R44.reuse, R30, R49 ;  /* 0x0000001e2c1e7223 */ /* 0x040fe20000000031 */
[C---:B------:R-:W-:Y:S01]  /*0ed0*/  FFMA R48, R44.reuse, R31, R48 ;  /* 0x0000001f2c307223 */ /* 0x040fe20000000030 */
[----:B------:R-:W5:Y:S01]  /*0ee0*/  LDS R28, [R42+0x4] ;  /* 0x000004002a1c7984 */ /* 0x000f620000000800 */
[C---:B0-----:R-:W-:Y:S01]  /*0ef0*/  FFMA R12, R44.reuse, R12, R51 ;  /* 0x0000000c2c0c7223 */ /* 0x041fe20000000033 */
[C---:B------:R-:W-:Y:S01]  /*0f00*/  FFMA R13, R44.reuse, R13, R50 ;  /* 0x0000000d2c0d7223 */ /* 0x040fe20000000032 */
[C---:B------:R-:W-:Y:S01]  /*0f10*/  FFMA R14, R44.reuse, R14, R53 ;  /* 0x0000000e2c0e7223 */ /* 0x040fe20000000035 */
[----:B------:R-:W0:Y:S01]  /*0f20*/  LDS.128 R32, [UR4+0x230] ;  /* 0x00023004ff207984 */ /* 0x000e220008000c00 */
[----:B------:R-:W-:-:S03]  /*0f30*/  FFMA R15, R44, R15, R52 ;  /* 0x0000000f2c0f7223 */ /* 0x000fc60000000034 */
[----:B------:R-:W0:Y:S01]  /*0f40*/  LDS.128 R36, [UR4+0x220] ;  /* 0x00022004ff247984 */ /* 0x000e220008000c00 */
[C---:B-1----:R-:W-:Y:S01]  /*0f50*/  FFMA R16, R43.reuse, R16, R48 ;  /* 0x000000102b107223 */ /* 0x042fe20000000030 */
[C---:B------:R-:W-:Y:S01]  /*0f60*/  FFMA R17, R43.reuse, R17, R12 ;  /* 0x000000112b117223 */ /* 0x040fe2000000000c */
[C---:B------:R-:W-:Y:S01]  /*0f70*/  FFMA R18, R43.reuse, R18, R13 ;  /* 0x000000122b127223 */ /* 0x040fe2000000000d */
[C---:B------:R-:W-:Y:S01]  /*0f80*/  FFMA R19, R43.reuse, R19, R14 ;  /* 0x000000132b137223 */ /* 0x040fe2000000000e */
[C---:B--2---:R-:W-:Y:S01]  /*0f90*/  FFMA R21, R43.reuse, R21, R54 ;  /* 0x000000152b157223 */ /* 0x044fe20000000036 */
[C---:B------:R-:W-:Y:S01]  /*0fa0*/  FFMA R22, R43.reuse, R22, R29 ;  /* 0x000000162b167223 */ /* 0x040fe2000000001d */
[C---:B------:R-:W-:Y:S01]  /*0fb0*/  FFMA R23, R43.reuse, R23, R30 ;  /* 0x000000172b177223 */ /* 0x040fe2000000001e */
[----:B---3--:R-:W-:Y:S01]  /*0fc0*/  FFMA R24, R43, R24, R15 ;  /* 0x000000182b187223 */ /* 0x008fe2000000000f */
[C---:B----4-:R-:W-:Y:S01]  /*0fd0*/  FFMA R21, R46.reuse, R26, R21 ;  /* 0x0000001a2e157223 */ /* 0x050fe20000000015 */
[C---:B------:R-:W-:Y:S01]  /*0fe0*/  FFMA R27, R46.reuse, R27, R22 ;  /* 0x0000001b2e1b7223 */ /* 0x040fe20000000016 */
[C---:B-----5:R-:W-:Y:S01]  /*0ff0*/  FFMA R12, R46.reuse, R8, R23 ;  /* 0x000000082e0c7223 */ /* 0x060fe20000000017 */
[C---:B------:R-:W-:Y:S01]  /*1000*/  FFMA R13, R46.reuse, R9, R16 ;  /* 0x000000092e0d7223 */ /* 0x040fe20000000010 */
[C---:B------:R-:W-:Y:S01]  /*1010*/  FFMA R10, R46.reuse, R10, R17 ;  /* 0x0000000a2e0a7223 */ /* 0x040fe20000000011 */
[C---:B------:R-:W-:Y:S01]  /*1020*/  FFMA R11, R46.reuse, R11, R18 ;  /* 0x0000000b2e0b7223 */ /* 0x040fe20000000012 */
[C---:B------:R-:W-:Y:S01]  /*1030*/  FFMA R4, R46.reuse, R4, R19 ;  /* 0x000000042e047223 */ /* 0x040fe20000000013 */
[----:B------:R-:W-:Y:S01]  /*1040*/  FFMA R5, R46, R5, R24 ;  /* 0x000000052e057223 */ /* 0x000fe20000000018 */
[C---:B------:R-:W-:Y:S01]  /*1050*/  FFMA R9, R28.reuse, R7, R21 ;  /* 0x000000071c097223 */ /* 0x040fe20000000015 */
[C---:B0-----:R-:W-:Y:S01]  /*1060*/  FFMA R32, R28.reuse, R32, R11 ;  /* 0x000000201c207223 */ /* 0x041fe2000000000b */
[C---:B------:R-:W-:Y:S01]  /*1070*/  FFMA R43, R28.reuse, R33, R4 ;  /* 0x000000211c2b7223 */ /* 0x040fe20000000004 */
[C---:B------:R-:W-:Y:S01]  /*1080*/  FFMA R48, R28.reuse, R34, R5 ;  /* 0x000000221c307223 */ /* 0x040fe20000000005 */
[C---:B------:R-:W-:Y:S01]  /*1090*/  FFMA R8, R28.reuse, R36, R27 ;  /* 0x000000241c087223 */ /* 0x040fe2000000001b */
[C---:B------:R-:W-:Y:S01]  /*10a0*/  FFMA R45, R28.reuse, R37, R12 ;  /* 0x000000251c2d7223 */ /* 0x040fe2000000000c */
[C---:B------:R-:W-:Y:S01]  /*10b0*/  FFMA R44, R28.reuse, R38, R13 ;  /* 0x000000261c2c7223 */ /* 0x040fe2000000000d */
[----:B------:R-:W-:Y:S01]  /*10c0*/  FFMA R35, R28, R39, R10 ;  /* 0x000000271c237223 */ /* 0x000fe2000000000a */
[----:B------:R-:W-:Y:S08]  /*10d0*/  BAR.SYNC.DEFER_BLOCKING 0x0 ;  /* 0x0000000000007b1d */ /* 0x000ff00000010000 */
[----:B------:R-:W-:Y:S06]  /*10e0*/  BAR.SYNC.DEFER_BLOCKING 0x0 ;  /* 0x0000000000007b1d */ /* 0x000fec0000010000 */
[----:B------:R-:W-:Y:S05]  /*10f0*/  @P1 BRA `(.L_x_3) ;  /* 0xfffffff000501947 */ /* 0x000fea000383ffff */
.L_x_0:
[----:B------:R-:W0:Y:S01]  /*1100*/  S2R R34, SR_TID.X ;  /* 0x0000000000227919 */ /* 0x000e220000002100 */
[----:B------:R-:W1:Y:S01]  /*1110*/  S2UR UR4, SR_CTAID.Y ;  /* 0x00000000000479c3 */ /* 0x000e620000002600 */
[----:B------:R-:W1:Y:S01]  /*1120*/  S2R R0, SR_TID.Y ;  /* 0x0000000000007919 */ /* 0x000e620000002200 */
[----:B------:R-:W2:Y:S06]  /*1130*/  S2R R3, SR_CTAID.X ;  /* 0x0000000000037919 */ /* 0x000eac0000002500 */
[----:B------:R-:W3:Y:S01]  /*1140*/  LDC.64 R28, c[0x0][0x380] ;  /* 0x0000e000ff1c7b82 */ /* 0x000ee20000000a00 */
[----:B------:R-:W4:Y:S07]  /*1150*/  S2R R11, SR_CgaCtaId ;  /* 0x00000000000b7919 */ /* 0x000f2e0000008800 */
[----:B------:R-:W5:Y:S08]  /*1160*/  LDC R33, c[0x0][0x3a4] ;  /* 0x0000e900ff217b82 */ /* 0x000f700000000800 */
[----:B------:R-:W4:Y:S01]  /*1170*/  LDC.64 R36, c[0x0][0x388] ;  /* 0x0000e200ff247b82 */ /* 0x000f220000000a00 */
[----:B0-----:R-:W-:-:S02]  /*1180*/  ISETP.GT.U32.AND P0, PT, R34, 0xf, PT ;  /* 0x0000000f2200780c */ /* 0x001fc40003f04070 */
[----:B-1----:R-:W-:Y:S02]  /*1190*/  IADD3 R0, PT, PT, R0, UR4, RZ ;  /* 0x0000000400007c10 */ /* 0x002fe4000fffe0ff */
[----:B--2---:R-:W-:-:S05]  /*11a0*/  LEA R3, R3, R34, 0x8 ;  /* 0x0000002203037211 */ /* 0x004fca00078e40ff */
[----:B------:R-:W-:-:S05]  /*11b0*/  IMAD R19, R0, 0x4080, R3 ;  /* 0x0000408000137824 */ /* 0x000fca00078e0203 */
[C---:B------:R-:W-:Y:S02]  /*11c0*/  @!P0 IADD3 R5, PT, PT, R19.reuse, 0x810, RZ ;  /* 0x0000081013058810 */ /* 0x040fe40007ffe0ff */
[----:B------:R-:W-:-:S03]  /*11d0*/  IADD3 R7, PT, PT, R19, 0x820, RZ ;  /* 0x0000082013077810 */ /* 0x000fc60007ffe0ff */
[----:B---3--:R-:W-:-:S04]  /*11e0*/  @!P0 IMAD.WIDE.U32 R4, R5, 0x4, R28 ;  /* 0x0000000405048825 */ /* 0x008fc800078e001c */
[----:B------:R-:W-:Y:S02]  /*11f0*/  IMAD.WIDE.U32 R6, R7, 0x4, R28 ;  /* 0x0000000407067825 */ /* 0x000fe400078e001c */
[----:B------:R-:W2:Y:S04]  /*1200*/  @!P0 LDG.E R4, desc[UR6][R4.64] ;  /* 0x0000000604048981 */ /* 0x000ea8000c1e1900 */
[----:B------:R-:W3:Y:S01]  /*1210*/  LDG.E R6, desc[UR6][R6.64] ;  /* 0x0000000606067981 */ /* 0x000ee2000c1e1900 */
[----:B------:R-:W-:Y:S02]  /*1220*/  MOV R2, 0x400 ;  /* 0x0000040000027802 */ /* 0x000fe40000000f00 */
[----:B-----5:R-:W-:Y:S02]  /*1230*/  LEA R18, R33, R34, 0x4 ;  /* 0x0000002221127211 */ /* 0x020fe400078e20ff */
[----:B------:R-:W-:-:S02]  /*1240*/  IADD3 R10, PT, PT, R2, 0x240, RZ ;  /* 0x00000240020a7810 */ /* 0x000fc40007ffe0ff */
[----:B------:R-:W-:Y:S02]  /*1250*/  IADD3 R47, PT, PT, R18, -0x10, RZ ;  /* 0xfffffff0122f7810 */ /* 0x000fe40007ffe0ff */
[----:B----4-:R-:W-:-:S03]  /*1260*/  LEA R17, R11, R10, 0x18 ;  /* 0x0000000a0b117211 */ /* 0x010fc600078ec0ff */
[----:B------:R-:W-:Y:S01]  /*1270*/  IMAD.WIDE.U32 R46, R47, 0x4, R36 ;  /* 0x000000042f2e7825 */ /* 0x000fe200078e0024 */
[----:B------:R-:W-:-:S05]  /*1280*/  LEA R17, R34, R17, 0x2 ;  /* 0x0000001122117211 */ /* 0x000fca00078e10ff */
[----:B--2---:R-:W-:Y:S04]  /*1290*/  @!P0 STS [R17], R4 ;  /* 0x0000000411008388 */ /* 0x004fe80000000800 */
[----:B---3--:R-:W-:Y:S01]  /*12a0*/  STS [R17+0x40], R6 ;  /* 0x0000400611007388 */ /* 0x008fe20000000800 */
[----:B------:R-:W-:Y:S06]  /*12b0*/  BAR.SYNC.DEFER_BLOCKING 0x0 ;  /* 0x0000000000007b1d */ /* 0x000fec0000010000 */
[----:B------:R-:W2:Y:S01]  /*12c0*/  @!P0 LDG.E R5, desc[UR6][R46.64] ;  /* 0x000000062e058981 */ /* 0x000ea2000c1e1900 */
[----:B------:R-:W-:-:S05]  /*12d0*/  LEA R2, R11, R2, 0x18 ;  /* 0x000000020b027211 */ /* 0x000fca00078ec0ff */
[----:B------:R-:W-:-:S05]  /*12e0*/  IMAD R16, R34, 0x24, R2 ;  /* 0x0000002422107824 */ /* 0x000fca00078e0202 */
[----:B--2---:R0:W-:Y:S01]  /*12f0*/  @!P0 STS [R16], R5 ;  /* 0x0000000510008388 */ /* 0x0041e20000000800 */
[----:B------:R-:W-:Y:S01]  /*1300*/  BAR.SYNC.DEFER_BLOCKING 0x0 ;  /* 0x0000000000007b1d */ /* 0x000fe20000010000 */
[----:B0-----:R-:W-:-:S05]  /*1310*/  @!P0 IADD3 R5, PT, PT, R19, 0x1020, RZ ;  /* 0x0000102013058810 */ /* 0x001fca0007ffe0ff */
[----:B------:R-:W-:Y:S04]  /*1320*/  LDS R10, [R17+0x40] ;  /* 0x00004000110a7984 */ /* 0x000fe80000000800 */
[----:B------:R-:W0:Y:S04]  /*1330*/  LDS R7, [R2] ;  /* 0x0000000002077984 */ /* 0x000e280000000800 */
[----:B------:R-:W-:Y:S04]  /*1340*/  LDS R12, [R17+0x3c] ;  /* 0x00003c00110c7984 */ /* 0x000fe80000000800 */
[----:B------:R-:W1:Y:S04]  /*1350*/  LDS R4, [R2+0x24] ;  /* 0x0000240002047984 */ /* 0x000e680000000800 */
[----:B------:R-:W-:Y:S04]  /*1360*/  LDS R11, [R17+0x38] ;  /* 0x00003800110b7984 */ /* 0x000fe80000000800 */
[----:B------:R-:W2:Y:S04]  /*1370*/  LDS R6, [R2+0x48] ;  /* 0x0000480002067984 */ /* 0x000ea80000000800 */
[----:B------:R-:W-:Y:S04]  /*1380*/  LDS R51, [R17+0x34] ;  /* 0x0000340011337984 */ /* 0x000fe80000000800 */
[----:B------:R-:W3:Y:S04]  /*1390*/  LDS R13, [R2+0x6c] ;  /* 0x00006c00020d7984 */ /* 0x000ee80000000800 */
[----:B------:R-:W-:Y:S04]  /*13a0*/  LDS R38, [R17+0x30] ;  /* 0x0000300011267984 */ /* 0x000fe80000000800 */
[----:B------:R-:W4:Y:S04]  /*13b0*/  LDS R39, [R2+0x90] ;  /* 0x0000900002277984 */ /* 0x000f280000000800 */
[----:B------:R-:W-:Y:S01]  /*13c0*/  LDS R23, [R17+0x28] ;  /* 0x0000280011177984 */ /* 0x000fe20000000800 */
[----:B0-----:R-:W-:-:S03]  /*13d0*/  FFMA R7, R10, R7, R9 ;  /* 0x000000070a077223 */ /* 0x001fc60000000009 */
[----:B------:R-:W-:Y:S04]  /*13e0*/  LDS R50, [R2+0xd8] ;  /* 0x0000d80002327984 */ /* 0x000fe80000000800 */
[----:B------:R-:W-:Y:S01]  /*13f0*/  LDS R10, [R17+0x2c] ;  /* 0x00002c00110a7984 */ /* 0x000fe20000000800 */
[----:B-1----:R-:W-:-:S03]  /*1400*/  FFMA R4, R12, R4, R7 ;  /* 0x000000040c047223 */ /* 0x002fc60000000007 */
[----:B------:R-:W-:Y:S01]  /*1410*/  LDS R26, [R17+0x24] ;  /* 0x00002400111a7984 */ /* 0x000fe20000000800 */
[----:B------:R-:W-:-:S03]  /*1420*/  IADD3 R7, PT, PT, R19, 0x1030, RZ ;  /* 0x0000103013077810 */ /* 0x000fc60007ffe0ff */
[----:B------:R-:W-:Y:S01]  /*1430*/  LDS R27, [R2+0xfc] ;  /* 0x0000fc00021b7984 */ /* 0x000fe20000000800 */
[----:B--2---:R-:W-:-:S03]  /*1440*/  FFMA R6, R11, R6, R4 ;  /* 0x000000060b067223 */ /* 0x004fc60000000004 */
[----:B------:R-:W-:Y:S01]  /*1450*/  LDS R30, [R17+0x20] ;  /* 0x00002000111e7984 */ /* 0x000fe20000000800 */
[----:B------:R-:W-:-:S03]  /*1460*/  @!P0 IMAD.WIDE.U32 R4, R5, 0x4, R28 ;  /* 0x0000000405048825 */ /* 0x000fc600078e001c */
[----:B------:R-:W0:Y:S01]  /*1470*/  LDS R11, [R2+0xb4] ;  /* 0x0000b400020b7984 */ /* 0x000e220000000800 */
[----:B---3--:R-:W-:-:S03]  /*1480*/  FFMA R51, R51, R13, R6 ;  /* 0x0000000d33337223 */ /* 0x008fc60000000006 */
[----:B------:R-:W1:Y:S04]  /*1490*/  LDS R31, [R2+0x120] ;  /* 0x00012000021f7984 */ /* 0x000e680000000800 */
[----:B------:R-:W-:Y:S04]  /*14a0*/  LDS R40, [R17+0x1c] ;  /* 0x00001c0011287984 */ /* 0x000fe80000000800 */
[----:B------:R-:W2:Y:S04]  /*14b0*/  LDS R41, [R2+0x144] ;  /* 0x0001440002297984 */ /* 0x000ea80000000800 */
[----:B------:R-:W-:Y:S04]  /*14c0*/  LDS R42, [R17+0x18] ;  /* 0x00001800112a7984 */ /* 0x000fe80000000800 */
[----:B------:R-:W3:Y:S04]  /*14d0*/  LDS R49, [R2+0x168] ;  /* 0x0001680002317984 */ /* 0x000ee80000000800 */
[----:B------:R-:W-:Y:S04]  /*14e0*/  LDS R24, [R17+0x14] ;  /* 0x0000140011187984 */ /* 0x000fe80000000800 */
[----:B------:R-:W5:Y:S04]  /*14f0*/  LDS R25, [R2+0x18c] ;  /* 0x00018c0002197984 */ /* 0x000f680000000800 */
[----:B------:R-:W-:Y:S04]  /*1500*/  LDS R15, [R17+0x10] ;  /* 0x00001000110f7984 */ /* 0x000fe80000000800 */
[----:B------:R-:W5:Y:S04]  /*1510*/  LDS R20, [R2+0x1b0] ;  /* 0x0001b00002147984 */ /* 0x000f680000000800 */
[----:B------:R-:W-:Y:S04]  /*1520*/  LDS R21, [R17+0xc] ;  /* 0x00000c0011157984 */ /* 0x000fe80000000800 */
[----:B------:R-:W5:Y:S04]  /*1530*/  LDS R22, [R2+0x1d4] ;  /* 0x0001d40002167984 */ /* 0x000f680000000800 */
[----:B------:R-:W-:Y:S04]  /*1540*/  LDS R9, [R17+0x8] ;  /* 0x0000080011097984 */ /* 0x000fe80000000800 */
[----:B------:R-:W5:Y:S04]  /*1550*/  LDS R12, [R2+0x1f8] ;  /* 0x0001f800020c7984 */ /* 0x000f680000000800 */
[----:B------:R-:W-:Y:S04]  /*1560*/  LDS R13, [R17+0x4] ;  /* 0x00000400110d7984 */ /* 0x000fe80000000800 */
[----:B------:R-:W5:Y:S01]  /*1570*/  LDS R14, [R2+0x21c] ;  /* 0x00021c00020e7984 */ /* 0x000f620000000800 */
[----:B------:R-:W-:Y:S01]  /*1580*/  IMAD.WIDE.U32 R6, R7, 0x4, R28 ;  /* 0x0000000407067825 */ /* 0x000fe200078e001c */
[----:B------:R-:W-:Y:S08]  /*1590*/  BAR.SYNC.DEFER_BLOCKING 0x0 ;  /* 0x0000000000007b1d */ /* 0x000ff00000010000 */
[----:B------:R-:W-:Y:S06]  /*15a0*/  BAR.SYNC.DEFER_BLOCKING 0x0 ;  /* 0x0000000000007b1d */ /* 0x000fec0000010000 */
[----:B------:R-:W2:Y:S04]  /*15b0*/  @!P0 LDG.E R4, desc[UR6][R4.64] ;  /* 0x0000000604048981 */ /* 0x000ea8000c1e1900 */
[----:B------:R-:W3:Y:S01]  /*15c0*/  LDG.E R6, desc[UR6][R6.64] ;  /* 0x0000000606067981 */ /* 0x000ee2000c1e1900 */
[----:B----4-:R-:W-:Y:S01]  /*15d0*/  FFMA R51, R38, R39, R51 ;  /* 0x0000002726337223 */ /* 0x010fe20000000033 */
[----:B------:R-:W-:-:S05]  /*15e0*/  IADD3 R39, PT, PT, R18, -0x20, RZ ;  /* 0xffffffe012277810 */ /* 0x000fca0007ffe0ff */
[----:B------:R-:W-:Y:S01]  /*15f0*/  IMAD.WIDE.U32 R38, R39, 0x4, R36 ;  /* 0x0000000427267825 */ /* 0x000fe200078e0024 */
[----:B--2---:R-:W-:Y:S04]  /*1600*/  @!P0 STS [R17], R4 ;  /* 0x0000000411008388 */ /* 0x004fe80000000800 */
[----:B---3--:R5:W-:Y:S01]  /*1610*/  STS [R17+0x40], R6 ;  /* 0x0000400611007388 */ /* 0x008be20000000800 */
[----:B------:R-:W-:Y:S06]  /*1620*/  BAR.SYNC.DEFER_BLOCKING 0x0 ;  /* 0x0000000000007b1d */ /* 0x000fec0000010000 */
[----:B------:R-:W2:Y:S04]  /*1630*/  @!P0 LDG.E R53, desc[UR6][R38.64] ;  /* 0x0000000626358981 */ /* 0x000ea8000c1e1900 */
[----:B------:R-:W3:Y:S01]  /*1640*/  @!P0 LDG.E R55, desc[UR6][R46.64] ;  /* 0x000000062e378981 */ /* 0x000ee2000c1e1900 */
[----:B0-----:R-:W-:-:S04]  /*1650*/  FFMA R10, R10, R11, R51 ;  /* 0x0000000b0a0a7223 */ /* 0x001fc80000000033 */
[----:B------:R-:W-:-:S04]  /*1660*/  FFMA R5, R23, R50, R10 ;  /* 0x0000003217057223 */ /* 0x000fc8000000000a */
[----:B------:R-:W-:-:S04]  /*1670*/  FFMA R5, R26, R27, R5 ;  /* 0x0000001b1a057223 */ /* 0x000fc80000000005 */
[----:B-1----:R-:W-:-:S04]  /*1680*/  FFMA R5, R30, R31, R5 ;  /* 0x0000001f1e057223 */ /* 0x002fc80000000005 */
[----:B------:R-:W-:-:S04]  /*1690*/  FFMA R5, R40, R41, R5 ;  /* 0x0000002928057223 */ /* 0x000fc80000000005 */
[----:B------:R-:W-:-:S04]  /*16a0*/  FFMA R5, R42, R49, R5 ;  /* 0x000000312a057223 */ /* 0x000fc80000000005 */
[----:B-----5:R-:W-:-:S04]  /*16b0*/  FFMA R6, R24, R25, R5 ;  /* 0x0000001918067223 */ /* 0x020fc80000000005 */
[----:B------:R-:W-:-:S04]  /*16c0*/  FFMA R6, R15, R20, R6 ;  /* 0x000000140f067223 */ /* 0x000fc80000000006 */
[----:B------:R-:W-:-:S04]  /*16d0*/  FFMA R22, R21, R22, R6 ;  /* 0x0000001615167223 */ /* 0x000fc80000000006 */
[----:B------:R-:W-:-:S04]  /*16e0*/  FFMA R12, R9, R12, R22 ;  /* 0x0000000c090c7223 */ /* 0x000fc80000000016 */
[----:B------:R-:W-:Y:S01]  /*16f0*/  FFMA R9, R13, R14, R12 ;  /* 0x0000000e0d097223 */ /* 0x000fe2000000000c */
[----:B--2---:R-:W-:Y:S04]  /*1700*/  @!P0 STS [R16], R53 ;  /* 0x0000003510008388 */ /* 0x004fe80000000800 */
[----:B---3--:R-:W-:Y:S01]  /*1710*/  @!P0 STS [R16+0x4], R55 ;  /* 0x0000043710008388 */ /* 0x008fe20000000800 */
[----:B------:R-:W-:Y:S06]  /*1720*/  BAR.SYNC.DEFER_BLOCKING 0x0 ;  /* 0x0000000000007b1d */ /* 0x000fec0000010000 */
[----:B------:R-:W-:Y:S04]  /*1730*/  LDS R23, [R17+0x40] ;  /* 0x0000400011177984 */ /* 0x000fe80000000800 */
[----:B------:R-:W0:Y:S04]  /*1740*/  LDS.64 R10, [R2] ;  /* 0x00000000020a7984 */ /* 0x000e280000000a00 */
[----:B------:R-:W-:Y:S04]  /*1750*/  LDS R30, [R17+0x3c] ;  /* 0x00003c00111e7984 */ /* 0x000fe80000000800 */
[----:B------:R-:W1:Y:S04]  /*1760*/  LDS R27, [R2+0x24] ;  /* 0x00002400021b7984 */ /* 0x000e680000000800 */
[----:B------:R-:W2:Y:S04]  /*1770*/  LDS R26, [R2+0x28] ;  /* 0x00002800021a7984 */ /* 0x000ea80000000800 */
[----:B------:R-:W-:Y:S04]  /*1780*/  LDS R24, [R17+0x38] ;  /* 0x0000380011187984 */ /* 0x000fe80000000800 */
[----:B------:R-:W3:Y:S04]  /*1790*/  LDS.64 R4, [R2+0x48] ;  /* 0x0000480002047984 */ /* 0x000ee80000000a00 */
[----:B------:R-:W-:Y:S04]  /*17a0*/  LDS R15, [R17+0x34] ;  /* 0x00003400110f7984 */ /* 0x000fe80000000800 */
[----:B------:R-:W4:Y:S04]  /*17b0*/  LDS R20, [R2+0x6c] ;  /* 0x00006c0002147984 */ /* 0x000f280000000800 */
[----:B------:R-:W5:Y:S04]  /*17c0*/  LDS R40, [R2+0x70] ;  /* 0x0000700002287984 */ /* 0x000f680000000800 */
[----:B------:R-:W-:Y:S04]  /*17d0*/  LDS R21, [R17+0x30] ;  /* 0x0000300011157984 */ /* 0x000fe80000000800 */
[----:B------:R-:W5:Y:S01]  /*17e0*/  LDS.64 R6, [R2+0x90] ;  /* 0x0000900002067984 */ /* 0x000f620000000a00 */
[C---:B0-----:R-:W-:Y:S01]  /*17f0*/  FFMA R41, R23.reuse, R11, R8 ;  /* 0x0000000b17297223 */ /* 0x041fe20000000008 */
[----:B------:R-:W-:-:S02]  /*1800*/  FFMA R52, R23, R10, R9 ;  /* 0x0000000a17347223 */ /* 0x000fc40000000009 */
[----:B------:R-:W-:Y:S04]  /*1810*/  LDS R22, [R17+0x2c] ;  /* 0x00002c0011167984 */ /* 0x000fe80000000800 */
[----:B------:R-:W0:Y:S01]  /*1820*/  LDS R31, [R2+0xb4] ;  /* 0x0000b400021f7984 */ /* 0x000e220000000800 */
[----:B-1----:R-:W-:-:S03]  /*1830*/  FFMA R27, R30, R27, R52 ;  /* 0x0000001b1e1b7223 */ /* 0x002fc60000000034 */
[----:B------:R-:W1:Y:S01]  /*1840*/  LDS R25, [R2+0xb8] ;  /* 0x0000b80002197984 */ /* 0x000e620000000800 */
[----:B--2---:R-:W-:-:S03]  /*1850*/  FFMA R41, R30, R26, R41 ;  /* 0x0000001a1e297223 */ /* 0x004fc60000000029 */
[----:B------:R-:W-:Y:S04]  /*1860*/  LDS R14, [R17+0x28] ;  /* 0x00002800110e7984 */ /* 0x000fe80000000800 */
[----:B------:R-:W2:Y:S01]  /*1870*/  LDS.64 R12, [R2+0xd8] ;  /* 0x0000d800020c7984 */ /* 0x000ea20000000a00 */
[C---:B---3--:R-:W-:Y:S01]  /*1880*/  FFMA R27, R24.reuse, R4, R27 ;  /* 0x00000004181b7223 */ /* 0x048fe2000000001b */
[----:B------:R-:W-:Y:S01]  /*1890*/  FFMA R26, R24, R5, R41 ;  /* 0x00000005181a7223 */ /* 0x000fe20000000029 */
[----:B------:R-:W-:Y:S01]  /*18a0*/  IADD3 R41, PT, PT, R19, 0x1840, RZ ;  /* 0x0000184013297810 */ /* 0x000fe20007ffe0ff */
[----:B------:R-:W-:Y:S04]  /*18b0*/  LDS R11, [R17+0x24] ;  /* 0x00002400110b7984 */ /* 0x000fe80000000800 */
[----:B------:R-:W3:Y:S01]  /*18c0*/  LDS R42, [R2+0xfc] ;  /* 0x0000fc00022a7984 */ /* 0x000ee20000000800 */
[----:B----4-:R-:W-:-:S03]  /*18d0*/  FFMA R27, R15, R20, R27 ;  /* 0x000000140f1b7223 */ /* 0x010fc6000000001b */
[----:B------:R-:W4:Y:S01]  /*18e0*/  LDS R50, [R2+0x100] ;  /* 0x0001000002327984 */ /* 0x000f220000000800 */
[----:B-----5:R-:W-:-:S03]  /*18f0*/  FFMA R26, R15, R40, R26 ;  /* 0x000000280f1a7223 */ /* 0x020fc6000000001a */
[----:B------:R-:W-:Y:S04]  /*1900*/  LDS R10, [R17+0x20] ;  /* 0x00002000110a7984 */ /* 0x000fe80000000800 */
[----:B------:R-:W5:Y:S01]  /*1910*/  LDS.64 R8, [R2+0x120] ;  /* 0x0001200002087984 */ /* 0x000f620000000a00 */
[C---:B------:R-:W-:Y:S01]  /*1920*/  FFMA R6, R21.reuse, R6, R27 ;  /* 0x0000000615067223 */ /* 0x040fe2000000001b */
[----:B------:R-:W-:Y:S02]  /*1930*/  FFMA R7, R21, R7, R26 ;  /* 0x0000000715077223 */ /* 0x000fe4000000001a */
[----:B------:R-:W-:Y:S01]  /*1940*/  LDS R49, [R17+0x1c] ;  /* 0x00001c0011317984 */ /* 0x000fe20000000800 */
[----:B0-----:R-:W-:-:S03]  /*1950*/  FFMA R31, R22, R31, R6 ;  /* 0x0000001f161f7223 */ /* 0x001fc60000000006 */
[----:B------:R-:W0:Y:S01]  /*1960*/  LDS R51, [R2+0x148] ;  /* 0x0001480002337984 */ /* 0x000e220000000800 */
[----:B-1----:R-:W-:-:S03]  /*1970*/  FFMA R7, R22, R25, R7 ;  /* 0x0000001916077223 */ /* 0x002fc60000000007 */
[----:B------:R-:W-:Y:S04]  /*1980*/  LDS R24, [R17+0x18] ;  /* 0x0000180011187984 */ /* 0x000fe80000000800 */
[----:B------:R-:W-:Y:S01]  /*1990*/  LDS R25, [R17+0x14] ;  /* 0x0000140011197984 */ /* 0x000fe20000000800 */
[C---:B--2---:R-:W-:Y:S01]  /*19a0*/  FFMA R31, R14.reuse, R12, R31 ;  /* 0x0000000c0e1f7223 */ /* 0x044fe2000000001f */
[----:B------:R-:W-:Y:S02]  /*19b0*/  FFMA R4, R14, R13, R7 ;  /* 0x0000000d0e047223 */ /* 0x000fe40000000007 */
[----:B------:R-:W-:Y:S01]  /*19c0*/  LDS R26, [R2+0x18c] ;  /* 0x00018c00021a7984 */ /* 0x000fe20000000800 */
[----:B------:R-:W-:-:S03]  /*19d0*/  @!P0 IADD3 R7, PT, PT, R19, 0x1830, RZ ;  /* 0x0000183013078810 */ /* 0x000fc60007ffe0ff */
[----:B------:R-:W-:Y:S01]  /*19e0*/  LDS R30, [R2+0x190] ;  /* 0x00019000021e7984 */ /* 0x000fe20000000800 */
[----:B---3--:R-:W-:-:S03]  /*19f0*/  FFMA R31, R11, R42, R31 ;  /* 0x0000002a0b1f7223 */ /* 0x008fc6000000001f */
[----:B------:R-:W-:Y:S01]  /*1a00*/  LDS R27, [R17+0x10] ;  /* 0x00001000111b7984 */ /* 0x000fe20000000800 */
[----:B----4-:R-:W-:-:S03]  /*1a10*/  FFMA R5, R11, R50, R4 ;  /* 0x000000320b057223 */ /* 0x010fc60000000004 */
[----:B------:R-:W1:Y:S04]  /*1a20*/  LDS R50, [R2+0x144] ;  /* 0x0001440002327984 */ /* 0x000e680000000800 */
[----:B------:R-:W-:Y:S01]  /*1a30*/  LDS R22, [R17+0xc] ;  /* 0x00000c0011167984 */ /* 0x000fe20000000800 */
[C---:B-----5:R-:W-:Y:S01]  /*1a40*/  FFMA R40, R10.reuse, R9, R5 ;  /* 0x000000090a287223 */ /* 0x060fe20000000005 */
[----:B------:R-:W-:Y:S02]  /*1a50*/  FFMA R42, R10, R8, R31 ;  /* 0x000000080a2a7223 */ /* 0x000fe4000000001f */
[----:B------:R-:W-:Y:S01]  /*1a60*/  LDS R23, [R2+0x1d4] ;  /* 0x0001d40002177984 */ /* 0x000fe20000000800 */
[----:B------:R-:W-:-:S03]  /*1a70*/  @!P0 IMAD.WIDE.U32 R4, R7, 0x4, R28 ;  /* 0x0000000407048825 */ /* 0x000fc600078e001c */
[----:B------:R-:W-:Y:S04]  /*1a80*/  LDS R31, [R2+0x1d8] ;  /* 0x0001d800021f7984 */ /* 0x000fe80000000800 */
[----:B------:R-:W-:Y:S04]  /*1a90*/  LDS R20, [R17+0x8] ;  /* 0x0000080011147984 */ /* 0x000fe80000000800 */
[----:B------:R-:W-:Y:S04]  /*1aa0*/  LDS R14, [R17+0x4] ;  /* 0x00000400110e7984 */ /* 0x000fe80000000800 */
[----:B------:R-:W-:Y:S04]  /*1ab0*/  LDS R15, [R2+0x21c] ;  /* 0x00021c00020f7984 */ /* 0x000fe80000000800 */
[----:B------:R-:W-:Y:S04]  /*1ac0*/  LDS R21, [R2+0x220] ;  /* 0x0002200002157984 */ /* 0x000fe80000000800 */
[----:B------:R-:W2:Y:S04]  /*1ad0*/  LDS.64 R8, [R2+0x168] ;  /* 0x0001680002087984 */ /* 0x000ea80000000a00 */
[----:B------:R-:W3:Y:S04]  /*1ae0*/  LDS.64 R10, [R2+0x1b0] ;  /* 0x0001b000020a7984 */ /* 0x000ee80000000a00 */
[----:B------:R-:W4:Y:S01]  /*1af0*/  LDS.64 R12, [R2+0x1f8] ;  /* 0x0001f800020c7984 */ /* 0x000f220000000a00 */
[----:B------:R-:W-:Y:S01]  /*1b00*/  IMAD.WIDE.U32 R6, R41, 0x4, R28 ;  /* 0x0000000429067825 */ /* 0x000fe200078e001c */
[----:B------:R-:W-:Y:S08]  /*1b10*/  BAR.SYNC.DEFER_BLOCKING 0x0 ;  /* 0x0000000000007b1d */ /* 0x000ff00000010000 */
[----:B------:R-:W-:Y:S06]  /*1b20*/  BAR.SYNC.DEFER_BLOCKING 0x0 ;  /* 0x0000000000007b1d */ /* 0x000fec0000010000 */
[----:B------:R-:W5:Y:S04]  /*1b30*/  @!P0 LDG.E R4, desc[UR6][R4.64] ;  /* 0x0000000604048981 */ /* 0x000f68000c1e1900 */
[----:B------:R-:W2:Y:S01]  /*1b40*/  LDG.E R6, desc[UR6][R6.64] ;  /* 0x0000000606067981 */ /* 0x000ea2000c1e1900 */
[----:B------:R-:W-:Y:S01]  /*1b50*/  IADD3 R41, PT, PT, R18, -0x30, RZ ;  /* 0xffffffd012297810 */ /* 0x000fe20007ffe0ff */
[----:B0-----:R-:W-:-:S04]  /*1b60*/  FFMA R51, R49, R51, R40 ;  /* 0x0000003331337223 */ /* 0x001fc80000000028 */
[----:B------:R-:W-:Y:S01]  /*1b70*/  IMAD.WIDE.U32 R40, R41, 0x4, R36 ;  /* 0x0000000429287825 */ /* 0x000fe200078e0024 */
[----:B-----5:R-:W-:Y:S04]  /*1b80*/  @!P0 STS [R17], R4 ;  /* 0x0000000411008388 */ /* 0x020fe80000000800 */
[----:B--2---:R-:W-:Y:S01]  /*1b90*/  STS [R17+0x40], R6 ;  /* 0x0000400611007388 */ /* 0x004fe20000000800 */
[----:B------:R-:W-:Y:S06]  /*1ba0*/  BAR.SYNC.DEFER_BLOCKING 0x0 ;  /* 0x0000000000007b1d */ /* 0x000fec0000010000 */
[----:B------:R-:W2:Y:S04]  /*1bb0*/  @!P0 LDG.E R53, desc[UR6][R40.64] ;  /* 0x0000000628358981 */ /* 0x000ea8000c1e1900 */
[----:B------:R-:W5:Y:S04]  /*1bc0*/  @!P0 LDG.E R55, desc[UR6][R38.64] ;  /* 0x0000000626378981 */ /* 0x000f68000c1e1900 */
[----:B------:R-:W5:Y:S01]  /*1bd0*/  @!P0 LDG.E R57, desc[UR6][R46.64] ;  /* 0x000000062e398981 */ /* 0x000f62000c1e1900 */
[----:B-1----:R-:W-:Y:S01]  /*1be0*/  FFMA R49, R49, R50, R42 ;  /* 0x0000003231317223 */ /* 0x002fe2000000002a */
[----:B------:R-:W-:-:S03]  /*1bf0*/  FFMA R52, R24, R9, R51 ;  /* 0x0000000918347223 */ /* 0x000fc60000000033 */
[----:B------:R-:W-:Y:S01]  /*1c00*/  FFMA R49, R24, R8, R49 ;  /* 0x0000000818317223 */ /* 0x000fe20000000031 */
[----:B------:R-:W-:-:S03]  /*1c10*/  FFMA R30, R25, R30, R52 ;  /* 0x0000001e191e7223 */ /* 0x000fc60000000034 */
[----:B------:R-:W-:Y:S01]  /*1c20*/  FFMA R49, R25, R26, R49 ;  /* 0x0000001a19317223 */ /* 0x000fe20000000031 */
[----:B---3--:R-:W-:-:S03]  /*1c30*/  FFMA R11, R27, R11, R30 ;  /* 0x0000000b1b0b7223 */ /* 0x008fc6000000001e */
[----:B------:R-:W-:Y:S01]  /*1c40*/  FFMA R24, R27, R10, R49 ;  /* 0x0000000a1b187223 */ /* 0x000fe20000000031 */
[----:B------:R-:W-:-:S03]  /*1c50*/  FFMA R31, R22, R31, R11 ;  /* 0x0000001f161f7223 */ /* 0x000fc6000000000b */
[----:B------:R-:W-:Y:S01]  /*1c60*/  FFMA R23, R22, R23, R24 ;  /* 0x0000001716177223 */ /* 0x000fe20000000018 */
[----:B----4-:R-:W-:-:S03]  /*1c70*/  FFMA R56, R20, R13, R31 ;  /* 0x0000000d14387223 */ /* 0x010fc6000000001f */
[----:B------:R-:W-:Y:S01]  /*1c80*/  FFMA R23, R20, R12, R23 ;  /* 0x0000000c14177223 */ /* 0x000fe20000000017 */
[----:B------:R-:W-:-:S03]  /*1c90*/  FFMA R56, R14, R21, R56 ;  /* 0x000000150e387223 */ /* 0x000fc60000000038 */
[----:B------:R-:W-:Y:S01]  /*1ca0*/  FFMA R23, R14, R15, R23 ;  /* 0x0000000f0e177223 */ /* 0x000fe20000000017 */
[----:B--2---:R-:W-:Y:S04]  /*1cb0*/  @!P0 STS [R16], R53 ;  /* 0x0000003510008388 */ /* 0x004fe80000000800 */
[----:B-----5:R-:W-:Y:S04]  /*1cc0*/  @!P0 STS [R16+0x4], R55 ;  /* 0x0000043710008388 */ /* 0x020fe80000000800 */
[----:B------:R-:W-:Y:S01]  /*1cd0*/  @!P0 STS [R16+0x8], R57 ;  /* 0x0000083910008388 */ /* 0x000fe20000000800 */
[----:B------:R-:W-:Y:S06]  /*1ce0*/  BAR.SYNC.DEFER_BLOCKING 0x0 ;  /* 0x0000000000007b1d */ /* 0x000fec0000010000 */
[----:B------:R-:W-:Y:S04]  /*1cf0*/  LDS.128 R4, [R2] ;  /* 0x0000000002047984 */ /* 0x000fe80000000c00 */
[----:B------:R-:W0:Y:S04]  /*1d00*/  LDS R42, [R17+0x40] ;  /* 0x00004000112a7984 */ /* 0x000e280000000800 */
[----:B------:R-:W-:Y:S04]  /*1d10*/  LDS.128 R8, [R2+0x20] ;  /* 0x0000200002087984 */ /* 0x000fe80000000c00 */
[----:B------:R-:W1:Y:S04]  /*1d20*/  LDS R50, [R17+0x3c] ;  /* 0x00003c0011327984 */ /* 0x000e680000000800 */
[----:B------:R-:W-:Y:S04]  /*1d30*/  LDS R51, [R17+0x38] ;  /* 0x0000380011337984 */ /* 0x000fe80000000800 */
[----:B------:R-:W2:Y:S04]  /*1d40*/  LDS.64 R24, [R2+0x48] ;  /* 0x0000480002187984 */ /* 0x000ea80000000a00 */
[----:B------:R-:W3:Y:S04]  /*1d50*/  LDS R52, [R2+0x50] ;  /* 0x0000500002347984 */ /* 0x000ee80000000800 */
[----:B------:R-:W-:Y:S04]  /*1d60*/  LDS R49, [R17+0x34] ;  /* 0x0000340011317984 */ /* 0x000fe80000000800 */
[----:B------:R-:W4:Y:S04]  /*1d70*/  LDS.64 R26, [R2+0x70] ;  /* 0x00007000021a7984 */ /* 0x000f280000000a00 */
[----:B------:R-:W5:Y:S04]  /*1d80*/  LDS R54, [R2+0x6c] ;  /* 0x00006c0002367984 */ /* 0x000f680000000800 */
[----:B------:R-:W-:Y:S04]  /*1d90*/  LDS.128 R12, [R2+0x90] ;  /* 0x00009000020c7984 */ /* 0x000fe80000000c00 */
[----:B------:R-:W5:Y:S01]  /*1da0*/  LDS R31, [R17+0x30] ;  /* 0x00003000111f7984 */ /* 0x000f620000000800 */
[C---:B0-----:R-:W-:Y:S01]  /*1db0*/  FFMA R7, R42.reuse, R4, R23 ;  /* 0x000000042a077223 */ /* 0x041fe20000000017 */
[C---:B------:R-:W-:Y:S01]  /*1dc0*/  FFMA R6, R42.reuse, R6, R45 ;  /* 0x000000062a067223 */ /* 0x040fe2000000002d */
[----:B------:R-:W-:Y:S01]  /*1dd0*/  FFMA R5, R42, R5, R56 ;  /* 0x000000052a057223 */ /* 0x000fe20000000038 */
[----:B------:R-:W-:Y:S04]  /*1de0*/  LDS.128 R20, [R2+0xb0] ;  /* 0x0000b00002147984 */ /* 0x000fe80000000c00 */
[----:B------:R-:W0:Y:S01]  /*1df0*/  LDS R30, [R17+0x2c] ;  /* 0x00002c00111e7984 */ /* 0x000e220000000800 */
[C---:B-1----:R-:W-:Y:S01]  /*1e00*/  FFMA R4, R50.reuse, R9, R7 ;  /* 0x0000000932047223 */ /* 0x042fe20000000007 */
[C---:B------:R-:W-:Y:S01]  /*1e10*/  FFMA R11, R50.reuse, R11, R6 ;  /* 0x0000000b320b7223 */ /* 0x040fe20000000006 */
[----:B------:R-:W-:Y:S01]  /*1e20*/  FFMA R10, R50, R10, R5 ;  /* 0x0000000a320a7223 */ /* 0x000fe20000000005 */
[----:B------:R-:W-:Y:S01]  /*1e30*/  LDS R42, [R17+0x28] ;  /* 0x00002800112a7984 */ /* 0x000fe20000000800 */
[----:B--2---:R-:W-:-:S03]  /*1e40*/  FFMA R4, R51, R24, R4 ;  /* 0x0000001833047223 */ /* 0x004fc60000000004 */
[----:B------:R-:W-:Y:S01]  /*1e50*/  LDS R45, [R17+0x24] ;  /* 0x00002400112d7984 */ /* 0x000fe20000000800 */
[C---:B---3--:R-:W-:Y:S01]  /*1e60*/  FFMA R52, R51.reuse, R52, R11 ;  /* 0x0000003433347223 */ /* 0x048fe2000000000b */
[----:B------:R-:W-:Y:S02]  /*1e70*/  FFMA R51, R51, R25, R10 ;  /* 0x0000001933337223 */ /* 0x000fe4000000000a */
[----:B------:R-:W-:Y:S04]  /*1e80*/  LDS R15, [R17+0x20] ;  /* 0x00002000110f7984 */ /* 0x000fe80000000800 */
[----:B------:R-:W1:Y:S01]  /*1e90*/  LDS.64 R24, [R2+0xd8] ;  /* 0x0000d80002187984 */ /* 0x000e620000000a00 */
[C---:B----4-:R-:W-:Y:S01]  /*1ea0*/  FFMA R52, R49.reuse, R27, R52 ;  /* 0x0000001b31347223 */ /* 0x050fe20000000034 */
[----:B------:R-:W-:-:S02]  /*1eb0*/  FFMA R8, R49, R26, R51 ;  /* 0x0000001a31087223 */ /* 0x000fc40000000033 */
[----:B------:R-:W2:Y:S01]  /*1ec0*/  LDS R50, [R2+0xfc] ;  /* 0x0000fc0002327984 */ /* 0x000ea20000000800 */
[----:B-----5:R-:W-:-:S03]  /*1ed0*/  FFMA R9, R49, R54, R4 ;  /* 0x0000003631097223 */ /* 0x020fc60000000004 */
[----:B------:R-:W3:Y:S04]  /*1ee0*/  LDS.64 R26, [R2+0x100] ;  /* 0x00010000021a7984 */ /* 0x000ee80000000a00 */
[----:B------:R-:W4:Y:S01]  /*1ef0*/  LDS R49, [R2+0xe0] ;  /* 0x0000e00002317984 */ /* 0x000f220000000800 */
[C---:B------:R-:W-:Y:S01]  /*1f00*/  FFMA R13, R31.reuse, R13, R8 ;  /* 0x0000000d1f0d7223 */ /* 0x040fe20000000008 */
[C---:B------:R-:W-:Y:S02]  /*1f10*/  FFMA R14, R31.reuse, R14, R52 ;  /* 0x0000000e1f0e7223 */ /* 0x040fe40000000034 */
[----:B------:R-:W5:Y:S01]  /*1f20*/  LDS.128 R4, [R2+0x120] ;  /* 0x0001200002047984 */ /* 0x000f620000000c00 */
[----:B------:R-:W-:-:S03]  /*1f30*/  FFMA R51, R31, R12, R9 ;  /* 0x0000000c1f337223 */ /* 0x000fc60000000009 */
[----:B------:R-:W-:Y:S01]  /*1f40*/  LDS.128 R8, [R2+0x140] ;  /* 0x0001400002087984 */ /* 0x000fe20000000c00 */
[C---:B0-----:R-:W-:Y:S01]  /*1f50*/  FFMA R53, R30.reuse, R22, R13 ;  /* 0x000000161e357223 */ /* 0x041fe2000000000d */
[C---:B------:R-:W-:Y:S02]  /*1f60*/  FFMA R21, R30.reuse, R21, R51 ;  /* 0x000000151e157223 */ /* 0x040fe40000000033 */
[----:B------:R-:W0:Y:S01]  /*1f70*/  LDS R52, [R17+0x1c] ;  /* 0x00001c0011347984 */ /* 0x000e220000000800 */
[----:B------:R-:W-:-:S03]  /*1f80*/  FFMA R14, R30, R23, R14 ;  /* 0x000000171e0e7223 */ /* 0x000fc6000000000e */
[----:B------:R-:W-:Y:S04]  /*1f90*/  LDS R31, [R17+0x18] ;  /* 0x00001800111f7984 */ /* 0x000fe80000000800 */
[----:B------:R-:W0:Y:S04]  /*1fa0*/  LDS.64 R12, [R2+0x168] ;  /* 0x00016800020c7984 */ /* 0x000e280000000a00 */
[----:B------:R-:W0:Y:S01]  /*1fb0*/  LDS R20, [R2+0x170] ;  /* 0x0001700002147984 */ /* 0x000e220000000800 */
[C---:B-1----:R-:W-:Y:S01]  /*1fc0*/  FFMA R22, R42.reuse, R25, R53 ;  /* 0x000000192a167223 */ /* 0x042fe20000000035 */
[----:B------:R-:W-:-:S02]  /*1fd0*/  FFMA R21, R42, R24, R21 ;  /* 0x000000182a157223 */ /* 0x000fc40000000015 */
[----:B------:R-:W-:Y:S01]  /*1fe0*/  LDS R51, [R2+0x18c] ;  /* 0x00018c0002337984 */ /* 0x000fe20000000800 */
[----:B------:R-:W-:Y:S01]  /*1ff0*/  IADD3 R25, PT, PT, R19, 0x2050, RZ ;  /* 0x0000205013197810 */ /* 0x000fe20007ffe0ff */
[C---:B--2---:R-:W-:Y:S02]  /*2000*/  FFMA R21, R45.reuse, R50, R21 ;  /* 0x000000322d157223 */ /* 0x044fe40000000015 */
[----:B------:R-:W-:Y:S01]  /*2010*/  LDS R53, [R17+0x10] ;  /* 0x0000100011357984 */ /* 0x000fe20000000800 */
[----:B---3--:R-:W-:-:S03]  /*2020*/  FFMA R22, R45, R26, R22 ;  /* 0x0000001a2d167223 */ /* 0x008fc60000000016 */
[----:B------:R-:W-:Y:S01]  /*2030*/  LDS R54, [R17+0xc] ;  /* 0x00000c0011367984 */ /* 0x000fe20000000800 */
[----:B----4-:R-:W-:-:S03]  /*2040*/  FFMA R14, R42, R49, R14 ;  /* 0x000000312a0e7223 */ /* 0x010fc6000000000e */
[----:B------:R-:W-:Y:S01]  /*2050*/  LDS R42, [R2+0x200] ;  /* 0x00020000022a7984 */ /* 0x000fe20000000800 */
[----:B-----5:R-:W-:Y:S01]  /*2060*/  FFMA R5, R15, R5, R22 ;  /* 0x000000050f057223 */ /* 0x020fe20000000016 */
[----:B------:R-:W-:Y:S01]  /*2070*/  FFMA R27, R45, R27, R14 ;  /* 0x0000001b2d1b7223 */ /* 0x000fe2000000000e */
[C---:B------:R-:W-:Y:S01]  /*2080*/  FFMA R4, R15.reuse, R4, R21 ;  /* 0x000000040f047223 */ /* 0x040fe20000000015 */
[----:B------:R-:W-:Y:S02]  /*2090*/  LDS R26, [R17+0x4] ;  /* 0x00000400111a7984 */ /* 0x000fe40000000800 */
[----:B------:R-:W-:Y:S02]  /*20a0*/  FFMA R6, R15, R6, R27 ;  /* 0x000000060f067223 */ /* 0x000fe4000000001b */
[----:B------:R-:W-:Y:S01]  /*20b0*/  LDS R27, [R17+0x8] ;  /* 0x00000800111b7984 */ /* 0x000fe20000000800 */
[C---:B0-----:R-:W-:Y:S01]  /*20c0*/  FFMA R10, R52.reuse, R10, R5 ;  /* 0x0000000a340a7223 */ /* 0x041fe20000000005 */
[C---:B------:R-:W-:Y:S01]  /*20d0*/  FFMA R9, R52.reuse, R9, R4 ;  /* 0x0000000934097223 */ /* 0x040fe20000000004 */
[----:B------:R-:W-:Y:S01]  /*20e0*/  FFMA R11, R52, R11, R6 ;  /* 0x0000000b340b7223 */ /* 0x000fe20000000006 */
[----:B------:R-:W-:Y:S04]  /*20f0*/  LDS R45, [R2+0x21c] ;  /* 0x00021c00022d7984 */ /* 0x000fe80000000800 */
[----:B------:R-:W-:Y:S01]  /*2100*/  LDS.128 R4, [R2+0x1b0] ;  /* 0x0001b00002047984 */ /* 0x000fe20000000c00 */
[----:B------:R-:W-:Y:S01]  /*2110*/  FFMA R23, R31, R13, R10 ;  /* 0x0000000d1f177223 */ /* 0x000fe2000000000a */
[----:B------:R-:W-:Y:S01]  /*2120*/  @!P0 IADD3 R13, PT, PT, R19, 0x2040, RZ ;  /* 0x00002040130d8810 */ /* 0x000fe20007ffe0ff */
[C---:B------:R-:W-:Y:S01]  /*2130*/  FFMA R49, R31.reuse, R12, R9 ;  /* 0x0000000c1f317223 */ /* 0x040fe20000000009 */
[----:B------:R-:W-:Y:S01]  /*2140*/  LDS R52, [R17+0x14] ;  /* 0x0000140011347984 */ /* 0x000fe20000000800 */
[----:B------:R-:W-:-:S02]  /*2150*/  FFMA R50, R31, R20, R11 ;  /* 0x000000141f327223 */ /* 0x000fc4000000000b */
[--C-:B------:R-:W-:Y:S01]  /*2160*/  @!P0 IMAD.WIDE.U32 R30, R13, 0x4, R28.reuse ;  /* 0x000000040d1e8825 */ /* 0x100fe200078e001c */
[----:B------:R-:W-:Y:S04]  /*2170*/  LDS.128 R8, [R2+0x1d0] ;  /* 0x0001d00002087984 */ /* 0x000fe80000000c00 */
[----:B------:R-:W0:Y:S04]  /*2180*/  LDS.64 R12, [R2+0x190] ;  /* 0x00019000020c7984 */ /* 0x000e280000000a00 */
[----:B------:R-:W1:Y:S04]  /*2190*/  LDS.64 R14, [R2+0x1f8] ;  /* 0x0001f800020e7984 */ /* 0x000e680000000a00 */
[----:B------:R-:W2:Y:S01]  /*21a0*/  LDS.64 R20, [R2+0x220] ;  /* 0x0002200002147984 */ /* 0x000ea20000000a00 */
[----:B------:R-:W-:Y:S01]  /*21b0*/  IMAD.WIDE.U32 R24, R25, 0x4, R28 ;  /* 0x0000000419187825 */ /* 0x000fe200078e001c */
[----:B------:R-:W-:Y:S08]  /*21c0*/  BAR.SYNC.DEFER_BLOCKING 0x0 ;  /* 0x0000000000007b1d */ /* 0x000ff00000010000 */
[----:B------:R-:W-:Y:S06]  /*21d0*/  BAR.SYNC.DEFER_BLOCKING 0x0 ;  /* 0x0000000000007b1d */ /* 0x000fec0000010000 */
[----:B------:R-:W3:Y:S04]  /*21e0*/  @!P0 LDG.E R30, desc[UR6][R30.64] ;  /* 0x000000061e1e8981 */ /* 0x000ee8000c1e1900 */
[----:B------:R-:W4:Y:S01]  /*21f0*/  LDG.E R24, desc[UR6][R24.64] ;  /* 0x0000000618187981 */ /* 0x000f22000c1e1900 */
[----:B0-----:R-:W-:Y:S01]  /*2200*/  FFMA R12, R52, R12, R23 ;  /* 0x0000000c340c7223 */ /* 0x001fe20000000017 */
[----:B------:R-:W-:-:S05]  /*2210*/  @!P0 IADD3 R23, PT, PT, R18, -0x40, RZ ;  /* 0xffffffc012178810 */ /* 0x000fca0007ffe0ff */
[----:B------:R-:W-:Y:S01]  /*2220*/  @!P0 IMAD.WIDE.U32 R22, R23, 0x4, R36 ;  /* 0x0000000417168825 */ /* 0x000fe200078e0024 */
[----:B---3--:R-:W-:Y:S04]  /*2230*/  @!P0 STS [R17], R30 ;  /* 0x0000001e11008388 */ /* 0x008fe80000000800 */
[----:B----4-:R-:W-:Y:S01]  /*2240*/  STS [R17+0x40], R24 ;  /* 0x0000401811007388 */ /* 0x010fe20000000800 */
[----:B------:R-:W-:Y:S06]  /*2250*/  BAR.SYNC.DEFER_BLOCKING 0x0 ;  /* 0x0000000000007b1d */ /* 0x000fec0000010000 */
[----:B------:R-:W3:Y:S04]  /*2260*/  @!P0 LDG.E R23, desc[UR6][R22.64] ;  /* 0x0000000616178981 */ /* 0x000ee8000c1e1900 */
[----:B------:R-:W4:Y:S04]  /*2270*/  @!P0 LDG.E R59, desc[UR6][R40.64] ;  /* 0x00000006283b8981 */ /* 0x000f28000c1e1900 */
[----:B------:R-:W5:Y:S04]  /*2280*/  @!P0 LDG.E R57, desc[UR6][R38.64] ;  /* 0x0000000626398981 */ /* 0x000f68000c1e1900 */
[----:B------:R-:W5:Y:S01]  /*2290*/  @!P0 LDG.E R55, desc[UR6][R46.64] ;  /* 0x000000062e378981 */ /* 0x000f62000c1e1900 */
[C---:B------:R-:W-:Y:S01]  /*22a0*/  FFMA R49, R52.reuse, R51, R49 ;  /* 0x0000003334317223 */ /* 0x040fe20000000031 */
[----:B------:R-:W-:Y:S01]  /*22b0*/  FFMA R13, R52, R13, R50 ;  /* 0x0000000d340d7223 */ /* 0x000fe20000000032 */
[----:B------:R-:W-:-:S02]  /*22c0*/  FFMA R5, R53, R5, R12 ;  /* 0x0000000535057223 */ /* 0x000fc4000000000c */
[C---:B------:R-:W-:Y:S01]  /*22d0*/  FFMA R4, R53.reuse, R4, R49 ;  /* 0x0000000435047223 */ /* 0x040fe20000000031 */
[----:B------:R-:W-:Y:S01]  /*22e0*/  FFMA R6, R53, R6, R13 ;  /* 0x0000000635067223 */ /* 0x000fe2000000000d */
[C---:B------:R-:W-:Y:S02]  /*22f0*/  FFMA R10, R54.reuse, R10, R5 ;  /* 0x0000000a360a7223 */ /* 0x040fe40000000005 */
[C---:B------:R-:W-:Y:S01]  /*2300*/  FFMA R9, R54.reuse, R9, R4 ;  /* 0x0000000936097223 */ /* 0x040fe20000000004 */
[----:B------:R-:W-:Y:S01]  /*2310*/  FFMA R54, R54, R11, R6 ;  /* 0x0000000b36367223 */ /* 0x000fe20000000006 */
[C---:B-1----:R-:W-:Y:S02]  /*2320*/  FFMA R11, R27.reuse, R15, R10 ;  /* 0x0000000f1b0b7223 */ /* 0x042fe4000000000a */
[C---:B------:R-:W-:Y:S01]  /*2330*/  FFMA R9, R27.reuse, R14, R9 ;  /* 0x0000000e1b097223 */ /* 0x040fe20000000009 */
[----:B------:R-:W-:Y:S01]  /*2340*/  FFMA R49, R27, R42, R54 ;  /* 0x0000002a1b317223 */ /* 0x000fe20000000036 */
[----:B--2---:R-:W-:-:S02]  /*2350*/  FFMA R50, R26, R20, R11 ;  /* 0x000000141a327223 */ /* 0x004fc4000000000b */
[C---:B------:R-:W-:Y:S01]  /*2360*/  FFMA R51, R26.reuse, R45, R9 ;  /* 0x0000002d1a337223 */ /* 0x040fe20000000009 */
[----:B------:R-:W-:Y:S01]  /*2370*/  FFMA R21, R26, R21, R49 ;  /* 0x000000151a157223 */ /* 0x000fe20000000031 */
[----:B---3--:R-:W-:Y:S04]  /*2380*/  @!P0 STS [R16], R23 ;  /* 0x0000001710008388 */ /* 0x008fe80000000800 */
[----:B----4-:R0:W-:Y:S04]  /*2390*/  @!P0 STS [R16+0x4], R59 ;  /* 0x0000043b10008388 */ /* 0x0101e80000000800 */
[----:B-----5:R1:W-:Y:S04]  /*23a0*/  @!P0 STS [R16+0x8], R57 ;  /* 0x0000083910008388 */ /* 0x0203e80000000800 */
[----:B------:R-:W-:Y:S01]  /*23b0*/  @!P0 STS [R16+0xc], R55 ;  /* 0x00000c3710008388 */ /* 0x000fe20000000800 */
[C---:B0-----:R-:W-:Y:S01]  /*23c0*/  IADD3 R59, PT, PT, R19.reuse, 0x2860, RZ ;  /* 0x00002860133b7810 */ /* 0x041fe20007ffe0ff */
[----:B------:R-:W-:Y:S01]  /*23d0*/  BAR.SYNC.DEFER_BLOCKING 0x0 ;  /* 0x0000000000007b1d */ /* 0x000fe20000010000 */
[----:B-1----:R-:W-:-:S03]  /*23e0*/  @!P0 IADD3 R57, PT, PT, R19, 0x2850, RZ ;  /* 0x0000285013398810 */ /* 0x002fc60007ffe0ff */
[----:B------:R-:W-:-:S04]  /*23f0*/  IMAD.WIDE.U32 R58, R59, 0x4, R28 ;  /* 0x000000043b3a7825 */ /* 0x000fc800078e001c */
[----:B------:R-:W-:Y:S01]  /*2400*/  @!P0 IMAD.WIDE.U32 R56, R57, 0x4, R28 ;  /* 0x0000000439388825 */ /* 0x000fe200078e001c */
[----:B------:R-:W-:Y:S04]  /*2410*/  LDS R31, [R17+0x40] ;  /* 0x00004000111f7984 */ /* 0x000fe80000000800 */
[----:B------:R-:W0:Y:S04]  /*2420*/  LDS.128 R4, [R2] ;  /* 0x0000000002047984 */ /* 0x000e280000000c00 */
[----:B------:R-:W-:Y:S04]  /*2430*/  LDS.128 R12, [R2+0x20] ;  /* 0x00002000020c7984 */ /* 0x000fe80000000c00 */
[----:B------:R-:W1:Y:S04]  /*2440*/  LDS R30, [R17+0x3c] ;  /* 0x00003c00111e7984 */ /* 0x000e680000000800 */
[----:B------:R-:W2:Y:S04]  /*2450*/  LDS R45, [R2+0x30] ;  /* 0x00003000022d7984 */ /* 0x000ea80000000800 */
[----:B------:R-:W-:Y:S04]  /*2460*/  LDS R42, [R17+0x38] ;  /* 0x00003800112a7984 */ /* 0x000fe80000000800 */
[----:B------:R-:W3:Y:S04]  /*2470*/  LDS.64 R22, [R2+0x48] ;  /* 0x0000480002167984 */ /* 0x000ee80000000a00 */
[----:B------:R-:W4:Y:S04]  /*2480*/  LDS.64 R24, [R2+0x50] ;  /* 0x0000500002187984 */ /* 0x000f280000000a00 */
[----:B------:R-:W-:Y:S04]  /*2490*/  LDS R27, [R17+0x34] ;  /* 0x00003400111b7984 */ /* 0x000fe80000000800 */
[----:B------:R-:W5:Y:S04]  /*24a0*/  LDS R20, [R2+0x6c] ;  /* 0x00006c0002147984 */ /* 0x000f680000000800 */
[----:B------:R-:W5:Y:S01]  /*24b0*/  LDS.128 R8, [R2+0x70] ;  /* 0x0000700002087984 */ /* 0x000f620000000c00 */
[C---:B0-----:R-:W-:Y:S01]  /*24c0*/  FFMA R5, R31.reuse, R5, R50 ;  /* 0x000000051f057223 */ /* 0x041fe20000000032 */
[C---:B------:R-:W-:Y:S01]  /*24d0*/  FFMA R4, R31.reuse, R4, R51 ;  /* 0x000000041f047223 */ /* 0x040fe20000000033 */
[C---:B------:R-:W-:Y:S01]  /*24e0*/  FFMA R44, R31.reuse, R7, R44 ;  /* 0x000000071f2c7223 */ /* 0x040fe2000000002c */
[----:B------:R-:W-:Y:S01]  /*24f0*/  FFMA R6, R31, R6, R21 ;  /* 0x000000061f067223 */ /* 0x000fe20000000015 */
[----:B------:R-:W-:Y:S01]  /*2500*/  LDS R26, [R17+0x30] ;  /* 0x00003000111a7984 */ /* 0x000fe20000000800 */
[C---:B-1----:R-:W-:Y:S01]  /*2510*/  FFMA R5, R30.reuse, R14, R5 ;  /* 0x0000000e1e057223 */ /* 0x042fe20000000005 */
[C---:B------:R-:W-:Y:S01]  /*2520*/  FFMA R13, R30.reuse, R13, R4 ;  /* 0x0000000d1e0d7223 */ /* 0x040fe20000000004 */
[C---:B------:R-:W-:Y:S01]  /*2530*/  FFMA R15, R30.reuse, R15, R6 ;  /* 0x0000000f1e0f7223 */ /* 0x040fe20000000006 */
[----:B------:R-:W-:Y:S01]  /*2540*/  LDS R49, [R2+0xc0] ;  /* 0x0000c00002317984 */ /* 0x000fe20000000800 */
[----:B--2---:R-:W-:-:S03]  /*2550*/  FFMA R44, R30, R45, R44 ;  /* 0x0000002d1e2c7223 */ /* 0x004fc6000000002c */
[----:B------:R-:W-:Y:S04]  /*2560*/  LDS R31, [R17+0x24] ;  /* 0x00002400111f7984 */ /* 0x000fe80000000800 */
[----:B------:R-:W-:Y:S01]  /*2570*/  LDS R50, [R2+0xfc] ;  /* 0x0000fc0002327984 */ /* 0x000fe20000000800 */
[C---:B---3--:R-:W-:Y:S01]  /*2580*/  FFMA R5, R42.reuse, R23, R5 ;  /* 0x000000172a057223 */ /* 0x048fe20000000005 */
[C---:B------:R-:W-:Y:S02]  /*2590*/  FFMA R22, R42.reuse, R22, R13 ;  /* 0x000000162a167223 */ /* 0x040fe4000000000d */
[----:B------:R-:W-:Y:S01]  /*25a0*/  LDS R51, [R17+0x18] ;  /* 0x0000180011337984 */ /* 0x000fe20000000800 */
[C---:B----4-:R-:W-:Y:S01]  /*25b0*/  FFMA R25, R42.reuse, R25, R44 ;  /* 0x000000192a197223 */ /* 0x050fe2000000002c */
[----:B------:R-:W-:-:S02]  /*25c0*/  FFMA R42, R42, R24, R15 ;  /* 0x000000182a2a7223 */ /* 0x000fc4000000000f */
[----:B------:R-:W0:Y:S04]  /*25d0*/  LDS.128 R12, [R2+0x90] ;  /* 0x00009000020c7984 */ /* 0x000e280000000c00 */
[----:B------:R-:W1:Y:S01]  /*25e0*/  LDS R44, [R17+0x2c] ;  /* 0x00002c00112c7984 */ /* 0x000e620000000800 */
[----:B-----5:R-:W-:-:S03]  /*25f0*/  FFMA R45, R27, R20, R22 ;  /* 0x000000141b2d7223 */ /* 0x020fc60000000016 */
[----:B------:R-:W2:Y:S01]  /*2600*/  LDS.128 R20, [R2+0xb0] ;  /* 0x0000b00002147984 */ /* 0x000ea20000000c00 */
[C---:B------:R-:W-:Y:S01]  /*2610*/  FFMA R30, R27.reuse, R10, R25 ;  /* 0x0000000a1b1e7223 */ /* 0x040fe20000000019 */
[C---:B------:R-:W-:Y:S01]  /*2620*/  FFMA R52, R27.reuse, R8, R5 ;  /* 0x000000081b347223 */ /* 0x040fe20000000005 */
[----:B------:R-:W-:Y:S01]  /*2630*/  FFMA R9, R27, R9, R42 ;  /* 0x000000091b097223 */ /* 0x000fe2000000002a */
[----:B------:R-:W-:Y:S04]  /*2640*/  LDS R8, [R17+0x28] ;  /* 0x0000280011087984 */ /* 0x000fe80000000800 */
[----:B------:R-:W3:Y:S04]  /*2650*/  LDS.64 R10, [R2+0xd8] ;  /* 0x0000d800020a7984 */ /* 0x000ee80000000a00 */
[----:B------:R-:W4:Y:S04]  /*2660*/  LDS.64 R24, [R2+0xe0] ;  /* 0x0000e00002187984 */ /* 0x000f280000000a00 */
[----:B------:R-:W5:Y:S04]  /*2670*/  LDS.128 R4, [R2+0x100] ;  /* 0x0001000002047984 */ /* 0x000f680000000c00 */
[----:B------:R-:W-:Y:S04]  /*2680*/  LDS R53, [R17+0x10] ;  /* 0x0000100011357984 */ /* 0x000fe80000000800 */
[----:B------:R-:W-:Y:S01]  /*2690*/  LDS.64 R28, [R2+0x1f8] ;  /* 0x0001f800021c7984 */ /* 0x000fe20000000a00 */
[C---:B0-----:R-:W-:Y:S01]  /*26a0*/  FFMA R45, R26.reuse, R12, R45 ;  /* 0x0000000c1a2d7223 */ /* 0x041fe2000000002d */
[C---:B------:R-:W-:Y:S01]  /*26b0*/  FFMA R13, R26.reuse, R13, R52 ;  /* 0x0000000d1a0d7223 */ /* 0x040fe20000000034 */
[C---:B------:R-:W-:Y:S01]  /*26c0*/  FFMA R30, R26.reuse, R15, R30 ;  /* 0x0000000f1a1e7223 */ /* 0x040fe2000000001e */
[----:B------:R-:W-:Y:S01]  /*26d0*/  FFMA R14, R26, R14, R9 ;  /* 0x0000000e1a0e7223 */ /* 0x000fe20000000009 */
[----:B------:R-:W-:Y:S02]  /*26e0*/  LDS R52, [R17+0x8] ;  /* 0x0000080011347984 */ /* 0x000fe40000000800 */
[C---:B-1----:R-:W-:Y:S01]  /*26f0*/  FFMA R30, R44.reuse, R49, R30 ;  /* 0x000000312c1e7223 */ /* 0x042fe2000000001e */
[C---:B--2---:R-:W-:Y:S01]  /*2700*/  FFMA R21, R44.reuse, R21, R45 ;  /* 0x000000152c157223 */ /* 0x044fe2000000002d */
[C---:B------:R-:W-:Y:S01]  /*2710*/  FFMA R22, R44.reuse, R22, R13 ;  /* 0x000000162c167223 */ /* 0x040fe2000000000d */
[----:B------:R-:W-:Y:S01]  /*2720*/  FFMA R23, R44, R23, R14 ;  /* 0x000000172c177223 */ /* 0x000fe2000000000e */
[----:B------:R-:W-:Y:S04]  /*2730*/  LDS R26, [R17+0x20] ;  /* 0x00002000111a7984 */ /* 0x000fe80000000800 */
[----:B------:R-:W-:Y:S01]  /*2740*/  LDS.128 R12, [R2+0x140] ;  /* 0x00014000020c7984 */ /* 0x000fe20000000c00 */
[C---:B---3--:R-:W-:Y:S01]  /*2750*/  FFMA R10, R8.reuse, R10, R21 ;  /* 0x0000000a080a7223 */ /* 0x048fe20000000015 */
[----:B------:R-:W-:-:S02]  /*2760*/  FFMA R42, R8, R11, R22 ;  /* 0x0000000b082a7223 */ /* 0x000fc40000000016 */
[----:B------:R-:W-:Y:S01]  /*2770*/  LDS R44, [R17+0x1c] ;  /* 0x00001c00112c7984 */ /* 0x000fe20000000800 */
[C---:B----4-:R-:W-:Y:S01]  /*2780*/  FFMA R25, R8.reuse, R25, R30 ;  /* 0x0000001908197223 */ /* 0x050fe2000000001e */
[----:B------:R-:W-:Y:S01]  /*2790*/  FFMA R24, R8, R24, R23 ;  /* 0x0000001808187223 */ /* 0x000fe20000000017 */
[C---:B------:R-:W-:Y:S01]  /*27a0*/  FFMA R27, R31.reuse, R50, R10 ;  /* 0x000000321f1b7223 */ /* 0x040fe2000000000a */
[----:B------:R-:W-:Y:S01]  /*27b0*/  LDS R49, [R2+0x150] ;  /* 0x0001500002317984 */ /* 0x000fe20000000800 */
[C---:B-----5:R-:W-:Y:S01]  /*27c0*/  FFMA R30, R31.reuse, R6, R25 ;  /* 0x000000061f1e7223 */ /* 0x060fe20000000019 */
[C---:B------:R-:W-:Y:S01]  /*27d0*/  FFMA R45, R31.reuse, R5, R24 ;  /* 0x000000051f2d7223 */ /* 0x040fe20000000018 */
[----:B------:R-:W-:Y:S01]  /*27e0*/  FFMA R4, R31, R4, R42 ;  /* 0x000000041f047223 */ /* 0x000fe2000000002a */
[----:B------:R-:W0:Y:S04]  /*27f0*/  LDS.128 R8, [R2+0x120] ;  /* 0x0001200002087984 */ /* 0x000e280000000c00 */
[----:B------:R-:W1:Y:S04]  /*2800*/  LDS.64 R6, [R2+0x168] ;  /* 0x0001680002067984 */ /* 0x000e680000000a00 */
[----:B------:R-:W2:Y:S04]  /*2810*/  LDS.64 R24, [R2+0x170] ;  /* 0x0001700002187984 */ /* 0x000ea80000000a00 */
[----:B------:R-:W-:Y:S04]  /*2820*/  LDS.128 R20, [R2+0x190] ;  /* 0x0001900002147984 */ /* 0x000fe80000000c00 */
[----:B------:R-:W3:Y:S04]  /*2830*/  LDS R5, [R17+0x14] ;  /* 0x0000140011057984 */ /* 0x000ee80000000800 */
[----:B------:R-:W4:Y:S01]  /*2840*/  LDS R50, [R2+0x18c] ;  /* 0x00018c0002327984 */ /* 0x000f220000000800 */
[C---:B0-----:R-:W-:Y:S01]  /*2850*/  FFMA R27, R26.reuse, R8, R27 ;  /* 0x000000081a1b7223 */ /* 0x041fe2000000001b */
[C---:B------:R-:W-:Y:S01]  /*2860*/  FFMA R30, R26.reuse, R11, R30 ;  /* 0x0000000b1a1e7223 */ /* 0x040fe2000000001e */
[C---:B------:R-:W-:Y:S01]  /*2870*/  FFMA R10, R26.reuse, R10, R45 ;  /* 0x0000000a1a0a7223 */ /* 0x040fe2000000002d */
[----:B------:R-:W-:Y:S01]  /*2880*/  FFMA R9, R26, R9, R4 ;  /* 0x000000091a097223 */ /* 0x000fe20000000004 */
[C---:B------:R-:W-:Y:S01]  /*2890*/  FFMA R4, R44.reuse, R13, R27 ;  /* 0x0000000d2c047223 */ /* 0x040fe2000000001b */
[C---:B------:R-:W-:Y:S01]  /*28a0*/  FFMA R30, R44.reuse, R49, R30 ;  /* 0x000000312c1e7223 */ /* 0x040fe2000000001e */
[C---:B------:R-:W-:Y:S01]  /*28b0*/  FFMA R15, R44.reuse, R15, R10 ;  /* 0x0000000f2c0f7223 */ /* 0x040fe2000000000a */
[----:B------:R-:W-:Y:S01]  /*28c0*/  FFMA R14, R44, R14, R9 ;  /* 0x0000000e2c0e7223 */ /* 0x000fe20000000009 */
[C---:B-1----:R-:W-:Y:S01]  /*28d0*/  FFMA R4, R51.reuse, R6, R4 ;  /* 0x0000000633047223 */ /* 0x042fe20000000004 */
[C---:B--2---:R-:W-:Y:S01]  /*28e0*/  FFMA R25, R51.reuse, R25, R30 ;  /* 0x0000001933197223 */ /* 0x044fe2000000001e */
[C---:B------:R-:W-:Y:S01]  /*28f0*/  FFMA R24, R51.reuse, R24, R15 ;  /* 0x0000001833187223 */ /* 0x040fe2000000000f */
[----:B------:R-:W-:Y:S01]  /*2900*/  FFMA R7, R51, R7, R14 ;  /* 0x0000000733077223 */ /* 0x000fe2000000000e */
[----:B------:R-:W-:Y:S01]  /*2910*/  LDS R45, [R2+0x1e0] ;  /* 0x0001e000022d7984 */ /* 0x000fe20000000800 */
[C---:B---3--:R-:W-:Y:S01]  /*2920*/  FFMA R8, R5.reuse, R22, R25 ;  /* 0x0000001605087223 */ /* 0x048fe20000000019 */
[C---:B------:R-:W-:Y:S01]  /*2930*/  FFMA R9, R5.reuse, R21, R24 ;  /* 0x0000001505097223 */ /* 0x040fe20000000018 */
[C---:B------:R-:W-:Y:S01]  /*2940*/  FFMA R54, R5.reuse, R20, R7 ;  /* 0x0000001405367223 */ /* 0x040fe20000000007 */
[----:B------:R-:W0:Y:S01]  /*2950*/  LDS.128 R12, [R2+0x220] ;  /* 0x00022000020c7984 */ /* 0x000e220000000c00 */
[----:B----4-:R-:W-:-:S03]  /*2960*/  FFMA R19, R5, R50, R4 ;  /* 0x0000003205137223 */ /* 0x010fc60000000004 */
[----:B------:R-:W-:Y:S04]  /*2970*/  LDS.128 R4, [R2+0x1d0] ;  /* 0x0001d00002047984 */ /* 0x000fe80000000c00 */
[----:B------:R-:W-:Y:S04]  /*2980*/  LDS R50, [R17+0xc] ;  /* 0x00000c0011327984 */ /* 0x000fe80000000800 */
[----:B------:R-:W-:Y:S04]  /*2990*/  LDS R51, [R17+0x4] ;  /* 0x0000040011337984 */ /* 0x000fe80000000800 */
[----:B------:R-:W-:Y:S04]  /*29a0*/  LDS R44, [R2+0x21c] ;  /* 0x00021c00022c7984 */ /* 0x000fe80000000800 */
[----:B------:R-:W-:Y:S04]  /*29b0*/  LDS.64 R30, [R2+0x200] ;  /* 0x00020000021e7984 */ /* 0x000fe80000000a00 */
[----:B------:R-:W1:Y:S01]  /*29c0*/  LDS.128 R24, [R2+0x1b0] ;  /* 0x0001b00002187984 */ /* 0x000e620000000c00 */
[----:B------:R-:W-:Y:S08]  /*29d0*/  BAR.SYNC.DEFER_BLOCKING 0x0 ;  /* 0x0000000000007b1d */ /* 0x000ff00000010000 */
[----:B------:R-:W-:Y:S06]  /*29e0*/  BAR.SYNC.DEFER_BLOCKING 0x0 ;  /* 0x0000000000007b1d */ /* 0x000fec0000010000 */
[----:B------:R-:W2:Y:S04]  /*29f0*/  @!P0 LDG.E R56, desc[UR6][R56.64] ;  /* 0x0000000638388981 */ /* 0x000ea8000c1e1900 */
[----:B------:R-:W3:Y:S01]  /*2a00*/  LDG.E R58, desc[UR6][R58.64] ;  /* 0x000000063a3a7981 */ /* 0x000ee2000c1e1900 */
[----:B------:R-:W-:-:S02]  /*2a10*/  @!P0 IADD3 R21, PT, PT, R18, -0x50, RZ ;  /* 0xffffffb012158810 */ /* 0x000fc40007ffe0ff */
[----:B------:R-:W-:-:S03]  /*2a20*/  @!P0 IADD3 R11, PT, PT, R18, -0x40, RZ ;  /* 0xffffffc0120b8810 */ /* 0x000fc60007ffe0ff */
[----:B------:R-:W-:-:S04]  /*2a30*/  @!P0 IMAD.WIDE.U32 R20, R21, 0x4, R36 ;  /* 0x0000000415148825 */ /* 0x000fc800078e0024 */
[----:B------:R-:W-:Y:S01]  /*2a40*/  @!P0 IMAD.WIDE.U32 R10, R11, 0x4, R36 ;  /* 0x000000040b0a8825 */ /* 0x000fe200078e0024 */
[----:B--2---:R-:W-:Y:S04]  /*2a50*/  @!P0 STS [R17], R56 ;  /* 0x0000003811008388 */ /* 0x004fe80000000800 */
[----:B---3--:R-:W-:Y:S01]  /*2a60*/  STS [R17+0x40], R58 ;  /* 0x0000403a11007388 */ /* 0x008fe20000000800 */
[----:B------:R-:W-:Y:S06]  /*2a70*/  BAR.SYNC.DEFER_BLOCKING 0x0 ;  /* 0x0000000000007b1d */ /* 0x000fec0000010000 */
[----:B0-----:R-:W2:Y:S04]  /*2a80*/  @!P0 LDG.E R15, desc[UR6][R20.64] ;  /* 0x00000006140f8981 */ /* 0x001ea8000c1e1900 */
[----:B------:R-:W3:Y:S04]  /*2a90*/  @!P0 LDG.E R55, desc[UR6][R10.64] ;  /* 0x000000060a378981 */ /* 0x000ee8000c1e1900 */
[----:B------:R-:W4:Y:S04]  /*2aa0*/  @!P0 LDG.E R39, desc[UR6][R38.64] ;  /* 0x0000000626278981 */ /* 0x000f28000c1e1900 */
[----:B------:R-:W5:Y:S04]  /*2ab0*/  @!P0 LDG.E R47, desc[UR6][R46.64] ;  /* 0x000000062e2f8981 */ /* 0x000f68000c1e1900 */
[----:B------:R-:W5:Y:S01]  /*2ac0*/  @!P0 LDG.E R57, desc[UR6][R40.64] ;  /* 0x0000000628398981 */ /* 0x000f62000c1e1900 */
[C---:B-1----:R-:W-:Y:S01]  /*2ad0*/  FFMA R25, R53.reuse, R25, R54 ;  /* 0x0000001935197223 */ /* 0x042fe20000000036 */
[C---:B------:R-:W-:Y:S01]  /*2ae0*/  FFMA R24, R53.reuse, R24, R19 ;  /* 0x0000001835187223 */ /* 0x040fe20000000013 */
[C---:B------:R-:W-:Y:S01]  /*2af0*/  FFMA R4, R53.reuse, R27, R8 ;  /* 0x0000001b35047223 */ /* 0x040fe20000000008 */
[----:B------:R-:W-:Y:S01]  /*2b00*/  FFMA R26, R53, R26, R9 ;  /* 0x0000001a351a7223 */ /* 0x000fe20000000009 */
[----:B------:R-:W0:Y:S01]  /*2b10*/  S2UR UR5, SR_CgaCtaId ;  /* 0x00000000000579c3 */ /* 0x000e220000008800 */
[C---:B------:R-:W-:Y:S01]  /*2b20*/  FFMA R5, R50.reuse, R5, R24 ;  /* 0x0000000532057223 */ /* 0x040fe20000000018 */
[C---:B------:R-:W-:Y:S01]  /*2b30*/  FFMA R4, R50.reuse, R45, R4 ;  /* 0x0000002d32047223 */ /* 0x040fe20000000004 */
[----:B------:R-:W-:Y:S01]  /*2b40*/  FFMA R7, R50, R7, R26 ;  /* 0x0000000732077223 */ /* 0x000fe2000000001a */
[----:B------:R-:W-:-:S02]  /*2b50*/  UMOV UR4, 0x400 ;  /* 0x0000040000047882 */ /* 0x000fc40000000000 */
[----:B------:R-:W-:Y:S01]  /*2b60*/  UIADD3 UR4, UPT, UPT, UR4, 0x240, URZ ;  /* 0x0000024004047890 */ /* 0x000fe2000fffe0ff */
[----:B------:R-:W-:-:S03]  /*2b70*/  FFMA R30, R52, R30, R7 ;  /* 0x0000001e341e7223 */ /* 0x000fc60000000007 */
[----:B0-----:R-:W-:Y:S01]  /*2b80*/  ULEA UR4, UR5, UR4, 0x18 ;  /* 0x0000000405047291 */ /* 0x001fe2000f8ec0ff */
[----:B--2---:R0:W-:Y:S04]  /*2b90*/  @!P0 STS [R16], R15 ;  /* 0x0000000f10008388 */ /* 0x0041e80000000800 */
[----:B---3--:R1:W-:Y:S04]  /*2ba0*/  @!P0 STS [R16+0x4], R55 ;  /* 0x0000043710008388 */ /* 0x0083e80000000800 */
[----:B----4-:R-:W-:Y:S01]  /*2bb0*/  @!P0 STS [R16+0xc], R39 ;  /* 0x00000c2710008388 */ /* 0x010fe20000000800 */
[----:B0-----:R-:W-:Y:S01]  /*2bc0*/  FFMA R15, R50, R6, R25 ;  /* 0x00000006320f7223 */ /* 0x001fe20000000019 */
[----:B------:R-:W-:-:S02]  /*2bd0*/  FFMA R6, R52, R28, R5 ;  /* 0x0000001c34067223 */ /* 0x000fc40000000005 */
[----:B-----5:R-:W-:Y:S01]  /*2be0*/  @!P0 STS [R16+0x10], R47 ;  /* 0x0000102f10008388 */ /* 0x020fe20000000800 */
[C---:B------:R-:W-:Y:S01]  /*2bf0*/  FFMA R5, R52.reuse, R31, R4 ;  /* 0x0000001f34057223 */ /* 0x040fe20000000004 */
[----:B------:R-:W-:Y:S01]  /*2c00*/  FFMA R15, R52, R29, R15 ;  /* 0x0000001d340f7223 */ /* 0x000fe2000000000f */
[C---:B------:R-:W-:Y:S01]  /*2c10*/  FFMA R31, R51.reuse, R44, R6 ;  /* 0x0000002c331f7223 */ /* 0x040fe20000000006 */
[----:B------:R-:W-:Y:S01]  /*2c20*/  @!P0 STS [R16+0x8], R57 ;  /* 0x0000083910008388 */ /* 0x000fe20000000800 */
[C---:B------:R-:W-:Y:S01]  /*2c30*/  FFMA R14, R51.reuse, R14, R5 ;  /* 0x0000000e330e7223 */ /* 0x040fe20000000005 */
[C---:B-1----:R-:W-:Y:S01]  /*2c40*/  FFMA R55, R51.reuse, R13, R30 ;  /* 0x0000000d33377223 */ /* 0x042fe2000000001e */
[----:B------:R-:W-:Y:S01]  /*2c50*/  FFMA R30, R51, R12, R15 ;  /* 0x0000000c331e7223 */ /* 0x000fe2000000000f */
[----:B------:R-:W-:Y:S06]  /*2c60*/  BAR.SYNC.DEFER_BLOCKING 0x0 ;  /* 0x0000000000007b1d */ /* 0x000fec0000010000 */
[----:B------:R-:W-:Y:S04]  /*2c70*/  LDS R49, [R17+0x40] ;  /* 0x0000400011317984 */ /* 0x000fe80000000800 */
[----:B------:R-:W0:Y:S04]  /*2c80*/  LDS.128 R20, [R2] ;  /* 0x0000000002147984 */ /* 0x000e280000000c00 */
[----:B------:R-:W1:Y:S04]  /*2c90*/  LDS R38, [R2+0x10] ;  /* 0x0000100002267984 */ /* 0x000e680000000800 */
[----:B------:R-:W-:Y:S04]  /*2ca0*/  LDS.128 R8, [R2+0x20] ;  /* 0x0000200002087984 */ /* 0x000fe80000000c00 */
[----:B------:R-:W2:Y:S04]  /*2cb0*/  LDS R42, [R17+0x3c] ;  /* 0x00003c00112a7984 */ /* 0x000ea80000000800 */
[----:B------:R-:W3:Y:S04]  /*2cc0*/  LDS.64 R18, [R2+0x30] ;  /* 0x0000300002127984 */ /* 0x000ee80000000a00 */
[----:B------:R-:W-:Y:S04]  /*2cd0*/  LDS R39, [R17+0x38] ;  /* 0x0000380011277984 */ /* 0x000fe80000000800 */
[----:B------:R-:W4:Y:S04]  /*2ce0*/  LDS.64 R28, [R2+0x48] ;  /* 0x00004800021c7984 */ /* 0x000f280000000a00 */
[----:B------:R-:W5:Y:S04]  /*2cf0*/  LDS.128 R24, [R2+0x50] ;  /* 0x0000500002187984 */ /* 0x000f680000000c00 */
[----:B------:R-:W-:Y:S04]  /*2d00*/  LDS R46, [R17+0x34] ;  /* 0x00003400112e7984 */ /* 0x000fe80000000800 */
[----:B------:R-:W5:Y:S04]  /*2d10*/  LDS R45, [R2+0x6c] ;  /* 0x00006c00022d7984 */ /* 0x000f680000000800 */
[----:B------:R-:W5:Y:S01]  /*2d20*/  LDS.128 R4, [R2+0x70] ;  /* 0x0000700002047984 */ /* 0x000f620000000c00 */
[C---:B0-----:R-:W-:Y:S01]  /*2d30*/  FFMA R51, R49.reuse, R23, R14 ;  /* 0x0000001731337223 */ /* 0x041fe2000000000e */
[C---:B------:R-:W-:Y:S01]  /*2d40*/  FFMA R53, R49.reuse, R21, R30 ;  /* 0x0000001531357223 */ /* 0x040fe2000000001e */
[C---:B------:R-:W-:Y:S01]  /*2d50*/  FFMA R55, R49.reuse, R22, R55 ;  /* 0x0000001631377223 */ /* 0x040fe20000000037 */
[----:B------:R-:W-:Y:S01]  /*2d60*/  LDS R44, [R17+0x30] ;  /* 0x00003000112c7984 */ /* 0x000fe20000000800 */
[C---:B------:R-:W-:Y:S01]  /*2d70*/  FFMA R30, R49.reuse, R20, R31 ;  /* 0x00000014311e7223 */ /* 0x040fe2000000001f */
[----:B-1----:R-:W-:-:S02]  /*2d80*/  FFMA R52, R49, R38, R35 ;  /* 0x0000002631347223 */ /* 0x002fc40000000023 */
[----:B------:R-:W0:Y:S04]  /*2d90*/  LDS.128 R12, [R2+0x90] ;  /* 0x00009000020c7984 */ /* 0x000e280000000c00 */
[----:B------:R-:W1:Y:S01]  /*2da0*/  LDS R47, [R2+0xa0] ;  /* 0x0000a000022f7984 */ /* 0x000e620000000800 */
[C---:B--2---:R-:W-:Y:S01]  /*2db0*/  FFMA R50, R42.reuse, R10, R53 ;  /* 0x0000000a2a327223 */ /* 0x044fe20000000035 */
[C---:B------:R-:W-:Y:S01]  /*2dc0*/  FFMA R49, R42.reuse, R11, R55 ;  /* 0x0000000b2a317223 */ /* 0x040fe20000000037 */
[C---:B------:R-:W-:Y:S01]  /*2dd0*/  FFMA R53, R42.reuse, R9, R30 ;  /* 0x000000092a357223 */ /* 0x040fe2000000001e */
[----:B------:R-:W-:Y:S01]  /*2de0*/  LDS.128 R20, [R2+0xb0] ;  /* 0x0000b00002147984 */ /* 0x000fe20000000c00 */
[C---:B---3--:R-:W-:Y:S01]  /*2df0*/  FFMA R55, R42.reuse, R19, R52 ;  /* 0x000000132a377223 */ /* 0x048fe20000000034 */
[----:B------:R-:W-:-:S02]  /*2e00*/  FFMA R42, R42, R18, R51 ;  /* 0x000000122a2a7223 */ /* 0x000fc40000000033 */
[----:B------:R-:W2:Y:S04]  /*2e10*/  LDS R38, [R17+0x2c] ;  /* 0x00002c0011267984 */ /* 0x000ea80000000800 */
[----:B------:R-:W3:Y:S01]  /*2e20*/  LDS.64 R30, [R2+0xc0] ;  /* 0x0000c000021e7984 */ /* 0x000ee20000000a00 */
[C---:B----4-:R-:W-:Y:S01]  /*2e30*/  FFMA R53, R39.reuse, R28, R53 ;  /* 0x0000001c27357223 */ /* 0x050fe20000000035 */
[C---:B------:R-:W-:Y:S02]  /*2e40*/  FFMA R29, R39.reuse, R29, R50 ;  /* 0x0000001d271d7223 */ /* 0x040fe40000000032 */
[----:B------:R-:W-:Y:S01]  /*2e50*/  LDS R35, [R17+0x28] ;  /* 0x0000280011237984 */ /* 0x000fe20000000800 */
[C---:B-----5:R-:W-:Y:S01]  /*2e60*/  FFMA R28, R39.reuse, R26, R55 ;  /* 0x0000001a271c7223 */ /* 0x060fe20000000037 */
[C---:B------:R-:W-:Y:S01]  /*2e70*/  FFMA R25, R39.reuse, R25, R42 ;  /* 0x0000001927197223 */ /* 0x040fe2000000002a */
[----:B------:R-:W-:Y:S01]  /*2e80*/  FFMA R26, R39, R24, R49 ;  /* 0x00000018271a7223 */ /* 0x000fe20000000031 */
[----:B------:R-:W4:Y:S04]  /*2e90*/  LDS.64 R18, [R2+0xd8] ;  /* 0x0000d80002127984 */ /* 0x000f280000000a00 */
[----:B------:R-:W5:Y:S01]  /*2ea0*/  LDS.128 R8, [R2+0xe0] ;  /* 0x0000e00002087984 */ /* 0x000f620000000c00 */
[C---:B------:R-:W-:Y:S01]  /*2eb0*/  FFMA R27, R46.reuse, R45, R53 ;  /* 0x0000002d2e1b7223 */ /* 0x040fe20000000035 */
[C---:B------:R-:W-:Y:S01]  /*2ec0*/  FFMA R24, R46.reuse, R7, R28 ;  /* 0x000000072e187223 */ /* 0x040fe2000000001c */
[C---:B------:R-:W-:Y:S01]  /*2ed0*/  FFMA R25, R46.reuse, R6, R25 ;  /* 0x000000062e197223 */ /* 0x040fe20000000019 */
[C---:B------:R-:W-:Y:S01]  /*2ee0*/  FFMA R39, R46.reuse, R5, R26 ;  /* 0x000000052e277223 */ /* 0x040fe2000000001a */
[----:B------:R-:W-:Y:S01]  /*2ef0*/  FFMA R46, R46, R4, R29 ;  /* 0x000000042e2e7223 */ /* 0x000fe2000000001d */
[----:B------:R-:W-:Y:S04]  /*2f00*/  LDS R45, [R17+0x24] ;  /* 0x00002400112d7984 */ /* 0x000fe80000000800 */
[----:B------:R-:W5:Y:S01]  /*2f10*/  LDS.128 R4, [R2+0x100] ;  /* 0x0001000002047984 */ /* 0x000f620000000c00 */
[C---:B0-----:R-:W-:Y:S01]  /*2f20*/  FFMA R29, R44.reuse, R13, R46 ;  /* 0x0000000d2c1d7223 */ /* 0x041fe2000000002e */
[C---:B------:R-:W-:Y:S01]  /*2f30*/  FFMA R25, R44.reuse, R15, R25 ;  /* 0x0000000f2c197223 */ /* 0x040fe20000000019 */
[C---:B------:R-:W-:Y:S01]  /*2f40*/  FFMA R39, R44.reuse, R14, R39 ;  /* 0x0000000e2c277223 */ /* 0x040fe20000000027 */
[----:B------:R-:W0:Y:S01]  /*2f50*/  LDS R50, [R2+0xfc] ;  /* 0x0000fc0002327984 */ /* 0x000e220000000800 */
[C---:B------:R-:W-:Y:S01]  /*2f60*/  FFMA R26, R44.reuse, R12, R27 ;  /* 0x0000000c2c1a7223 */ /* 0x040fe2000000001b */
[----:B-1----:R-:W-:-:S02]  /*2f70*/  FFMA R24, R44, R47, R24 ;  /* 0x0000002f2c187223 */ /* 0x002fc40000000018 */
[----:B------:R-:W-:Y:S04]  /*2f80*/  LDS R46, [R17+0x20] ;  /* 0x00002000112e7984 */ /* 0x000fe80000000800 */
[----:B------:R-:W1:Y:S01]  /*2f90*/  LDS R47, [R2+0x130] ;  /* 0x00013000022f7984 */ /* 0x000e620000000800 */
[C---:B--2---:R-:W-:Y:S01]  /*2fa0*/  FFMA R39, R38.reuse, R23, R39 ;  /* 0x0000001726277223 */ /* 0x044fe20000000027 */
[C---:B------:R-:W-:Y:S01]  /*2fb0*/  FFMA R42, R38.reuse, R22, R29 ;  /* 0x00000016262a7223 */ /* 0x040fe2000000001d */
[C---:B------:R-:W-:Y:S01]  /*2fc0*/  FFMA R51, R38.reuse, R21, R26 ;  /* 0x0000001526337223 */ /* 0x040fe2000000001a */
[----:B------:R-:W2:Y:S01]  /*2fd0*/  LDS.128 R12, [R2+0x120] ;  /* 0x00012000020c7984 */ /* 0x000ea20000000c00 */
[C---:B---3--:R-:W-:Y:S01]  /*2fe0*/  FFMA R53, R38.reuse, R31, R24 ;  /* 0x0000001f26357223 */ /* 0x048fe20000000018 */
[----:B------:R-:W-:-:S02]  /*2ff0*/  FFMA R30, R38, R30, R25 ;  /* 0x0000001e261e7223 */ /* 0x000fc40000000019 */
[----:B------:R-:W-:Y:S04]  /*3000*/  LDS R52, [R17+0x1c] ;  /* 0x00001c0011347984 */ /* 0x000fe80000000800 */
[----:B------:R-:W3:Y:S01]  /*3010*/  LDS.64 R28, [R2+0x150] ;  /* 0x00015000021c7984 */ /* 0x000ee20000000a00 */
[C---:B----4-:R-:W-:Y:S01]  /*3020*/  FFMA R49, R35.reuse, R19, R42 ;  /* 0x0000001323317223 */ /* 0x050fe2000000002a */
[----:B------:R-:W-:Y:S01]  /*3030*/  FFMA R51, R35, R18, R51 ;  /* 0x0000001223337223 */ /* 0x000fe20000000033 */
[----:B------:R-:W-:Y:S01]  /*3040*/  LEA R42, R33, R34, 0x4 ;  /* 0x00000022212a7211 */ /* 0x000fe200078e20ff */
[----:B------:R-:W4:Y:S01]  /*3050*/  LDS.128 R20, [R2+0x140] ;  /* 0x0001400002147984 */ /* 0x000f220000000c00 */
[C---:B-----5:R-:W-:Y:S01]  /*3060*/  FFMA R38, R35.reuse, R10, R53 ;  /* 0x0000000a23267223 */ /* 0x060fe20000000035 */
[C---:B------:R-:W-:Y:S01]  /*3070*/  FFMA R53, R35.reuse, R9, R30 ;  /* 0x0000000923357223 */ /* 0x040fe2000000001e */
[----:B------:R-:W-:Y:S01]  /*3080*/  FFMA R44, R35, R8, R39 ;  /* 0x00000008232c7223 */ /* 0x000fe20000000027 */
[----:B------:R-:W-:Y:S01]  /*3090*/  LDS.128 R24, [R2+0x170] ;  /* 0x0001700002187984 */ /* 0x000fe20000000c00 */
[----:B------:R-:W-:-:S03]  /*30a0*/  IMAD R33, R0, 0x4080, R3 ;  /* 0x0000408000217824 */ /* 0x000fc600078e0203 */
[----:B------:R-:W5:Y:S04]  /*30b0*/  LDS R31, [R17+0x18] ;  /* 0x00001800111f7984 */ /* 0x000f680000000800 */
[----:B------:R-:W5:Y:S01]  /*30c0*/  LDS.64 R18, [R2+0x168] ;  /* 0x0001680002127984 */ /* 0x000f620000000a00 */
[C---:B------:R-:W-:Y:S01]  /*30d0*/  FFMA R7, R45.reuse, R7, R38 ;  /* 0x000000072d077223 */ /* 0x040fe20000000026 */
[C---:B------:R-:W-:Y:S01]  /*30e0*/  FFMA R6, R45.reuse, R6, R53 ;  /* 0x000000062d067223 */ /* 0x040fe20000000035 */
[C---:B------:R-:W-:Y:S01]  /*30f0*/  FFMA R4, R45.reuse, R4, R49 ;  /* 0x000000042d047223 */ /* 0x040fe20000000031 */
[----:B------:R-:W-:Y:S01]  /*3100*/  LDS R39, [R17+0x14] ;  /* 0x0000140011277984 */ /* 0x000fe20000000800 */
[C---:B0-----:R-:W-:Y:S01]  /*3110*/  FFMA R51, R45.reuse, R50, R51 ;  /* 0x000000322d337223 */ /* 0x041fe20000000033 */
[----:B------:R-:W-:-:S02]  /*3120*/  FFMA R5, R45, R5, R44 ;  /* 0x000000052d057223 */ /* 0x000fc4000000002c */
[----:B------:R-:W0:Y:S01]  /*3130*/  LDS R30, [R2+0x18c] ;  /* 0x00018c00021e7984 */ /* 0x000e220000000800 */
[----:B------:R-:W0:Y:S03]  /*3140*/  LDC.64 R44, c[0x0][0x380] ;  /* 0x0000e000ff2c7b82 */ /* 0x000e260000000a00 */
[----:B------:R-:W0:Y:S01]  /*3150*/  LDS.128 R8, [R2+0x190] ;  /* 0x0001900002087984 */ /* 0x000e220000000c00 */
[C---:B-1----:R-:W-:Y:S01]  /*3160*/  FFMA R7, R46.reuse, R47, R7 ;  /* 0x0000002f2e077223 */ /* 0x042fe20000000007 */
[----:B------:R-:W1:Y:S01]  /*3170*/  S2R R38, SR_TID.X ;  /* 0x0000000000267919 */ /* 0x000e620000002100 */
[C---:B--2---:R-:W-:Y:S01]  /*3180*/  FFMA R15, R46.reuse, R15, R6 ;  /* 0x0000000f2e0f7223 */ /* 0x044fe20000000006 */
[C---:B------:R-:W-:Y:S01]  /*3190*/  FFMA R12, R46.reuse, R12, R51 ;  /* 0x0000000c2e0c7223 */ /* 0x040fe20000000033 */
[C---:B------:R-:W-:Y:S01]  /*31a0*/  FFMA R13, R46.reuse, R13, R4 ;  /* 0x0000000d2e0d7223 */ /* 0x040fe20000000004 */
[----:B------:R-:W-:Y:S01]  /*31b0*/  FFMA R14, R46, R14, R5 ;  /* 0x0000000e2e0e7223 */ /* 0x000fe20000000005 */
[----:B------:R-:W-:Y:S01]  /*31c0*/  LDS R53, [R17+0x10] ;  /* 0x0000100011357984 */ /* 0x000fe20000000800 */
[C---:B---3--:R-:W-:Y:S01]  /*31d0*/  FFMA R4, R52.reuse, R29, R7 ;  /* 0x0000001d34047223 */ /* 0x048fe20000000007 */
[----:B------:R-:W-:-:S02]  /*31e0*/  FFMA R28, R52, R28, R15 ;  /* 0x0000001c341c7223 */ /* 0x000fc4000000000f */
[----:B------:R-:W-:Y:S01]  /*31f0*/  LDS R46, [R17+0xc] ;  /* 0x00000c00112e7984 */ /* 0x000fe20000000800 */
[C---:B----4-:R-:W-:Y:S01]  /*3200*/  FFMA R21, R52.reuse, R21, R12 ;  /* 0x0000001534157223 */ /* 0x050fe2000000000c */
[C---:B------:R-:W-:Y:S01]  /*3210*/  FFMA R23, R52.reuse, R23, R14 ;  /* 0x0000001734177223 */ /* 0x040fe2000000000e */
[----:B------:R-:W-:Y:S01]  /*3220*/  FFMA R22, R52, R22, R13 ;  /* 0x0000001634167223 */ /* 0x000fe2000000000d */
[----:B------:R-:W-:Y:S04]  /*3230*/  LDS R51, [R2+0x1c0] ;  /* 0x0001c00002337984 */ /* 0x000fe80000000800 */
[----:B------:R-:W-:Y:S01]  /*3240*/  LDS R34, [R2+0x21c] ;  /* 0x00021c0002227984 */ /* 0x000fe20000000800 */
[C---:B-----5:R-:W-:Y:S01]  /*3250*/  FFMA R4, R31.reuse, R26, R4 ;  /* 0x0000001a1f047223 */ /* 0x060fe20000000004 */
[C---:B------:R-:W-:Y:S01]  /*3260*/  FFMA R25, R31.reuse, R25, R28 ;  /* 0x000000191f197223 */ /* 0x040fe2000000001c */
[C---:B------:R-:W-:Y:S01]  /*3270*/  FFMA R52, R31.reuse, R24, R23 ;  /* 0x000000181f347223 */ /* 0x040fe20000000017 */
[----:B------:R-:W-:Y:S01]  /*3280*/  LDS.128 R12, [R2+0x1b0] ;  /* 0x0001b000020c7984 */ /* 0x000fe20000000c00 */
[C---:B------:R-:W-:Y:S01]  /*3290*/  FFMA R18, R31.reuse, R18, R21 ;  /* 0x000000121f127223 */ /* 0x040fe20000000015 */
[----:B------:R-:W-:-:S02]  /*32a0*/  FFMA R29, R31, R19, R22 ;  /* 0x000000131f1d7223 */ /* 0x000fc40000000016 */
[----:B------:R-:W2:Y:S01]  /*32b0*/  LDS.128 R20, [R2+0x1d0] ;  /* 0x0001d00002147984 */ /* 0x000ea20000000c00 */
[----:B-1----:R-:W-:Y:S01]  /*32c0*/  LEA R38, R38, UR4, 0x2 ;  /* 0x0000000426267c11 */ /* 0x002fe2000f8e10ff */
[C---:B0-----:R-:W-:Y:S02]  /*32d0*/  FFMA R49, R39.reuse, R30, R18 ;  /* 0x0000001e27317223 */ /* 0x041fe40000000012 */
[----:B------:R-:W-:Y:S01]  /*32e0*/  LDS.64 R18, [R2+0x1e0] ;  /* 0x0001e00002127984 */ /* 0x000fe20000000a00 */
[C---:B------:R-:W-:Y:S01]  /*32f0*/  FFMA R50, R39.reuse, R11, R4 ;  /* 0x0000000b27327223 */ /* 0x040fe20000000004 */
[----:B------:R-:W-:Y:S01]  /*3300*/  FFMA R28, R39, R10, R25 ;  /* 0x0000000a271c7223 */ /* 0x000fe20000000019 */
[C---:B------:R-:W-:Y:S01]  /*3310*/  @!P0 IADD3 R11, PT, PT, R33.reuse, 0x3060, RZ ;  /* 0x00003060210b8810 */ /* 0x040fe20007ffe0ff */
[----:B------:R-:W0:Y:S04]  /*3320*/  LDS.128 R24, [R2+0x200] ;  /* 0x0002000002187984 */ /* 0x000e280000000c00 */
[----:B------:R-:W1:Y:S01]  /*3330*/  LDS R47, [R38+0x8] ;  /* 0x00000800262f7984 */ /* 0x000e620000000800 */
[----:B------:R-:W-:Y:S01]  /*3340*/  IADD3 R57, PT, PT, R33, 0x3070, RZ ;  /* 0x0000307021397810 */ /* 0x000fe20007ffe0ff */
[----:B------:R-:W-:-:S02]  /*3350*/  @!P0 IMAD.WIDE.U32 R10, R11, 0x4, R44 ;  /* 0x000000040b0a8825 */ /* 0x000fc400078e002c */
[----:B------:R-:W-:Y:S04]  /*3360*/  LDS R35, [R38+0x4] ;  /* 0x0000040026237984 */ /* 0x000fe80000000800 */
[----:B------:R-:W-:Y:S04]  /*3370*/  LDS.64 R30, [R2+0x1f8] ;  /* 0x0001f800021e7984 */ /* 0x000fe80000000a00 */
[----:B------:R-:W3:Y:S01]  /*3380*/  LDS.128 R4, [R2+0x220] ;  /* 0x0002200002047984 */ /* 0x000ee20000000c00 */
[----:B------:R-:W-:Y:S01]  /*3390*/  IMAD.WIDE.U32 R56, R57, 0x4, R44 ;  /* 0x0000000439387825 */ /* 0x000fe200078e002c */
[----:B------:R-:W-:Y:S08]  /*33a0*/  BAR.SYNC.DEFER_BLOCKING 0x0 ;  /* 0x0000000000007b1d */ /* 0x000ff00000010000 */
[----:B------:R-:W-:Y:S06]  /*33b0*/  BAR.SYNC.DEFER_BLOCKING 0x0 ;  /* 0x0000000000007b1d */ /* 0x000fec0000010000 */
[----:B------:R-:W4:Y:S04]  /*33c0*/  @!P0 LDG.E R11, desc[UR6][R10.64] ;  /* 0x000000060a0b8981 */ /* 0x000f28000c1e1900 */
[----:B------:R-:W5:Y:S01]  /*33d0*/  LDG.E R57, desc[UR6][R56.64] ;  /* 0x0000000638397981 */ /* 0x000f62000c1e1900 */
[C---:B------:R-:W-:Y:S01]  /*33e0*/  @!P0 IADD3 R55, PT, PT, R42.reuse, -0x60, RZ ;  /* 0xffffffa02a378810 */ /* 0x040fe20007ffe0ff */
[C---:B--2---:R-:W-:Y:S01]  /*33f0*/  FFMA R20, R39.reuse, R8, R29 ;  /* 0x0000000827147223 */ /* 0x044fe2000000001d */
[----:B------:R-:W-:Y:S01]  /*3400*/  FFMA R17, R39, R9, R52 ;  /* 0x0000000927117223 */ /* 0x000fe20000000034 */
[----:B------:R-:W-:-:S02]  /*3410*/  IADD3 R29, PT, PT, R42, -0x20, RZ ;  /* 0xffffffe02a1d7810 */ /* 0x000fc40007ffe0ff */
[----:B------:R-:W-:Y:S01]  /*3420*/  @!P0 IMAD.WIDE.U32 R54, R55, 0x4, R36 ;  /* 0x0000000437368825 */ /* 0x000fe200078e0024 */
[----:B------:R-:W-:-:S05]  /*3430*/  @!P0 IADD3 R9, PT, PT, R42, -0x40, RZ ;  /* 0xffffffc02a098810 */ /* 0x000fca0007ffe0ff */
[----:B------:R-:W-:Y:S01]  /*3440*/  @!P0 IMAD.WIDE.U32 R8, R9, 0x4, R36 ;  /* 0x0000000409088825 */ /* 0x000fe200078e0024 */
[----:B----4-:R2:W-:Y:S04]  /*3450*/  @!P0 STS [R38], R11 ;  /* 0x0000000b26008388 */ /* 0x0105e80000000800 */
[----:B-----5:R4:W-:Y:S01]  /*3460*/  STS [R38+0x40], R57 ;  /* 0x0000403926007388 */ /* 0x0209e20000000800 */
[----:B------:R-:W-:Y:S01]  /*3470*/  BAR.SYNC.DEFER_BLOCKING 0x0 ;  /* 0x0000000000007b1d */ /* 0x000fe20000010000 */
[C---:B--2---:R-:W-:Y:S02]  /*3480*/  @!P0 IADD3 R11, PT, PT, R42.reuse, -0x50, RZ ;  /* 0xffffffb02a0b8810 */ /* 0x044fe40007ffe0ff */
[----:B----4-:R-:W-:-:S03]  /*3490*/  IADD3 R57, PT, PT, R42, -0x10, RZ ;  /* 0xfffffff02a397810 */ /* 0x010fc60007ffe0ff */
[----:B------:R-:W-:-:S04]  /*34a0*/  @!P0 IMAD.WIDE.U32 R10, R11, 0x4, R36 ;  /* 0x000000040b0a8825 */ /* 0x000fc800078e0024 */
[--C-:B------:R-:W-:Y:S01]  /*34b0*/  IMAD.WIDE.U32 R56, R57, 0x4, R36.reuse ;  /* 0x0000000439387825 */ /* 0x100fe200078e0024 */
[----:B------:R2:W4:Y:S04]  /*34c0*/  @!P0 LDG.E R59, desc[UR6][R54.64] ;  /* 0x00000006363b8981 */ /* 0x000528000c1e1900 */
[----:B0-----:R-:W5:Y:S04]  /*34d0*/  @!P0 LDG.E R27, desc[UR6][R10.64] ;  /* 0x000000060a1b8981 */ /* 0x001f68000c1e1900 */
[----:B------:R-:W5:Y:S01]  /*34e0*/  @!P0 LDG.E R61, desc[UR6][R8.64] ;  /* 0x00000006083d8981 */ /* 0x000f62000c1e1900 */
[----:B--2---:R-:W-:-:S03]  /*34f0*/  IMAD.WIDE.U32 R54, R29, 0x4, R36 ;  /* 0x000000041d367825 */ /* 0x004fc600078e0024 */
[----:B------:R0:W2:Y:S04]  /*3500*/  @!P0 LDG.E R41, desc[UR6][R40.64] ;  /* 0x0000000628298981 */ /* 0x0000a8000c1e1900 */
[----:B------:R-:W2:Y:S04]  /*3510*/  @!P0 LDG.E R55, desc[UR6][R54.64] ;  /* 0x0000000636378981 */ /* 0x000ea8000c1e1900 */
[----:B------:R-:W2:Y:S01]  /*3520*/  @!P0 LDG.E R57, desc[UR6][R56.64] ;  /* 0x0000000638398981 */ /* 0x000ea2000c1e1900 */
[C---:B------:R-:W-:Y:S01]  /*3530*/  FFMA R39, R53.reuse, R15, R28 ;  /* 0x0000000f35277223 */ /* 0x040fe2000000001c */
[C---:B------:R-:W-:Y:S01]  /*3540*/  FFMA R51, R53.reuse, R51, R50 ;  /* 0x0000003335337223 */ /* 0x040fe20000000032 */
[C---:B0-----:R-:W-:Y:S01]  /*3550*/  FFMA R40, R53.reuse, R14, R17 ;  /* 0x0000000e35287223 */ /* 0x041fe20000000011 */
[----:B------:R-:W-:-:S02]  /*3560*/  FFMA R50, R53, R12, R49 ;  /* 0x0000000c35327223 */ /* 0x000fc40000000031 */
[C---:B------:R-:W-:Y:S01]  /*3570*/  FFMA R42, R46.reuse, R19, R51 ;  /* 0x000000132e2a7223 */ /* 0x040fe20000000033 */
[C---:B------:R-:W-:Y:S01]  /*3580*/  FFMA R23, R46.reuse, R23, R40 ;  /* 0x000000172e177223 */ /* 0x040fe20000000028 */
[----:B------:R-:W-:Y:S02]  /*3590*/  FFMA R21, R46, R21, R50 ;  /* 0x000000152e157223 */ /* 0x000fe40000000032 */
[C---:B-1----:R-:W-:Y:S01]  /*35a0*/  FFMA R26, R47.reuse, R26, R42 ;  /* 0x0000001a2f1a7223 */ /* 0x042fe2000000002a */
[----:B------:R-:W-:-:S03]  /*35b0*/  FFMA R24, R47, R24, R23 ;  /* 0x000000182f187223 */ /* 0x000fc60000000017 */
[C---:B---3--:R-:W-:Y:S01]  /*35c0*/  FFMA R49, R35.reuse, R7, R26 ;  /* 0x0000000723317223 */ /* 0x048fe2000000001a */
[----:B------:R-:W-:Y:S01]  /*35d0*/  FFMA R50, R35, R5, R24 ;  /* 0x0000000523327223 */ /* 0x000fe20000000018 */
[----:B----4-:R-:W-:Y:S04]  /*35e0*/  @!P0 STS [R16], R59 ;  /* 0x0000003b10008388 */ /* 0x010fe80000000800 */
[----:B-----5:R0:W-:Y:S04]  /*35f0*/  @!P0 STS [R16+0x4], R27 ;  /* 0x0000041b10008388 */ /* 0x0201e80000000800 */
[----:B------:R-:W-:Y:S04]  /*3600*/  @!P0 STS [R16+0x8], R61 ;  /* 0x0000083d10008388 */ /* 0x000fe80000000800 */
[----:B--2---:R-:W-:Y:S04]  /*3610*/  @!P0 STS [R16+0xc], R41 ;  /* 0x00000c2910008388 */ /* 0x004fe80000000800 */
[----:B------:R1:W-:Y:S04]  /*3620*/  @!P0 STS [R16+0x10], R55 ;  /* 0x0000103710008388 */ /* 0x0003e80000000800 */
[----:B------:R-:W-:Y:S01]  /*3630*/  @!P0 STS [R16+0x14], R57 ;  /* 0x0000143910008388 */ /* 0x000fe20000000800 */
[----:B------:R-:W-:Y:S01]  /*3640*/  BAR.SYNC.DEFER_BLOCKING 0x0 ;  /* 0x0000000000007b1d */ /* 0x000fe20000010000 */
[----:B0-----:R-:W-:Y:S01]  /*3650*/  FFMA R27, R53, R13, R20 ;  /* 0x0000000d351b7223 */ /* 0x001fe20000000014 */
[----:B------:R-:W-:-:S04]  /*3660*/  FFMA R20, R46, R18, R39 ;  /* 0x000000122e147223 */ /* 0x000fc80000000027 */
[----:B------:R-:W-:Y:S04]  /*3670*/  LDS R37, [R38+0x40] ;  /* 0x0000400026257984 */ /* 0x000fe80000000800 */
[----:B------:R-:W0:Y:S04]  /*3680*/  LDS.128 R8, [R2] ;  /* 0x0000000002087984 */ /* 0x000e280000000c00 */
[----:B------:R-:W2:Y:S04]  /*3690*/  LDS.64 R28, [R2+0x10] ;  /* 0x00001000021c7984 */ /* 0x000ea80000000a00 */
[----:B------:R-:W-:Y:S04]  /*36a0*/  LDS.128 R12, [R2+0x20] ;  /* 0x00002000020c7984 */ /* 0x000fe80000000c00 */
[----:B------:R-:W3:Y:S04]  /*36b0*/  LDS R36, [R38+0x3c] ;  /* 0x00003c0026247984 */ /* 0x000ee80000000800 */
[----:B------:R-:W4:Y:S01]  /*36c0*/  LDS.128 R16, [R2+0x30] ;  /* 0x0000300002107984 */ /* 0x000f220000000c00 */
[----:B------:R-:W-:Y:S01]  /*36d0*/  FFMA R22, R46, R22, R27 ;  /* 0x000000162e167223 */ /* 0x000fe2000000001b */
[----:B------:R-:W-:-:S02]  /*36e0*/  FFMA R25, R47, R25, R20 ;  /* 0x000000192f197223 */ /* 0x000fc40000000014 */
[----:B------:R-:W-:Y:S01]  /*36f0*/  LDS R39, [R38+0x38] ;  /* 0x0000380026277984 */ /* 0x000fe20000000800 */
[C---:B------:R-:W-:Y:S01]  /*3700*/  FFMA R40, R47.reuse, R31, R22 ;  /* 0x0000001f2f287223 */ /* 0x040fe20000000016 */
[----:B------:R-:W-:Y:S02]  /*3710*/  FFMA R47, R47, R30, R21 ;  /* 0x0000001e2f2f7223 */ /* 0x000fe40000000015 */
[----:B------:R-:W5:Y:S01]  /*3720*/  LDS.128 R20, [R2+0x50] ;  /* 0x0000500002147984 */ /* 0x000f620000000c00 */
[----:B------:R-:W-:-:S03]  /*3730*/  FFMA R6, R35, R6, R25 ;  /* 0x0000000623067223 */ /* 0x000fc60000000019 */
[----:B------:R-:W5:Y:S01]  /*3740*/  LDS.64 R30, [R2+0x48] ;  /* 0x00004800021e7984 */ /* 0x000f620000000a00 */
[C---:B------:R-:W-:Y:S01]  /*3750*/  FFMA R52, R35.reuse, R4, R40 ;  /* 0x0000000423347223 */ /* 0x040fe20000000028 */
[----:B-1----:R-:W-:Y:S02]  /*3760*/  FFMA R55, R35, R34, R47 ;  /* 0x0000002223377223 */ /* 0x002fe4000000002f */
[----:B------:R-:W-:Y:S04]  /*3770*/  LDS R41, [R38+0x34] ;  /* 0x0000340026297984 */ /* 0x000fe80000000800 */
[----:B------:R-:W1:Y:S04]  /*3780*/  LDS.128 R24, [R2+0x70] ;  /* 0x0000700002187984 */ /* 0x000e680000000c00 */
[----:B------:R-:W1:Y:S01]  /*3790*/  LDS R42, [R2+0x80] ;  /* 0x00008000022a7984 */ /* 0x000e620000000800 */
[C---:B0-----:R-:W-:Y:S01]  /*37a0*/  FFMA R51, R37.reuse, R10, R50 ;  /* 0x0000000a25337223 */ /* 0x041fe20000000032 */
[----:B------:R-:W-:-:S02]  /*37b0*/  FFMA R47, R37, R11, R6 ;  /* 0x0000000b252f7223 */ /* 0x000fc40000000006 */
[----:B------:R-:W0:Y:S01]  /*37c0*/  LDS R46, [R2+0x6c] ;  /* 0x00006c00022e7984 */ /* 0x000e220000000800 */
[C---:B------:R-:W-:Y:S01]  /*37d0*/  FFMA R53, R37.reuse, R9, R52 ;  /* 0x0000000925357223 */ /* 0x040fe20000000034 */
[C---:B------:R-:W-:Y:S02]  /*37e0*/  FFMA R50, R37.reuse, R8, R55 ;  /* 0x0000000825327223 */ /* 0x040fe40000000037 */
[----:B------:R-:W-:Y:S01]  /*37f0*/  LDS R40, [R38+0x30] ;  /* 0x0000300026287984 */ /* 0x000fe20000000800 */
[C---:B--2---:R-:W-:Y:S01]  /*3800*/  FFMA R29, R37.reuse, R29, R32 ;  /* 0x0000001d251d7223 */ /* 0x044fe20000000020 */
[----:B------:R-:W-:Y:S02]  /*3810*/  FFMA R28, R37, R28, R49 ;  /* 0x0000001c251c7223 */ /* 0x000fe40000000031 */
[----:B------:R-:W2:Y:S01]  /*3820*/  LDS.128 R4, [R2+0x90] ;  /* 0x0000900002047984 */ /* 0x000ea20000000c00 */
[----:B---3--:R-:W-:-:S03]  /*3830*/  FFMA R51, R36, R15, R51 ;  /* 0x0000000f24337223 */ /* 0x008fc60000000033 */
[----:B------:R-:W3:Y:S01]  /*3840*/  LDS.64 R34, [R2+0xa0] ;  /* 0x0000a00002227984 */ /* 0x000ee20000000a00 */
[C---:B------:R-:W-:Y:S01]  /*3850*/  FFMA R52, R36.reuse, R14, R53 ;  /* 0x0000000e24347223 */ /* 0x040fe20000000035 */
[C---:B------:R-:W-:Y:S02]  /*3860*/  FFMA R49, R36.reuse, R13, R50 ;  /* 0x0000000d24317223 */ /* 0x040fe40000000032 */
[----:B------:R-:W-:Y:S01]  /*3870*/  LDS R37, [R38+0x2c] ;  /* 0x00002c0026257984 */ /* 0x000fe20000000800 */
[----:B----4-:R-:W-:-:S03]  /*3880*/  FFMA R50, R36, R18, R29 ;  /* 0x0000001224327223 */ /* 0x010fc6000000001d */
[----:B------:R-:W4:Y:S01]  /*3890*/  LDS.128 R12, [R2+0xc0] ;  /* 0x0000c000020c7984 */ /* 0x000f220000000c00 */
[----:B------:R-:W-:-:S03]  /*38a0*/  FFMA R29, R36, R17, R28 ;  /* 0x00000011241d7223 */ /* 0x000fc6000000001c */
[----:B------:R-:W4:Y:S01]  /*38b0*/  LDS.128 R8, [R2+0xb0] ;  /* 0x0000b00002087984 */ /* 0x000f220000000c00 */
[----:B------:R-:W-:-:S03]  /*38c0*/  FFMA R36, R36, R16, R47 ;  /* 0x0000001024247223 */ /* 0x000fc6000000002f */
[----:B------:R-:W-:Y:S04]  /*38d0*/  LDS R32, [R38+0x28] ;  /* 0x0000280026207984 */ /* 0x000fe80000000800 */
[----:B------:R-:W4:Y:S01]  /*38e0*/  LDS.128 R16, [R2+0xe0] ;  /* 0x0000e00002107984 */ /* 0x000f220000000c00 */
[C---:B-----5:R-:W-:Y:S01]  /*38f0*/  FFMA R23, R39.reuse, R23, R50 ;  /* 0x0000001727177223 */ /* 0x060fe20000000032 */
[C---:B------:R-:W-:Y:S01]  /*3900*/  FFMA R21, R39.reuse, R21, R36 ;  /* 0x0000001527157223 */ /* 0x040fe20000000024 */
[C---:B------:R-:W-:Y:S01]  /*3910*/  FFMA R20, R39.reuse, R20, R51 ;  /* 0x0000001427147223 */ /* 0x040fe20000000033 */
[C---:B------:R-:W-:Y:S01]  /*3920*/  FFMA R31, R39.reuse, R31, R52 ;  /* 0x0000001f271f7223 */ /* 0x040fe20000000034 */
[C---:B------:R-:W-:Y:S01]  /*3930*/  FFMA R22, R39.reuse, R22, R29 ;  /* 0x0000001627167223 */ /* 0x040fe2000000001d */
[----:B------:R-:W-:Y:S01]  /*3940*/  FFMA R49, R39, R30, R49 ;  /* 0x0000001e27317223 */ /* 0x000fe20000000031 */
[C---:B-1----:R-:W-:Y:S01]  /*3950*/  FFMA R39, R41.reuse, R26, R21 ;  /* 0x0000001a29277223 */ /* 0x042fe20000000015 */
[C---:B------:R-:W-:Y:S01]  /*3960*/  FFMA R25, R41.reuse, R25, R20 ;  /* 0x0000001929197223 */ /* 0x040fe20000000014 */
[C---:B------:R-:W-:Y:S01]  /*3970*/  FFMA R24, R41.reuse, R24, R31 ;  /* 0x0000001829187223 */ /* 0x040fe2000000001f */
[C---:B------:R-:W-:Y:S01]  /*3980*/  FFMA R42, R41.reuse, R42, R23 ;  /* 0x0000002a292a7223 */ /* 0x040fe20000000017 */
[C---:B------:R-:W-:Y:S01]  /*3990*/  FFMA R27, R41.reuse, R27, R22 ;  /* 0x0000001b291b7223 */ /* 0x040fe20000000016 */
[----:B0-----:R-:W-:Y:S01]  /*39a0*/  FFMA R21, R41, R46, R49 ;  /* 0x0000002e29157223 */ /* 0x001fe20000000031 */
[----:B------:R-:W0:Y:S04]  /*39b0*/  LDS.64 R28, [R2+0xd8] ;  /* 0x0000d800021c7984 */ /* 0x000e280000000a00 */
[----:B------:R-:W-:Y:S01]  /*39c0*/  LDS R31, [R38+0x24] ;  /* 0x00002400261f7984 */ /* 0x000fe20000000800 */
[C---:B--2---:R-:W-:Y:S01]  /*39d0*/  FFMA R20, R40.reuse, R6, R25 ;  /* 0x0000000628147223 */ /* 0x044fe20000000019 */
[----:B------:R-:W-:-:S02]  /*39e0*/  FFMA R24, R40, R5, R24 ;  /* 0x0000000528187223 */ /* 0x000fc40000000018 */
[----:B------:R-:W1:Y:S01]  /*39f0*/  LDS R36, [R2+0x110] ;  /* 0x0001100002247984 */ /* 0x000e620000000800 */
[C---:B---3--:R-:W-:Y:S01]  /*3a00*/  FFMA R51, R40.reuse, R35, R42 ;  /* 0x0000002328337223 */ /* 0x048fe2000000002a */
[C---:B------:R-:W-:Y:S01]  /*3a10*/  FFMA R49, R40.reuse, R7, R39 ;  /* 0x0000000728317223 */ /* 0x040fe20000000027 */
[C---:B------:R-:W-:Y:S01]  /*3a20*/  FFMA R30, R40.reuse, R4, R21 ;  /* 0x00000004281e7223 */ /* 0x040fe20000000015 */
[----:B------:R-:W-:Y:S01]  /*3a30*/  FFMA R46, R40, R34, R27 ;  /* 0x00000022282e7223 */ /* 0x000fe2000000001b */
[----:B------:R-:W2:Y:S01]  /*3a40*/  LDS.128 R4, [R2+0x100] ;  /* 0x0001000002047984 */ /* 0x000ea20000000c00 */
[----:B----4-:R-:W-:-:S03]  /*3a50*/  FFMA R15, R37, R14, R51 ;  /* 0x0000000e250f7223 */ /* 0x010fc60000000033 */
[----:B------:R-:W-:Y:S04]  /*3a60*/  LDS R39, [R38+0x20] ;  /* 0x0000200026277984 */ /* 0x000fe80000000800 */
[----:B------:R-:W3:Y:S01]  /*3a70*/  LDS.64 R34, [R2+0x130] ;  /* 0x0001300002227984 */ /* 0x000ee20000000a00 */
[----:B------:R-:W-:-:S03]  /*3a80*/  FFMA R41, R37, R11, R20 ;  /* 0x0000000b25297223 */ /* 0x000fc60000000014 */
[----:B------:R-:W4:Y:S01]  /*3a90*/  LDS R42, [R2+0xfc] ;  /* 0x0000fc00022a7984 */ /* 0x000f220000000800 */
[----:B------:R-:W-:-:S03]  /*3aa0*/  FFMA R50, R37, R10, R24 ;  /* 0x0000000a25327223 */ /* 0x000fc60000000018 */
[----:B------:R-:W-:Y:S01]  /*3ab0*/  LDS.128 R20, [R2+0x150] ;  /* 0x0001500002147984 */ /* 0x000fe20000000c00 */
[----:B------:R-:W-:-:S03]  /*3ac0*/  FFMA R47, R37, R9, R30 ;  /* 0x00000009252f7223 */ /* 0x000fc6000000001e */
[----:B------:R-:W5:Y:S01]  /*3ad0*/  LDS R40, [R38+0x1c] ;  /* 0x00001c0026287984 */ /* 0x000f620000000800 */
[----:B------:R-:W-:-:S03]  /*3ae0*/  FFMA R51, R37, R13, R46 ;  /* 0x0000000d25337223 */ /* 0x000fc6000000002e */
[----:B------:R-:W5:Y:S01]  /*3af0*/  LDS.128 R24, [R2+0x120] ;  /* 0x0001200002187984 */ /* 0x000f620000000c00 */
[----:B------:R-:W-:Y:S01]  /*3b00*/  FFMA R49, R37, R12, R49 ;  /* 0x0000000c25317223 */ /* 0x000fe20000000031 */
[C---:B------:R-:W-:Y:S02]  /*3b10*/  FFMA R52, R32.reuse, R19, R15 ;  /* 0x0000001320347223 */ /* 0x040fe4000000000f */
[----:B------:R-:W5:Y:S04]  /*3b20*/  LDS.128 R8, [R2+0x140] ;  /* 0x0001400002087984 */ /* 0x000f680000000c00 */
[----:B------:R-:W-:Y:S04]  /*3b30*/  LDS R46, [R38+0x18] ;  /* 0x00001800262e7984 */ /* 0x000fe80000000800 */
[----:B------:R-:W5:Y:S01]  /*3b40*/  LDS.128 R12, [R2+0x170] ;  /* 0x00017000020c7984 */ /* 0x000f620000000c00 */
[----:B------:R-:W-:-:S03]  /*3b50*/  FFMA R56, R32, R18, R51 ;  /* 0x0000001220387223 */ /* 0x000fc60000000033 */
[----:B------:R-:W-:Y:S04]  /*3b60*/  LDS R30, [R38+0x14] ;  /* 0x00001400261e7984 */ /* 0x000fe80000000800 */
[----:B------:R-:W5:Y:S04]  /*3b70*/  LDS.64 R18, [R2+0x168] ;  /* 0x0001680002127984 */ /* 0x000f680000000a00 */
[----:B------:R-:W5:Y:S01]  /*3b80*/  LDS R37, [R2+0x1a0] ;  /* 0x0001a00002257984 */ /* 0x000f620000000800 */
[C---:B------:R-:W-:Y:S01]  /*3b90*/  FFMA R17, R32.reuse, R17, R49 ;  /* 0x0000001120117223 */ /* 0x040fe20000000031 */
[C---:B------:R-:W-:Y:S01]  /*3ba0*/  FFMA R16, R32.reuse, R16, R41 ;  /* 0x0000001020107223 */ /* 0x040fe20000000029 */
[C---:B0-----:R-:W-:Y:S01]  /*3bb0*/  FFMA R29, R32.reuse, R29, R50 ;  /* 0x0000001d201d7223 */ /* 0x041fe20000000032 */
[----:B------:R-:W-:Y:S01]  /*3bc0*/  FFMA R47, R32, R28, R47 ;  /* 0x0000001c202f7223 */ /* 0x000fe2000000002f */
[C---:B-1----:R-:W-:Y:S01]  /*3bd0*/  FFMA R36, R31.reuse, R36, R52 ;  /* 0x000000241f247223 */ /* 0x042fe20000000034 */
[C---:B--2---:R-:W-:Y:S01]  /*3be0*/  FFMA R7, R31.reuse, R7, R56 ;  /* 0x000000071f077223 */ /* 0x044fe20000000038 */
[C---:B------:R-:W-:Y:S01]  /*3bf0*/  FFMA R6, R31.reuse, R6, R17 ;  /* 0x000000061f067223 */ /* 0x040fe20000000011 */
[----:B------:R-:W-:Y:S01]  /*3c00*/  FFMA R5, R31, R5, R16 ;  /* 0x000000051f057223 */ /* 0x000fe20000000010 */
[----:B---3--:R-:W-:Y:S01]  /*3c10*/  FFMA R35, R39, R35, R36 ;  /* 0x0000002327237223 */ /* 0x008fe20000000024 */
[C---:B------:R-:W-:Y:S01]  /*3c20*/  FFMA R4, R31.reuse, R4, R29 ;  /* 0x000000041f047223 */ /* 0x040fe2000000001d */
[----:B----4-:R-:W-:Y:S01]  /*3c30*/  FFMA R47, R31, R42, R47 ;  /* 0x0000002a1f2f7223 */ /* 0x010fe2000000002f */
[----:B------:R-:W-:Y:S01]  /*3c40*/  FFMA R34, R39, R34, R7 ;  /* 0x0000002227227223 */ /* 0x000fe20000000007 */
[C---:B-----5:R-:W-:Y:S01]  /*3c50*/  FFMA R35, R40.reuse, R22, R35 ;  /* 0x0000001628237223 */ /* 0x060fe20000000023 */
[----:B------:R-:W-:Y:S01]  /*3c60*/  @!P0 IADD3 R51, PT, PT, R33, 0x3870, RZ ;  /* 0x0000387021338810 */ /* 0x000fe20007ffe0ff */
[----:B------:R-:W-:Y:S01]  /*3c70*/  LDS R28, [R2+0x18c] ;  /* 0x00018c00021c7984 */ /* 0x000fe20000000800 */
[C---:B------:R-:W-:Y:S01]  /*3c80*/  FFMA R27, R39.reuse, R27, R6 ;  /* 0x0000001b271b7223 */ /* 0x040fe20000000006 */
[C---:B------:R-:W-:Y:S01]  /*3c90*/  FFMA R26, R39.reuse, R26, R5 ;  /* 0x0000001a271a7223 */ /* 0x040fe20000000005 */
[C---:B------:R-:W-:Y:S01]  /*3ca0*/  FFMA R25, R39.reuse, R25, R4 ;  /* 0x0000001927197223 */ /* 0x040fe20000000004 */
[----:B------:R-:W-:Y:S01]  /*3cb0*/  FFMA R24, R39, R24, R47 ;  /* 0x0000001827187223 */ /* 0x000fe2000000002f */
[----:B------:R-:W-:Y:S01]  /*3cc0*/  IADD3 R55, PT, PT, R33, 0x3880, RZ ;  /* 0x0000388021377810 */ /* 0x000fe20007ffe0ff */
[C---:B------:R-:W-:Y:S01]  /*3cd0*/  FFMA R21, R40.reuse, R21, R34 ;  /* 0x0000001528157223 */ /* 0x040fe20000000022 */
[C---:B------:R-:W-:Y:S01]  /*3ce0*/  FFMA R20, R40.reuse, R20, R27 ;  /* 0x0000001428147223 */ /* 0x040fe2000000001b */
[C---:B------:R-:W-:Y:S01]  /*3cf0*/  FFMA R11, R40.reuse, R11, R26 ;  /* 0x0000000b280b7223 */ /* 0x040fe2000000001a */
[C---:B------:R-:W-:Y:S01]  /*3d00*/  FFMA R10, R40.reuse, R10, R25 ;  /* 0x0000000a280a7223 */ /* 0x040fe20000000019 */
[----:B------:R-:W-:Y:S01]  /*3d10*/  FFMA R9, R40, R9, R24 ;  /* 0x0000000928097223 */ /* 0x000fe20000000018 */
[----:B------:R-:W-:Y:S01]  /*3d20*/  LDS R42, [R38+0x4] ;  /* 0x00000400262a7984 */ /* 0x000fe20000000800 */
[----:B------:R-:W-:Y:S01]  /*3d30*/  FFMA R15, R46, R15, R35 ;  /* 0x0000000f2e0f7223 */ /* 0x000fe20000000023 */
[----:B------:R-:W-:-:S04]  /*3d40*/  @!P0 IMAD.WIDE.U32 R50, R51, 0x4, R44 ;  /* 0x0000000433328825 */ /* 0x000fc800078e002c */
[C---:B------:R-:W-:Y:S01]  /*3d50*/  FFMA R23, R46.reuse, R14, R21 ;  /* 0x0000000e2e177223 */ /* 0x040fe20000000015 */
[C---:B------:R-:W-:Y:S01]  /*3d60*/  FFMA R31, R46.reuse, R13, R20 ;  /* 0x0000000d2e1f7223 */ /* 0x040fe20000000014 */
[C---:B------:R-:W-:Y:S01]  /*3d70*/  FFMA R47, R46.reuse, R12, R11 ;  /* 0x0000000c2e2f7223 */ /* 0x040fe2000000000b */
[----:B------:R-:W-:Y:S01]  /*3d80*/  IMAD.WIDE.U32 R54, R55, 0x4, R44 ;  /* 0x0000000437367825 */ /* 0x000fe200078e002c */
[----:B------:R-:W-:Y:S03]  /*3d90*/  LDS R39, [R38+0xc] ;  /* 0x00000c0026277984 */ /* 0x000fe60000000800 */
[C---:B------:R-:W-:Y:S01]  /*3da0*/  FFMA R53, R46.reuse, R19, R10 ;  /* 0x000000132e357223 */ /* 0x040fe2000000000a */
[----:B------:R-:W-:Y:S01]  /*3db0*/  FFMA R29, R46, R18, R9 ;  /* 0x000000122e1d7223 */ /* 0x000fe20000000009 */
[----:B------:R-:W-:Y:S01]  /*3dc0*/  LDS R40, [R38+0x8] ;  /* 0x0000080026287984 */ /* 0x000fe20000000800 */
[----:B------:R-:W-:-:S03]  /*3dd0*/  FFMA R57, R30, R37, R15 ;  /* 0x000000251e397223 */ /* 0x000fc6000000000f */
[----:B------:R-:W-:Y:S04]  /*3de0*/  LDS.128 R12, [R2+0x1e0] ;  /* 0x0001e000020c7984 */ /* 0x000fe80000000c00 */
[----:B------:R-:W0:Y:S04]  /*3df0*/  LDS.128 R16, [R2+0x1d0] ;  /* 0x0001d00002107984 */ /* 0x000e280000000c00 */
[----:B------:R-:W-:Y:S04]  /*3e00*/  LDS R46, [R38+0x10] ;  /* 0x00001000262e7984 */ /* 0x000fe80000000800 */
[----:B------:R-:W-:Y:S04]  /*3e10*/  LDS R45, [R2+0x230] ;  /* 0x00023000022d7984 */ /* 0x000fe80000000800 */
[----:B------:R-:W-:Y:S04]  /*3e20*/  LDS R41, [R2+0x21c] ;  /* 0x00021c0002297984 */ /* 0x000fe80000000800 */
[----:B------:R-:W-:Y:S04]  /*3e30*/  LDS.64 R20, [R2+0x1c0] ;  /* 0x0001c00002147984 */ /* 0x000fe80000000a00 */
[----:B------:R-:W-:Y:S04]  /*3e40*/  LDS.64 R36, [R2+0x1f8] ;  /* 0x0001f80002247984 */ /* 0x000fe80000000a00 */
[----:B------:R-:W1:Y:S04]  /*3e50*/  LDS.128 R4, [R2+0x190] ;  /* 0x0001900002047984 */ /* 0x000e680000000c00 */
[----:B------:R-:W2:Y:S04]  /*3e60*/  LDS.128 R32, [R2+0x1b0] ;  /* 0x0001b00002207984 */ /* 0x000ea80000000c00 */
[----:B------:R-:W3:Y:S04]  /*3e70*/  LDS.128 R8, [R2+0x200] ;  /* 0x0002000002087984 */ /* 0x000ee80000000c00 */
[----:B------:R4:W2:Y:S01]  /*3e80*/  LDS.128 R24, [R2+0x220] ;  /* 0x0002200002187984 */ /* 0x0008a20000000c00 */
[----:B------:R-:W-:Y:S08]  /*3e90*/  BAR.SYNC.DEFER_BLOCKING 0x0 ;  /* 0x0000000000007b1d */ /* 0x000ff00000010000 */
[----:B------:R-:W-:Y:S06]  /*3ea0*/  BAR.SYNC.DEFER_BLOCKING 0x0 ;  /* 0x0000000000007b1d */ /* 0x000fec0000010000 */
[----:B------:R5:W3:Y:S04]  /*3eb0*/  @!P0 LDG.E R59, desc[UR6][R50.64] ;  /* 0x00000006323b8981 */ /* 0x000ae8000c1e1900 */
[----:B------:R-:W3:Y:S01]  /*3ec0*/  LDG.E R55, desc[UR6][R54.64] ;  /* 0x0000000636377981 */ /* 0x000ee2000c1e1900 */
[----:B0-----:R-:W0:Y:S01]  /*3ed0*/  S2R R16, SR_CgaCtaId ;  /* 0x0000000000107919 */ /* 0x001e220000008800 */
[----:B------:R-:W-:-:S04]  /*3ee0*/  MOV R49, 0x400 ;  /* 0x0000040000317802 */ /* 0x000fc80000000f00 */
[----:B------:R-:W-:Y:S01]  /*3ef0*/  IADD3 R15, PT, PT, R49, 0x240, RZ ;  /* 0x00000240310f7810 */ /* 0x000fe20007ffe0ff */
[----:B-1----:R-:W-:Y:S01]  /*3f00*/  FFMA R7, R30, R7, R23 ;  /* 0x000000071e077223 */ /* 0x002fe20000000017 */
[C---:B0-----:R-:W-:Y:S02]  /*3f10*/  LEA R49, R16.reuse, R49, 0x18 ;  /* 0x0000003110317211 */ /* 0x041fe400078ec0ff */
[----:B------:R-:W-:Y:S02]  /*3f20*/  LEA R16, R16, R15, 0x18 ;  /* 0x0000000f10107211 */ /* 0x000fe400078ec0ff */
[----:B------:R-:W4:Y:S01]  /*3f30*/  S2R R15, SR_TID.X ;  /* 0x00000000000f7919 */ /* 0x000f220000002100 */
[----:B------:R-:W-:Y:S01]  /*3f40*/  FFMA R31, R30, R6, R31 ;  /* 0x000000061e1f7223 */ /* 0x000fe2000000001f */
[C---:B------:R-:W-:Y:S01]  /*3f50*/  FFMA R6, R46.reuse, R21, R57 ;  /* 0x000000152e067223 */ /* 0x040fe20000000039 */
[----:B------:R-:W-:Y:S01]  /*3f60*/  FFMA R20, R46, R20, R7 ;  /* 0x000000142e147223 */ /* 0x000fe20000000007 */
[C---:B------:R-:W-:Y:S01]  /*3f70*/  FFMA R5, R30.reuse, R5, R47 ;  /* 0x000000051e057223 */ /* 0x040fe2000000002f */
[----:B------:R-:W-:Y:S01]  /*3f80*/  BSSY.RECONVERGENT B0, `(.L_x_4) ;  /* 0x000002c000007945 */ /* 0x000fe20003800200 */
[C---:B------:R-:W-:Y:S01]  /*3f90*/  FFMA R47, R39.reuse, R14, R6 ;  /* 0x0000000e272f7223 */ /* 0x040fe20000000006 */
[----:B------:R-:W-:Y:S01]  /*3fa0*/  FFMA R53, R30, R4, R53 ;  /* 0x000000041e357223 */ /* 0x000fe20000000035 */
[----:B-----5:R-:W-:Y:S01]  /*3fb0*/  FFMA R51, R39, R13, R20 ;  /* 0x0000000d27337223 */ /* 0x020fe20000000014 */
[C---:B--2---:R-:W-:Y:S01]  /*3fc0*/  FFMA R14, R46.reuse, R35, R31 ;  /* 0x000000232e0e7223 */ /* 0x044fe2000000001f */
[----:B------:R-:W-:Y:S01]  /*3fd0*/  FFMA R34, R46, R34, R5 ;  /* 0x000000222e227223 */ /* 0x000fe20000000005 */
[----:B----4-:R-:W-:Y:S01]  /*3fe0*/  LEA R2, R15, R16, 0x2 ;  /* 0x000000100f027211 */ /* 0x010fe200078e10ff */
[----:B---3--:R0:W-:Y:S04]  /*3ff0*/  @!P0 STS [R38], R59 ;  /* 0x0000003b26008388 */ /* 0x0081e80000000800 */
[----:B------:R0:W-:Y:S01]  /*4000*/  STS [R38+0x40], R55 ;  /* 0x0000403726007388 */ /* 0x0001e20000000800 */
[----:B------:R-:W-:Y:S06]  /*4010*/  BAR.SYNC.DEFER_BLOCKING 0x0 ;  /* 0x0000000000007b1d */ /* 0x000fec0000010000 */
[----:B------:R-:W-:Y:S05]  /*4020*/  @P0 BRA `(.L_x_5) ;  /* 0x0000000000840947 */ /* 0x000fea0003800000 */
[----:B------:R-:W1:Y:S01]  /*4030*/  S2R R16, SR_TID.X ;  /* 0x0000000000107919 */ /* 0x000e620000002100 */
[----:B------:R-:W1:Y:S08]  /*4040*/  LDC R7, c[0x0][0x3a4] ;  /* 0x0000e900ff077b82 */ /* 0x000e700000000800 */
[----:B------:R-:W2:Y:S01]  /*4050*/  LDC.64 R4, c[0x0][0x388] ;  /* 0x0000e200ff047b82 */ /* 0x000ea20000000a00 */
[----:B-1----:R-:W-:-:S04]  /*4060*/  LEA R13, R7, R16, 0x4 ;  /* 0x00000010070d7211 */ /* 0x002fc800078e20ff */
[C---:B0-----:R-:W-:Y:S02]  /*4070*/  IADD3 R59, PT, PT, R13.reuse, -0x20, RZ ;  /* 0xffffffe00d3b7810 */ /* 0x041fe40007ffe0ff */
[C---:B------:R-:W-:Y:S02]  /*4080*/  IADD3 R57, PT, PT, R13.reuse, -0x30, RZ ;  /* 0xffffffd00d397810 */ /* 0x040fe40007ffe0ff */
[----:B------:R-:W-:Y:S01]  /*4090*/  IADD3 R55, PT, PT, R13, -0x70, RZ ;  /* 0xffffff900d377810 */ /* 0x000fe20007ffe0ff */
[--C-:B--2---:R-:W-:Y:S01]  /*40a0*/  IMAD.WIDE.U32 R58, R59, 0x4, R4.reuse ;  /* 0x000000043b3a7825 */ /* 0x104fe200078e0004 */
[C---:B------:R-:W-:Y:S02]  /*40b0*/  IADD3 R23, PT, PT, R13.reuse, -0x60, RZ ;  /* 0xffffffa00d177810 */ /* 0x040fe40007ffe0ff */
[----:B------:R-:W-:Y:S01]  /*40c0*/  IADD3 R21, PT, PT, R13, -0x50, RZ ;  /* 0xffffffb00d157810 */ /* 0x000fe20007ffe0ff */
[--C-:B------:R-:W-:Y:S01]  /*40d0*/  IMAD.WIDE.U32 R56, R57, 0x4, R4.reuse ;  /* 0x0000000439387825 */ /* 0x100fe200078e0004 */
[C---:B------:R-:W-:Y:S01]  /*40e0*/  IADD3 R7, PT, PT, R13.reuse, -0x40, RZ ;  /* 0xffffffc00d077810 */ /* 0x040fe20007ffe0ff */
[----:B------:R-:W2:Y:S01]  /*40f0*/  LDG.E R58, desc[UR6][R58.64] ;  /* 0x000000063a3a7981 */ /* 0x000ea2000c1e1900 */
[----:B------:R-:W-:Y:S01]  /*4100*/  IADD3 R13, PT, PT, R13, -0x10, RZ ;  /* 0xfffffff00d0d7810 */ /* 0x000fe20007ffe0ff */
[----:B------:R-:W-:-:S02]  /*4110*/  IMAD.WIDE.U32 R54, R55, 0x4, R4 ;  /* 0x0000000437367825 */ /* 0x000fc400078e0004 */
[----:B------:R-:W3:Y:S02]  /*4120*/  LDG.E R56, desc[UR6][R56.64] ;  /* 0x0000000638387981 */ /* 0x000ee4000c1e1900 */
[--C-:B------:R-:W-:Y:S02]  /*4130*/  IMAD.WIDE.U32 R22, R23, 0x4, R4.reuse ;  /* 0x0000000417167825 */ /* 0x100fe400078e0004 */
[----:B------:R-:W4:Y:S02]  /*4140*/  LDG.E R54, desc[UR6][R54.64] ;  /* 0x0000000636367981 */ /* 0x000f24000c1e1900 */
[--C-:B------:R-:W-:Y:S02]  /*4150*/  IMAD.WIDE.U32 R20, R21, 0x4, R4.reuse ;  /* 0x0000000415147825 */ /* 0x100fe400078e0004 */
[----:B------:R-:W5:Y:S02]  /*4160*/  LDG.E R22, desc[UR6][R22.64] ;  /* 0x0000000616167981 */ /* 0x000f64000c1e1900 */
[----:B------:R-:W-:-:S02]  /*4170*/  IMAD.WIDE.U32 R6, R7, 0x4, R4 ;  /* 0x0000000407067825 */ /* 0x000fc400078e0004 */
[----:B------:R-:W5:Y:S02]  /*4180*/  LDG.E R20, desc[UR6][R20.64] ;  /* 0x0000000614147981 */ /* 0x000f64000c1e1900 */
[----:B------:R-:W-:Y:S02]  /*4190*/  IMAD.WIDE.U32 R4, R13, 0x4, R4 ;  /* 0x000000040d047825 */ /* 0x000fe400078e0004 */
[----:B------:R-:W5:Y:S04]  /*41a0*/  LDG.E R6, desc[UR6][R6.64] ;  /* 0x0000000606067981 */ /* 0x000f68000c1e1900 */
[----:B------:R-:W5:Y:S01]  /*41b0*/  LDG.E R4, desc[UR6][R4.64] ;  /* 0x0000000604047981 */ /* 0x000f62000c1e1900 */
[----:B------:R-:W-:-:S05]  /*41c0*/  IMAD R13, R16, 0x24, R49 ;  /* 0x00000024100d7824 */ /* 0x000fca00078e0231 */
[----:B--2---:R1:W-:Y:S04]  /*41d0*/  STS [R13+0x14], R58 ;  /* 0x0000143a0d007388 */ /* 0x0043e80000000800 */
[----:B---3--:R1:W-:Y:S04]  /*41e0*/  STS [R13+0x10], R56 ;  /* 0x000010380d007388 */ /* 0x0083e80000000800 */
[----:B----4-:R1:W-:Y:S04]  /*41f0*/  STS [R13], R54 ;  /* 0x000000360d007388 */ /* 0x0103e80000000800 */
[----:B-----5:R1:W-:Y:S04]  /*4200*/  STS [R13+0x4], R22 ;  /* 0x000004160d007388 */ /* 0x0203e80000000800 */
[----:B------:R1:W-:Y:S04]  /*4210*/  STS [R13+0x8], R20 ;  /* 0x000008140d007388 */ /* 0x0003e80000000800 */
[----:B------:R1:W-:Y:S04]  /*4220*/  STS [R13+0xc], R6 ;  /* 0x00000c060d007388 */ /* 0x0003e80000000800 */
[----:B------:R1:W-:Y:S02]  /*4230*/  STS [R13+0x18], R4 ;  /* 0x000018040d007388 */ /* 0x0003e40000000800 */
.L_x_5:
[----:B------:R-:W-:Y:S05]  /*4240*/  BSYNC.RECONVERGENT B0 ;  /* 0x0000000000007941 */ /* 0x000fea0003800200 */
.L_x_4:
[----:B------:R-:W-:Y:S01]  /*4250*/  BAR.SYNC.DEFER_BLOCKING 0x0 ;  /* 0x0000000000007b1d */ /* 0x000fe20000010000 */
[----:B-1----:R-:W-:Y:S01]  /*4260*/  FFMA R13, R30, R28, R29 ;  /* 0x0000001c1e0d7223 */ /* 0x002fe2000000001d */
[C---:B------:R-:W-:Y:S01]  /*4270*/  FFMA R33, R46.reuse, R33, R53 ;  /* 0x000000212e217223 */ /* 0x040fe20000000035 */
[C---:B------:R-:W-:Y:S01]  /*4280*/  FFMA R50, R39.reuse, R12, R14 ;  /* 0x0000000c27327223 */ /* 0x040fe2000000000e */
[C---:B------:R-:W-:Y:S01]  /*4290*/  FFMA R35, R39.reuse, R19, R34 ;  /* 0x0000001327237223 */ /* 0x040fe20000000022 */
[----:B------:R-:W-:Y:S01]  /*42a0*/  FFMA R32, R46, R32, R13 ;  /* 0x000000202e207223 */ /* 0x000fe2000000000d */
        /* <DEDUP_REMOVED lines=11> */
[C---:B------:R-:W-:Y:S01]  /*4360*/  FFMA R24, R42.reuse, R24, R51 ;  /* 0x000000182a187223 */ /* 0x040fe20000000033 */
[C---:B------:R-:W-:Y:S01]  /*4370*/  FFMA R41, R42.reuse, R41, R46 ;  /* 0x000000292a297223 */ /* 0x040fe2000000002e */
[----:B------:R-:W-:Y:S01]  /*4380*/  FFMA R47, R42, R27, R47 ;  /* 0x0000001b2a2f7223 */ /* 0x000fe2000000002f */
[----:B------:R-:W1:Y:S01]  /*4390*/  LDCU UR4, c[0x0][0x3a4] ;  /* 0x00007480ff0477ac */ /* 0x000e620008000800 */
[----:B------:R-:W-:Y:S04]  /*43a0*/  LDS R44, [R2+0x40] ;  /* 0x00004000022c7984 */ /* 0x000fe80000000800 */
[----:B------:R-:W2:Y:S04]  /*43b0*/  LDS.128 R20, [R49] ;  /* 0x0000000031147984 */ /* 0x000ea80000000c00 */
[----:B------:R-:W3:Y:S04]  /*43c0*/  LDS.128 R4, [R49+0x10] ;  /* 0x0000100031047984 */ /* 0x000ee80000000c00 */
[----:B------:R-:W4:Y:S04]  /*43d0*/  LDS.128 R28, [R49+0x20] ;  /* 0x00002000311c7984 */ /* 0x000f280000000c00 */
[----:B0-----:R-:W0:Y:S04]  /*43e0*/  LDS R38, [R2+0x3c] ;  /* 0x00003c0002267984 */ /* 0x001e280000000800 */
[----:B------:R-:W5:Y:S04]  /*43f0*/  LDS.128 R12, [R49+0x30] ;  /* 0x00003000310c7984 */ /* 0x000f680000000c00 */
[----:B------:R-:W-:Y:S04]  /*4400*/  LDS R39, [R2+0x38] ;  /* 0x0000380002277984 */ /* 0x000fe80000000800 */
[----:B------:R-:W1:Y:S04]  /*4410*/  LDS.128 R16, [R49+0x50] ;  /* 0x0000500031107984 */ /* 0x000e680000000c00 */
[----:B------:R-:W1:Y:S04]  /*4420*/  LDS.64 R34, [R49+0x48] ;  /* 0x0000480031227984 */ /* 0x000e680000000a00 */
[----:B------:R-:W1:Y:S04]  /*4430*/  LDS R40, [R49+0x60] ;  /* 0x0000600031287984 */ /* 0x000e680000000800 */
[----:B------:R-:W-:Y:S04]  /*4440*/  LDS R37, [R2+0x34] ;  /* 0x0000340002257984 */ /* 0x000fe80000000800 */
[----:B------:R-:W1:Y:S01]  /*4450*/  LDS.128 R8, [R49+0x70] ;  /* 0x0000700031087984 */ /* 0x000e620000000c00 */
[C---:B--2---:R-:W-:Y:S01]  /*4460*/  FFMA R45, R44.reuse, R23, R33 ;  /* 0x000000172c2d7223 */ /* 0x044fe20000000021 */
[C---:B------:R-:W-:Y:S01]  /*4470*/  FFMA R23, R44.reuse, R22, R25 ;  /* 0x000000162c177223 */ /* 0x040fe20000000019 */
[C---:B------:R-:W-:Y:S01]  /*4480*/  FFMA R21, R44.reuse, R21, R24 ;  /* 0x000000152c157223 */ /* 0x040fe20000000018 */
[----:B------:R-:W2:Y:S01]  /*4490*/  LDS R42, [R49+0x6c] ;  /* 0x00006c00312a7984 */ /* 0x000ea20000000800 */
[C---:B------:R-:W-:Y:S01]  /*44a0*/  FFMA R50, R44.reuse, R20, R41 ;  /* 0x000000142c327223 */ /* 0x040fe20000000029 */
[C---:B---3--:R-:W-:Y:S01]  /*44b0*/  FFMA R46, R44.reuse, R6, R43 ;  /* 0x000000062c2e7223 */ /* 0x048fe2000000002b */
[C---:B------:R-:W-:Y:S01]  /*44c0*/  FFMA R43, R44.reuse, R5, R36 ;  /* 0x000000052c2b7223 */ /* 0x040fe20000000024 */
[----:B------:R-:W3:Y:S01]  /*44d0*/  LDS.64 R32, [R49+0x80] ;  /* 0x0000800031207984 */ /* 0x000ee20000000a00 */
[----:B----4-:R-:W-:-:S03]  /*44e0*/  FFMA R28, R44, R4, R47 ;  /* 0x000000042c1c7223 */ /* 0x010fc6000000002f */
[----:B------:R-:W-:Y:S01]  /*44f0*/  LDS R41, [R2+0x30] ;  /* 0x0000300002297984 */ /* 0x000fe20000000800 */
[C---:B0-----:R-:W-:Y:S01]  /*4500*/  FFMA R47, R38.reuse, R31, R23 ;  /* 0x0000001f262f7223 */ /* 0x041fe20000000017 */
[C---:B------:R-:W-:Y:S01]  /*4510*/  FFMA R44, R38.reuse, R30, R21 ;  /* 0x0000001e262c7223 */ /* 0x040fe20000000015 */
[C---:B------:R-:W-:Y:S01]  /*4520*/  FFMA R51, R38.reuse, R29, R50 ;  /* 0x0000001d26337223 */ /* 0x040fe20000000032 */
[----:B------:R-:W0:Y:S01]  /*4530*/  LDS.128 R24, [R49+0x90] ;  /* 0x0000900031187984 */ /* 0x000e220000000c00 */
[C---:B-----5:R-:W-:Y:S01]  /*4540*/  FFMA R13, R38.reuse, R13, R28 ;  /* 0x0000000d260d7223 */ /* 0x060fe2000000001c */
[C---:B------:R-:W-:Y:S01]  /*4550*/  FFMA R12, R38.reuse, R12, R45 ;  /* 0x0000000c260c7223 */ /* 0x040fe2000000002d */
[C---:B------:R-:W-:Y:S01]  /*4560*/  FFMA R14, R38.reuse, R14, R43 ;  /* 0x0000000e260e7223 */ /* 0x040fe2000000002b */
[----:B------:R-:W4:Y:S01]  /*4570*/  LDS.128 R4, [R49+0xa0] ;  /* 0x0000a00031047984 */ /* 0x000f220000000c00 */
[----:B------:R-:W-:-:S03]  /*4580*/  FFMA R45, R38, R15, R46 ;  /* 0x0000000f262d7223 */ /* 0x000fc6000000002e */
[----:B------:R-:W-:Y:S01]  /*4590*/  LDS.128 R20, [R49+0xb0] ;  /* 0x0000b00031147984 */ /* 0x000fe20000000c00 */
[C---:B-1----:R-:W-:Y:S01]  /*45a0*/  FFMA R18, R39.reuse, R18, R13 ;  /* 0x0000001227127223 */ /* 0x042fe2000000000d */
[C---:B------:R-:W-:Y:S01]  /*45b0*/  FFMA R17, R39.reuse, R17, R12 ;  /* 0x0000001127117223 */ /* 0x040fe2000000000c */
[C---:B------:R-:W-:Y:S01]  /*45c0*/  FFMA R38, R39.reuse, R16, R47 ;  /* 0x0000001027267223 */ /* 0x040fe2000000002f */
[----:B------:R-:W1:Y:S01]  /*45d0*/  LDS R36, [R2+0x2c] ;  /* 0x00002c0002247984 */ /* 0x000e620000000800 */
[C---:B------:R-:W-:Y:S01]  /*45e0*/  FFMA R43, R39.reuse, R19, R14 ;  /* 0x00000013272b7223 */ /* 0x040fe2000000000e */
[C---:B------:R-:W-:Y:S01]  /*45f0*/  FFMA R47, R39.reuse, R35, R44 ;  /* 0x00000023272f7223 */ /* 0x040fe2000000002c */
[C---:B------:R-:W-:Y:S01]  /*4600*/  FFMA R51, R39.reuse, R34, R51 ;  /* 0x0000002227337223 */ /* 0x040fe20000000033 */
[----:B------:R-:W5:Y:S01]  /*4610*/  LDS.128 R28, [R49+0xc0] ;  /* 0x0000c000311c7984 */ /* 0x000f620000000c00 */
[----:B------:R-:W-:-:S03]  /*4620*/  FFMA R44, R39, R40, R45 ;  /* 0x00000028272c7223 */ /* 0x000fc6000000002d */
[----:B------:R-:W-:Y:S04]  /*4630*/  LDS R34, [R2+0x28] ;  /* 0x0000280002227984 */ /* 0x000fe80000000800 */
[----:B------:R-:W5:Y:S01]  /*4640*/  LDS.128 R12, [R49+0xe0] ;  /* 0x0000e000310c7984 */ /* 0x000f620000000c00 */
[C---:B------:R-:W-:Y:S01]  /*4650*/  FFMA R45, R37.reuse, R11, R18 ;  /* 0x0000000b252d7223 */ /* 0x040fe20000000012 */
[C---:B------:R-:W-:Y:S01]  /*4660*/  FFMA R46, R37.reuse, R10, R17 ;  /* 0x0000000a252e7223 */ /* 0x040fe20000000011 */
[C---:B------:R-:W-:Y:S01]  /*4670*/  FFMA R9, R37.reuse, R9, R38 ;  /* 0x0000000925097223 */ /* 0x040fe20000000026 */
[----:B------:R-:W5:Y:S01]  /*4680*/  LDS.64 R10, [R49+0xd8] ;  /* 0x0000d800310a7984 */ /* 0x000f620000000a00 */
[C---:B------:R-:W-:Y:S01]  /*4690*/  FFMA R8, R37.reuse, R8, R47 ;  /* 0x0000000825087223 */ /* 0x040fe2000000002f */
[----:B--2---:R-:W-:-:S02]  /*46a0*/  FFMA R51, R37, R42, R51 ;  /* 0x0000002a25337223 */ /* 0x004fc40000000033 */
[----:B------:R-:W-:Y:S01]  /*46b0*/  LDS R40, [R2+0x24] ;  /* 0x0000240002287984 */ /* 0x000fe20000000800 */
[C---:B---3--:R-:W-:Y:S01]  /*46c0*/  FFMA R33, R37.reuse, R33, R44 ;  /* 0x0000002125217223 */ /* 0x048fe2000000002c */
[----:B------:R-:W-:Y:S02]  /*46d0*/  FFMA R32, R37, R32, R43 ;  /* 0x0000002025207223 */ /* 0x000fe4000000002b */
[----:B------:R-:W2:Y:S04]  /*46e0*/  LDS.128 R16, [R49+0x100] ;  /* 0x0001000031107984 */ /* 0x000ea80000000c00 */
[----:B------:R-:W3:Y:S01]  /*46f0*/  LDS R35, [R49+0xf0] ;  /* 0x0000f00031237984 */ /* 0x000ee20000000800 */
[C---:B0-----:R-:W-:Y:S01]  /*4700*/  FFMA R37, R41.reuse, R27, R46 ;  /* 0x0000001b29257223 */ /* 0x041fe2000000002e */
[C---:B------:R-:W-:Y:S01]  /*4710*/  FFMA R27, R41.reuse, R26, R9 ;  /* 0x0000001a291b7223 */ /* 0x040fe20000000009 */
[C---:B------:R-:W-:Y:S01]  /*4720*/  FFMA R25, R41.reuse, R25, R8 ;  /* 0x0000001929197223 */ /* 0x040fe20000000008 */
[----:B------:R-:W0:Y:S01]  /*4730*/  LDS R39, [R49+0xfc] ;  /* 0x0000fc0031277984 */ /* 0x000e220000000800 */
[C---:B------:R-:W-:Y:S01]  /*4740*/  FFMA R24, R41.reuse, R24, R51 ;  /* 0x0000001829187223 */ /* 0x040fe20000000033 */
[C---:B----4-:R-:W-:Y:S01]  /*4750*/  FFMA R47, R41.reuse, R5, R32 ;  /* 0x00000005292f7223 */ /* 0x050fe20000000020 */
[C---:B------:R-:W-:Y:S01]  /*4760*/  FFMA R53, R41.reuse, R6, R33 ;  /* 0x0000000629357223 */ /* 0x040fe20000000021 */
[----:B------:R-:W4:Y:S01]  /*4770*/  LDS.64 R8, [R49+0x110] ;  /* 0x0001100031087984 */ /* 0x000f220000000a00 */
[----:B------:R-:W-:Y:S01]  /*4780*/  FFMA R38, R41, R4, R45 ;  /* 0x0000000429267223 */ /* 0x000fe2000000002d */
[C---:B-1----:R-:W-:Y:S01]  /*4790*/  FFMA R33, R36.reuse, R23, R27 ;  /* 0x0000001724217223 */ /* 0x042fe2000000001b */
[C---:B------:R-:W-:Y:S01]  /*47a0*/  FFMA R32, R36.reuse, R22, R25 ;  /* 0x0000001624207223 */ /* 0x040fe20000000019 */
[C---:B------:R-:W-:Y:S01]  /*47b0*/  FFMA R43, R36.reuse, R21, R24 ;  /* 0x00000015242b7223 */ /* 0x040fe20000000018 */
[----:B------:R-:W-:Y:S01]  /*47c0*/  LDS R51, [R2+0x20] ;  /* 0x0000200002337984 */ /* 0x000fe20000000800 */
[C---:B-----5:R-:W-:Y:S01]  /*47d0*/  FFMA R41, R36.reuse, R30, R47 ;  /* 0x0000001e24297223 */ /* 0x060fe2000000002f */
[C---:B------:R-:W-:Y:S01]  /*47e0*/  FFMA R42, R36.reuse, R31, R53 ;  /* 0x0000001f242a7223 */ /* 0x040fe20000000035 */
[C---:B------:R-:W-:Y:S01]  /*47f0*/  FFMA R47, R36.reuse, R29, R38 ;  /* 0x0000001d242f7223 */ /* 0x040fe20000000026 */
[----:B------:R-:W1:Y:S01]  /*4800*/  LDS.128 R24, [R49+0x120] ;  /* 0x0001200031187984 */ /* 0x000e620000000c00 */
[----:B------:R-:W-:-:S03]  /*4810*/  FFMA R36, R36, R28, R37 ;  /* 0x0000001c24247223 */ /* 0x000fc60000000025 */
[----:B------:R-:W-:Y:S01]  /*4820*/  LDS.128 R20, [R49+0x140] ;  /* 0x0001400031147984 */ /* 0x000fe20000000c00 */
[C---:B------:R-:W-:Y:S01]  /*4830*/  FFMA R41, R34.reuse, R15, R41 ;  /* 0x0000000f22297223 */ /* 0x040fe20000000029 */
[C---:B------:R-:W-:Y:S01]  /*4840*/  FFMA R15, R34.reuse, R13, R36 ;  /* 0x0000000d220f7223 */ /* 0x040fe20000000024 */
[C---:B------:R-:W-:Y:S01]  /*4850*/  FFMA R12, R34.reuse, R12, R33 ;  /* 0x0000000c220c7223 */ /* 0x040fe20000000021 */
[----:B------:R-:W5:Y:S01]  /*4860*/  LDS R52, [R2+0x1c] ;  /* 0x00001c0002347984 */ /* 0x000f620000000800 */
[C---:B------:R-:W-:Y:S01]  /*4870*/  FFMA R13, R34.reuse, R11, R32 ;  /* 0x0000000b220d7223 */ /* 0x040fe20000000020 */
[C---:B------:R-:W-:Y:S01]  /*4880*/  FFMA R11, R34.reuse, R10, R43 ;  /* 0x0000000a220b7223 */ /* 0x040fe2000000002b */
[----:B------:R-:W-:Y:S01]  /*4890*/  FFMA R47, R34, R14, R47 ;  /* 0x0000000e222f7223 */ /* 0x000fe2000000002f */
[----:B------:R-:W5:Y:S04]  /*48a0*/  LDS.128 R4, [R49+0x130] ;  /* 0x0001300031047984 */ /* 0x000f680000000c00 */
[----:B------:R-:W-:Y:S01]  /*48b0*/  LDS R50, [R2+0x18] ;  /* 0x0000180002327984 */ /* 0x000fe20000000800 */
[C---:B--2---:R-:W-:Y:S01]  /*48c0*/  FFMA R60, R40.reuse, R16, R13 ;  /* 0x00000010283c7223 */ /* 0x044fe2000000000d */
[C---:B------:R-:W-:Y:S01]  /*48d0*/  FFMA R57, R40.reuse, R17, R12 ;  /* 0x0000001128397223 */ /* 0x040fe2000000000c */
[----:B------:R-:W-:Y:S01]  /*48e0*/  FFMA R58, R40, R18, R15 ;  /* 0x00000012283a7223 */ /* 0x000fe2000000000f */
[----:B------:R-:W2:Y:S01]  /*48f0*/  LDS.64 R44, [R49+0x168] ;  /* 0x00016800312c7984 */ /* 0x000ea20000000a00 */
[----:B---3--:R-:W-:Y:S01]  /*4900*/  FFMA R43, R34, R35, R42 ;  /* 0x00000023222b7223 */ /* 0x008fe2000000002a */
[----:B------:R-:W-:-:S02]  /*4910*/  FFMA R19, R40, R19, R47 ;  /* 0x0000001328137223 */ /* 0x000fc4000000002f */
[----:B------:R-:W3:Y:S01]  /*4920*/  LDS.128 R28, [R49+0x150] ;  /* 0x00015000311c7984 */ /* 0x000ee20000000c00 */
[C---:B0-----:R-:W-:Y:S01]  /*4930*/  FFMA R12, R40.reuse, R39, R11 ;  /* 0x00000027280c7223 */ /* 0x041fe2000000000b */
[----:B------:R-:W0:Y:S02]  /*4940*/  LDC.64 R46, c[0x0][0x390] ;  /* 0x0000e400ff2e7b82 */ /* 0x000e240000000a00 */
[----:B------:R-:W-:Y:S01]  /*4950*/  LDS R56, [R2+0x14] ;  /* 0x0000140002387984 */ /* 0x000fe20000000800 */
[C---:B----4-:R-:W-:Y:S01]  /*4960*/  FFMA R9, R40.reuse, R9, R43 ;  /* 0x0000000928097223 */ /* 0x050fe2000000002b */
[----:B------:R-:W-:Y:S02]  /*4970*/  FFMA R8, R40, R8, R41 ;  /* 0x0000000828087223 */ /* 0x000fe40000000029 */
[----:B------:R-:W4:Y:S04]  /*4980*/  LDS R13, [R49+0x18c] ;  /* 0x00018c00310d7984 */ /* 0x000f280000000800 */
[----:B------:R-:W0:Y:S04]  /*4990*/  LDS R15, [R49+0x180] ;  /* 0x00018000310f7984 */ /* 0x000e280000000800 */
[----:B------:R-:W-:Y:S01]  /*49a0*/  LDS R55, [R2+0x10] ;  /* 0x0000100002377984 */ /* 0x000fe20000000800 */
[----:B-1----:R-:W-:-:S03]  /*49b0*/  FFMA R17, R51, R24, R12 ;  /* 0x0000001833117223 */ /* 0x002fc6000000000c */
[----:B------:R-:W1:Y:S04]  /*49c0*/  LDS.128 R36, [R49+0x1b0] ;  /* 0x0001b00031247984 */ /* 0x000e680000000c00 */
[----:B------:R-:W1:Y:S01]  /*49d0*/  LDS.128 R32, [R49+0x170] ;  /* 0x0001700031207984 */ /* 0x000e620000000c00 */
[----:B-----5:R-:W-:-:S03]  /*49e0*/  FFMA R17, R52, R21, R17 ;  /* 0x0000001534117223 */ /* 0x020fc60000000011 */
[----:B------:R-:W5:Y:S01]  /*49f0*/  LDS.64 R10, [R49+0x1a0] ;  /* 0x0001a000310a7984 */ /* 0x000f620000000a00 */
[C---:B------:R-:W-:Y:S01]  /*4a00*/  FFMA R6, R51.reuse, R6, R9 ;  /* 0x0000000633067223 */ /* 0x040fe20000000009 */
[C---:B------:R-:W-:Y:S01]  /*4a10*/  FFMA R5, R51.reuse, R5, R8 ;  /* 0x0000000533057223 */ /* 0x040fe20000000008 */
[----:B------:R-:W-:Y:S01]  /*4a20*/  FFMA R19, R51, R4, R19 ;  /* 0x0000000433137223 */ /* 0x000fe20000000013 */
[----:B------:R-:W5:Y:S04]  /*4a30*/  LDS.128 R40, [R49+0x1d0] ;  /* 0x0001d00031287984 */ /* 0x000f680000000c00 */
[----:B------:R-:W5:Y:S01]  /*4a40*/  LDS R54, [R2+0xc] ;  /* 0x00000c0002367984 */ /* 0x000f620000000800 */
[----:B--2---:R-:W-:Y:S01]  /*4a50*/  FFMA R9, R50, R44, R17 ;  /* 0x0000002c32097223 */ /* 0x004fe20000000011 */
[C---:B---3--:R-:W-:Y:S01]  /*4a60*/  FFMA R31, R52.reuse, R31, R6 ;  /* 0x0000001f341f7223 */ /* 0x048fe20000000006 */
[C---:B------:R-:W-:Y:S01]  /*4a70*/  FFMA R30, R52.reuse, R30, R5 ;  /* 0x0000001e341e7223 */ /* 0x040fe20000000005 */
[----:B------:R-:W-:Y:S01]  /*4a80*/  LDS R53, [R2+0x8] ;  /* 0x0000080002357984 */ /* 0x000fe20000000800 */
[----:B------:R-:W-:-:S03]  /*4a90*/  FFMA R19, R52, R29, R19 ;  /* 0x0000001d34137223 */ /* 0x000fc60000000013 */
[----:B------:R-:W2:Y:S01]  /*4aa0*/  LDS.128 R4, [R49+0x190] ;  /* 0x0001900031047984 */ /* 0x000ea20000000c00 */
[----:B----4-:R-:W-:-:S03]  /*4ab0*/  FFMA R8, R56, R13, R9 ;  /* 0x0000000d38087223 */ /* 0x010fc60000000009 */
[----:B------:R-:W3:Y:S01]  /*4ac0*/  LDS.64 R20, [R49+0x1f8] ;  /* 0x0001f80031147984 */ /* 0x000ee20000000a00 */
[----:B0-----:R-:W-:Y:S01]  /*4ad0*/  FFMA R16, R50, R15, R31 ;  /* 0x0000000f32107223 */ /* 0x001fe2000000001f */
[----:B------:R-:W-:Y:S02]  /*4ae0*/  IMAD R31, R0, 0x4080, R3 ;  /* 0x00004080001f7824 */ /* 0x000fe400078e0203 */
[----:B------:R-:W0:Y:S04]  /*4af0*/  LDS.128 R12, [R49+0x1c0] ;  /* 0x0001c000310c7984 */ /* 0x000e280000000c00 */
[----:B------:R-:W-:Y:S01]  /*4b00*/  LDS R17, [R49+0x21c] ;  /* 0x00021c0031117984 */ /* 0x000fe20000000800 */
[----:B-1----:R-:W-:-:S03]  /*4b10*/  FFMA R9, R55, R36, R8 ;  /* 0x0000002437097223 */ /* 0x002fc60000000008 */
[----:B------:R-:W1:Y:S01]  /*4b20*/  LDS R44, [R2+0x4] ;  /* 0x00000400022c7984 */ /* 0x000e620000000800 */
[C---:B------:R-:W-:Y:S01]  /*4b30*/  FFMA R35, R50.reuse, R35, R30 ;  /* 0x0000002332237223 */ /* 0x040fe2000000001e */
[----:B------:R-:W-:Y:S01]  /*4b40*/  FFMA R19, R50, R34, R19 ;  /* 0x0000002232137223 */ /* 0x000fe20000000013 */
[C---:B-----5:R-:W-:Y:S02]  /*4b50*/  FFMA R16, R56.reuse, R11, R16 ;  /* 0x0000000b38107223 */ /* 0x060fe40000000010 */
[----:B------:R-:W-:Y:S01]  /*4b60*/  FFMA R18, R56, R10, R35 ;  /* 0x0000000a38127223 */ /* 0x000fe20000000023 */
[C---:B------:R-:W-:Y:S01]  /*4b70*/  IMAD R40, R0.reuse, -0x80, R31 ;  /* 0xffffff8000287824 */ /* 0x040fe200078e021f */
[----:B------:R-:W-:Y:S01]  /*4b80*/  LEA R0, R0, UR4, 0x3 ;  /* 0x0000000400007c11 */ /* 0x000fe2000f8e18ff */
[----:B------:R-:W-:Y:S02]  /*4b90*/  FFMA R24, R54, R41, R9 ;  /* 0x0000002936187223 */ /* 0x000fe40000000009 */
[----:B------:R-:W-:Y:S01]  /*4ba0*/  IMAD.WIDE.U32 R30, R40, 0x4, R46 ;  /* 0x00000004281e7825 */ /* 0x000fe200078e002e */
[----:B------:R-:W4:Y:S03]  /*4bb0*/  LDS.128 R8, [R49+0x1e0] ;  /* 0x0001e00031087984 */ /* 0x000f260000000c00 */
[----:B--2---:R-:W-:Y:S01]  /*4bc0*/  FFMA R19, R56, R7, R19 ;  /* 0x0000000738137223 */ /* 0x004fe20000000013 */
[----:B---3--:R-:W-:-:S02]  /*4bd0*/  FFMA R29, R53, R20, R24 ;  /* 0x00000014351d7223 */ /* 0x008fc40000000018 */
[----:B------:R-:W2:Y:S01]  /*4be0*/  LDS R20, [R49+0x210] ;  /* 0x0002100031147984 */ /* 0x000ea20000000800 */
[C---:B0-----:R-:W-:Y:S01]  /*4bf0*/  FFMA R15, R55.reuse, R14, R16 ;  /* 0x0000000e370f7223 */ /* 0x041fe20000000010 */
[C---:B------:R-:W-:Y:S01]  /*4c00*/  FFMA R7, R55.reuse, R13, R18 ;  /* 0x0000000d37077223 */ /* 0x040fe20000000012 */
[----:B------:R-:W-:Y:S01]  /*4c10*/  FFMA R24, R55, R12, R19 ;  /* 0x0000000c37187223 */ /* 0x000fe20000000013 */
[----:B-1----:R-:W-:Y:S02]  /*4c20*/  FFMA R29, R44, R17, R29 ;  /* 0x000000112c1d7223 */ /* 0x002fe4000000001d */
[----:B------:R-:W0:Y:S04]  /*4c30*/  LDS.64 R16, [R49+0x230] ;  /* 0x0002300031107984 */ /* 0x000e280000000a00 */
[----:B------:R1:W-:Y:S01]  /*4c40*/  STG.E desc[UR6][R30.64], R29 ;  /* 0x0000001d1e007986 */ /* 0x0003e2000c101906 */
[C---:B----4-:R-:W-:Y:S01]  /*4c50*/  FFMA R34, R54.reuse, R11, R15 ;  /* 0x0000000b36227223 */ /* 0x050fe2000000000f */
[----:B------:R-:W-:-:S02]  /*4c60*/  FFMA R18, R54, R10, R7 ;  /* 0x0000000a36127223 */ /* 0x000fc40000000007 */
[----:B------:R-:W3:Y:S01]  /*4c70*/  LDS.128 R12, [R49+0x200] ;  /* 0x00020000310c7984 */ /* 0x000ee20000000c00 */
[----:B------:R-:W-:Y:S01]  /*4c80*/  HFMA2 R7, -RZ, RZ, 0, 0.0001239776611328125 ;  /* 0x00000810ff077431 */ /* 0x000fe200000001ff */
[----:B------:R-:W4:Y:S01]  /*4c90*/  LDC.64 R10, c[0x0][0x380] ;  /* 0x0000e000ff0a7b82 */ /* 0x000f220000000a00 */
[----:B------:R-:W-:Y:S01]  /*4ca0*/  FFMA R9, R54, R9, R24 ;  /* 0x0000000936097223 */ /* 0x000fe20000000018 */
[----:B--2---:R-:W-:Y:S02]  /*4cb0*/  FFMA R35, R53, R20, R34 ;  /* 0x0000001435237223 */ /* 0x004fe40000000022 */
[C---:B------:R-:W-:Y:S02]  /*4cc0*/  IMAD R20, R0.reuse, R7, 0x810 ;  /* 0x0000081000147424 */ /* 0x040fe400078e0207 */
[----:B------:R-:W-:-:S03]  /*4cd0*/  @!P0 IMAD R0, R0, 0x810, R3 ;  /* 0x0000081000008824 */ /* 0x000fc600078e0203 */
[----:B------:R-:W-:Y:S02]  /*4ce0*/  IADD3 R3, PT, PT, R3, R20, RZ ;  /* 0x0000001403037210 */ /* 0x000fe40007ffe0ff */
[----:B-1----:R-:W-:Y:S01]  /*4cf0*/  @!P0 IADD3 R31, PT, PT, R0, 0x810, RZ ;  /* 0x00000810001f8810 */ /* 0x002fe20007ffe0ff */
[----:B0-----:R-:W-:-:S04]  /*4d00*/  FFMA R35, R44, R17, R35 ;  /* 0x000000112c237223 */ /* 0x001fc80000000023 */
[----:B----4-:R-:W-:-:S04]  /*4d10*/  @!P0 IMAD.WIDE.U32 R30, R31, 0x4, R10 ;  /* 0x000000041f1e8825 */ /* 0x010fc800078e000a */
[C---:B---3--:R-:W-:Y:S01]  /*4d20*/  FFMA R7, R53.reuse, R15, R18 ;  /* 0x0000000f35077223 */ /* 0x048fe20000000012 */
[----:B------:R-:W-:Y:S01]  /*4d30*/  FFMA R15, R53, R14, R9 ;  /* 0x0000000e350f7223 */ /* 0x000fe20000000009 */
[----:B------:R-:W-:Y:S02]  /*4d40*/  IADD3 R9, PT, PT, R3, 0x10, RZ ;  /* 0x0000001003097810 */ /* 0x000fe40007ffe0ff */
[----:B------:R-:W-:Y:S02]  /*4d50*/  FFMA R34, R44, R16, R7 ;  /* 0x000000102c227223 */ /* 0x000fe40000000007 */
[----:B------:R0:W1:Y:S01]  /*4d60*/  LDS.128 R16, [R49+0x220] ;  /* 0x0002200031107984 */ /* 0x0000620000000c00 */
[----:B------:R-:W-:Y:S01]  /*4d70*/  IMAD.WIDE.U32 R10, R9, 0x4, R10 ;  /* 0x00000004090a7825 */ /* 0x000fe200078e000a */
[----:B------:R-:W-:Y:S08]  /*4d80*/  BAR.SYNC.DEFER_BLOCKING 0x0 ;  /* 0x0000000000007b1d */ /* 0x000ff00000010000 */
[----:B------:R-:W-:Y:S06]  /*4d90*/  BAR.SYNC.DEFER_BLOCKING 0x0 ;  /* 0x0000000000007b1d */ /* 0x000fec0000010000 */
[----:B------:R2:W3:Y:S04]  /*4da0*/  @!P0 LDG.E R9, desc[UR6][R30.64] ;  /* 0x000000061e098981 */ /* 0x0004e8000c1e1900 */
[----:B------:R4:W5:Y:S01]  /*4db0*/  LDG.E R7, desc[UR6][R10.64] ;  /* 0x000000060a077981 */ /* 0x000962000c1e1900 */
[C---:B------:R-:W-:Y:S01]  /*4dc0*/  FFMA R27, R51.reuse, R27, R58 ;  /* 0x0000001b331b7223 */ /* 0x040fe2000000003a */
[C---:B------:R-:W-:Y:S01]  /*4dd0*/  FFMA R57, R51.reuse, R26, R57 ;  /* 0x0000001a33397223 */ /* 0x040fe20000000039 */
[----:B------:R-:W-:Y:S01]  /*4de0*/  FFMA R25, R51, R25, R60 ;  /* 0x0000001933197223 */ /* 0x000fe2000000003c */
[----:B------:R-:W0:Y:S01]  /*4df0*/  S2R R0, SR_TID.X ;  /* 0x0000000000007919 */ /* 0x000e220000002100 */
[----:B--2---:R-:W0:Y:S01]  /*4e00*/  LDC.64 R30, c[0x0][0x388] ;  /* 0x0000e200ff1e7b82 */ /* 0x004e220000000a00 */
[----:B----4-:R-:W-:Y:S01]  /*4e10*/  FFMA R11, R52, R28, R27 ;  /* 0x0000001c340b7223 */ /* 0x010fe2000000001b */
[C---:B0-----:R-:W-:Y:S01]  /*4e20*/  IMAD.WIDE.U32 R26, R0.reuse, 0x4, R30 ;  /* 0x00000004001a7825 */ /* 0x041fe200078e001e */
[----:B---3--:R-:W-:Y:S04]  /*4e30*/  @!P0 STS [R2], R9 ;  /* 0x0000000902008388 */ /* 0x008fe80000000800 */
[----:B-----5:R0:W-:Y:S01]  /*4e40*/  STS [R2+0x40], R7 ;  /* 0x0000400702007388 */ /* 0x0201e20000000800 */
[----:B------:R-:W-:Y:S06]  /*4e50*/  BAR.SYNC.DEFER_BLOCKING 0x0 ;  /* 0x0000000000007b1d */ /* 0x000fec0000010000 */
[----:B------:R-:W2:Y:S04]  /*4e60*/  @!P0 LDG.E R24, desc[UR6][R26.64] ;  /* 0x000000061a188981 */ /* 0x000ea8000c1e1900 */
[----:B------:R-:W3:Y:S04]  /*4e70*/  @!P0 LDG.E R31, desc[UR6][R26.64+0x40] ;  /* 0x000040061a1f8981 */ /* 0x000ee8000c1e1900 */
[----:B------:R-:W4:Y:S04]  /*4e80*/  @!P0 LDG.E R28, desc[UR6][R26.64+0x80] ;  /* 0x000080061a1c8981 */ /* 0x000f28000c1e1900 */
[----:B------:R-:W5:Y:S04]  /*4e90*/  @!P0 LDG.E R29, desc[UR6][R26.64+0xc0] ;  /* 0x0000c0061a1d8981 */ /* 0x000f68000c1e1900 */
[----:B------:R-:W5:Y:S04]  /*4ea0*/  @!P0 LDG.E R30, desc[UR6][R26.64+0x100] ;  /* 0x000100061a1e8981 */ /* 0x000f68000c1e1900 */
[----:B------:R-:W5:Y:S04]  /*4eb0*/  @!P0 LDG.E R10, desc[UR6][R26.64+0x140] ;  /* 0x000140061a0a8981 */ /* 0x000f68000c1e1900 */
[----:B------:R-:W5:Y:S01]  /*4ec0*/  @!P0 LDG.E R14, desc[UR6][R26.64+0x180] ;  /* 0x000180061a0e8981 */ /* 0x000f62000c1e1900 */
[----:B------:R-:W-:Y:S01]  /*4ed0*/  IMAD R49, R0, 0x24, R49 ;  /* 0x0000002400317824 */ /* 0x000fe200078e0231 */
[----:B------:R-:W-:Y:S01]  /*4ee0*/  MOV R20, 0x400 ;  /* 0x0000040000147802 */ /* 0x000fe20000000f00 */
[----:B0-----:R-:W-:Y:S01]  /*4ef0*/  FFMA R7, R52, R22, R25 ;  /* 0x0000001634077223 */ /* 0x001fe20000000019 */
[----:B------:R-:W0:Y:S01]  /*4f00*/  S2R R51, SR_CgaCtaId ;  /* 0x0000000000337919 */ /* 0x000e220000008800 */
[----:B------:R-:W-:Y:S01]  /*4f10*/  FFMA R11, R50, R33, R11 ;  /* 0x00000021320b7223 */ /* 0x000fe2000000000b */
[----:B------:R-:W-:Y:S01]  /*4f20*/  FFMA R23, R52, R23, R57 ;  /* 0x0000001734177223 */ /* 0x000fe20000000039 */
[----:B------:R-:W-:Y:S01]  /*4f30*/  FFMA R7, R50, R45, R7 ;  /* 0x0000002d32077223 */ /* 0x000fe20000000007 */
[C---:B------:R-:W-:Y:S01]  /*4f40*/  @!P0 IADD3 R57, PT, PT, R3.reuse, 0x810, RZ ;  /* 0x0000081003398810 */ /* 0x040fe20007ffe0ff */
[----:B------:R-:W-:Y:S01]  /*4f50*/  FFMA R6, R56, R6, R11 ;  /* 0x0000000638067223 */ /* 0x000fe2000000000b */
[----:B------:R-:W-:Y:S01]  /*4f60*/  FFMA R32, R50, R32, R23 ;  /* 0x0000002032207223 */ /* 0x000fe20000000017 */
[C---:B------:R-:W-:Y:S01]  /*4f70*/  FFMA R22, R56.reuse, R4, R7 ;  /* 0x0000000438167223 */ /* 0x040fe20000000007 */
[----:B------:R-:W-:Y:S01]  /*4f80*/  IADD3 R61, PT, PT, R3, 0x820, RZ ;  /* 0x00000820033d7810 */ /* 0x000fe20007ffe0ff */
        /* <DEDUP_REMOVED lines=8> */
[C---:B------:R-:W-:Y:S01]  /*5010*/  FFMA R21, R53.reuse, R21, R42 ;  /* 0x0000001535157223 */ /* 0x040fe2000000002a */
[C---:B-1----:R-:W-:Y:S01]  /*5020*/  FFMA R42, R44.reuse, R19, R15 ;  /* 0x000000132c2a7223 */ /* 0x042fe2000000000f */
[----:B------:R-:W-:Y:S01]  /*5030*/  FFMA R32, R44, R18, R13 ;  /* 0x000000122c207223 */ /* 0x000fe2000000000d */
[----:B------:R-:W-:-:S04]  /*5040*/  FFMA R55, R53, R12, R38 ;  /* 0x0000000c35377223 */ /* 0x000fc80000000026 */
[C---:B------:R-:W-:Y:S01]  /*5050*/  FFMA R55, R44.reuse, R17, R55 ;  /* 0x000000112c377223 */ /* 0x040fe20000000037 */
[----:B------:R-:W-:Y:S01]  /*5060*/  FFMA R44, R44, R16, R21 ;  /* 0x000000102c2c7223 */ /* 0x000fe20000000015 */
[----:B------:R-:W-:Y:S02]  /*5070*/  IADD3 R16, PT, PT, R20, 0x240, RZ ;  /* 0x0000024014107810 */ /* 0x000fe40007ffe0ff */
[C---:B0-----:R-:W-:Y:S02]  /*5080*/  LEA R41, R51.reuse, R20, 0x18 ;  /* 0x0000001433297211 */ /* 0x041fe400078ec0ff */
[----:B------:R-:W-:-:S04]  /*5090*/  LEA R43, R51, R16, 0x18 ;  /* 0x00000010332b7211 */ /* 0x000fc800078ec0ff */
[----:B------:R-:W-:Y:S01]  /*50a0*/  LEA R0, R0, R43, 0x2 ;  /* 0x0000002b00007211 */ /* 0x000fe200078e10ff */
[----:B--2---:R-:W-:Y:S04]  /*50b0*/  @!P0 STS [R49+0x4], R24 ;  /* 0x0000041831008388 */ /* 0x004fe80000000800 */
[----:B---3--:R-:W-:Y:S04]  /*50c0*/  @!P0 STS [R49+0x8], R31 ;  /* 0x0000081f31008388 */ /* 0x008fe80000000800 */
[----:B----4-:R-:W-:Y:S04]  /*50d0*/  @!P0 STS [R49+0xc], R28 ;  /* 0x00000c1c31008388 */ /* 0x010fe80000000800 */
[----:B-----5:R-:W-:Y:S04]  /*50e0*/  @!P0 STS [R49+0x10], R29 ;  /* 0x0000101d31008388 */ /* 0x020fe80000000800 */
[----:B------:R-:W-:Y:S04]  /*50f0*/  @!P0 STS [R49+0x14], R30 ;  /* 0x0000141e31008388 */ /* 0x000fe80000000800 */
[----:B------:R-:W-:Y:S04]  /*5100*/  @!P0 STS [R49+0x18], R10 ;  /* 0x0000180a31008388 */ /* 0x000fe80000000800 */
[----:B------:R-:W-:Y:S01]  /*5110*/  @!P0 STS [R49+0x1c], R14 ;  /* 0x00001c0e31008388 */ /* 0x000fe20000000800 */
[----:B------:R-:W-:Y:S06]  /*5120*/  BAR.SYNC.DEFER_BLOCKING 0x0 ;  /* 0x0000000000007b1d */ /* 0x000fec0000010000 */
[----:B------:R-:W-:Y:S04]  /*5130*/  LDS R33, [R2+0x40] ;  /* 0x0000400002217984 */ /* 0x000fe80000000800 */
[----:B------:R-:W0:Y:S04]  /*5140*/  LDS.128 R24, [R41+0x10] ;  /* 0x0000100029187984 */ /* 0x000e280000000c00 */
[----:B------:R-:W1:Y:S04]  /*5150*/  LDS.128 R4, [R41] ;  /* 0x0000000029047984 */ /* 0x000e680000000c00 */
[----:B------:R-:W-:Y:S04]  /*5160*/  LDS R49, [R2+0x3c] ;  /* 0x00003c0002317984 */ /* 0x000fe80000000800 */
[----:B------:R-:W2:Y:S04]  /*5170*/  LDS.128 R28, [R41+0x30] ;  /* 0x00003000291c7984 */ /* 0x000ea80000000c00 */
[----:B------:R-:W3:Y:S04]  /*5180*/  LDS.64 R36, [R41+0x28] ;  /* 0x0000280029247984 */ /* 0x000ee80000000a00 */
[----:B------:R-:W4:Y:S04]  /*5190*/  LDS R54, [R41+0x40] ;  /* 0x0000400029367984 */ /* 0x000f280000000800 */
[----:B------:R-:W-:Y:S04]  /*51a0*/  LDS R52, [R2+0x38] ;  /* 0x0000380002347984 */ /* 0x000fe80000000800 */
[----:B------:R-:W5:Y:S04]  /*51b0*/  LDS.128 R8, [R41+0x50] ;  /* 0x0000500029087984 */ /* 0x000f680000000c00 */
[----:B------:R-:W5:Y:S04]  /*51c0*/  LDS R53, [R41+0x4c] ;  /* 0x00004c0029357984 */ /* 0x000f680000000800 */
[----:B------:R-:W5:Y:S04]  /*51d0*/  LDS.64 R38, [R41+0x60] ;  /* 0x0000600029267984 */ /* 0x000f680000000a00 */
[----:B------:R-:W-:Y:S01]  /*51e0*/  LDS R45, [R2+0x34] ;  /* 0x00003400022d7984 */ /* 0x000fe20000000800 */
[C---:B0-----:R-:W-:Y:S01]  /*51f0*/  FFMA R24, R33.reuse, R24, R42 ;  /* 0x0000001821187223 */ /* 0x041fe2000000002a */
[C---:B------:R-:W-:Y:S01]  /*5200*/  FFMA R25, R33.reuse, R25, R34 ;  /* 0x0000001921197223 */ /* 0x040fe20000000022 */
[C---:B------:R-:W-:Y:S01]  /*5210*/  FFMA R26, R33.reuse, R26, R35 ;  /* 0x0000001a211a7223 */ /* 0x040fe20000000023 */
[----:B------:R-:W0:Y:S01]  /*5220*/  LDS.128 R12, [R41+0x70] ;  /* 0x00007000290c7984 */ /* 0x000e220000000c00 */
[C---:B------:R-:W-:Y:S01]  /*5230*/  FFMA R27, R33.reuse, R27, R48 ;  /* 0x0000001b211b7223 */ /* 0x040fe20000000030 */
[C---:B-1----:R-:W-:Y:S01]  /*5240*/  FFMA R4, R33.reuse, R7, R32 ;  /* 0x0000000721047223 */ /* 0x042fe20000000020 */
[C---:B------:R-:W-:Y:S01]  /*5250*/  FFMA R5, R33.reuse, R5, R44 ;  /* 0x0000000521057223 */ /* 0x040fe2000000002c */
[----:B------:R-:W1:Y:S01]  /*5260*/  LDS.128 R20, [R41+0x80] ;  /* 0x0000800029147984 */ /* 0x000e620000000c00 */
[----:B------:R-:W-:Y:S01]  /*5270*/  FFMA R6, R33, R6, R55 ;  /* 0x0000000621067223 */ /* 0x000fe20000000037 */
[----:B------:R-:W-:-:S02]  /*5280*/  IADD3 R55, PT, PT, R40, 0x800, RZ ;  /* 0x0000080028377810 */ /* 0x000fc40007ffe0ff */
[----:B------:R-:W-:Y:S01]  /*5290*/  LDS.128 R16, [R41+0x90] ;  /* 0x0000900029107984 */ /* 0x000fe20000000c00 */
[C---:B--2---:R-:W-:Y:S01]  /*52a0*/  FFMA R30, R49.reuse, R30, R25 ;  /* 0x0000001e311e7223 */ /* 0x044fe20000000019 */
[C---:B------:R-:W-:Y:S01]  /*52b0*/  FFMA R31, R49.reuse, R31, R26 ;  /* 0x0000001f311f7223 */ /* 0x040fe2000000001a */
[C---:B------:R-:W-:Y:S01]  /*52c0*/  FFMA R29, R49.reuse, R29, R24 ;  /* 0x0000001d311d7223 */ /* 0x040fe20000000018 */
[----:B------:R-:W2:Y:S01]  /*52d0*/  LDS R42, [R2+0x30] ;  /* 0x00003000022a7984 */ /* 0x000ea20000000800 */
[C---:B---3--:R-:W-:Y:S01]  /*52e0*/  FFMA R37, R49.reuse, R37, R6 ;  /* 0x0000002531257223 */ /* 0x048fe20000000006 */
[C---:B------:R-:W-:Y:S01]  /*52f0*/  FFMA R36, R49.reuse, R36, R5 ;  /* 0x0000002431247223 */ /* 0x040fe20000000005 */
[C---:B------:R-:W-:Y:S01]  /*5300*/  FFMA R28, R49.reuse, R28, R4 ;  /* 0x0000001c311c7223 */ /* 0x040fe20000000004 */
[----:B------:R-:W3:Y:S01]  /*5310*/  LDS.128 R32, [R41+0xa0] ;  /* 0x0000a00029207984 */ /* 0x000ee20000000c00 */
[----:B----4-:R-:W-:-:S03]  /*5320*/  FFMA R54, R49, R54, R27 ;  /* 0x0000003631367223 */ /* 0x010fc6000000001b */
[----:B------:R-:W-:Y:S01]  /*5330*/  LDS R50, [R2+0x2c] ;  /* 0x00002c0002327984 */ /* 0x000fe20000000800 */
[C---:B-----5:R-:W-:Y:S01]  /*5340*/  FFMA R24, R52.reuse, R8, R37 ;  /* 0x0000000834187223 */ /* 0x060fe20000000025 */
[C---:B------:R-:W-:Y:S01]  /*5350*/  FFMA R8, R52.reuse, R10, R29 ;  /* 0x0000000a34087223 */ /* 0x040fe2000000001d */
[C---:B------:R-:W-:Y:S01]  /*5360*/  FFMA R11, R52.reuse, R11, R30 ;  /* 0x0000000b340b7223 */ /* 0x040fe2000000001e */
[----:B------:R-:W4:Y:S01]  /*5370*/  LDS.128 R4, [R41+0xc0] ;  /* 0x0000c00029047984 */ /* 0x000f220000000c00 */
[C---:B------:R-:W-:Y:S01]  /*5380*/  FFMA R36, R52.reuse, R53, R36 ;  /* 0x0000003534247223 */ /* 0x040fe20000000024 */
[C---:B------:R-:W-:Y:S02]  /*5390*/  FFMA R9, R52.reuse, R9, R28 ;  /* 0x0000000934097223 */ /* 0x040fe4000000001c */
[----:B------:R-:W-:Y:S01]  /*53a0*/  LDS R51, [R41+0xdc] ;  /* 0x0000dc0029337984 */ /* 0x000fe20000000800 */
[C---:B------:R-:W-:Y:S01]  /*53b0*/  FFMA R44, R52.reuse, R38, R31 ;  /* 0x00000026342c7223 */ /* 0x040fe2000000001f */
[----:B------:R-:W-:-:S02]  /*53c0*/  FFMA R10, R52, R39, R54 ;  /* 0x00000027340a7223 */ /* 0x000fc40000000036 */
[----:B------:R-:W5:Y:S04]  /*53d0*/  LDS.64 R30, [R41+0xb8] ;  /* 0x0000b800291e7984 */ /* 0x000f680000000a00 */
[----:B------:R-:W5:Y:S01]  /*53e0*/  LDS R39, [R41+0xd0] ;  /* 0x0000d00029277984 */ /* 0x000f620000000800 */
[C---:B0-----:R-:W-:Y:S01]  /*53f0*/  FFMA R49, R45.reuse, R13, R24 ;  /* 0x0000000d2d317223 */ /* 0x041fe20000000018 */
[C---:B------:R-:W-:Y:S01]  /*5400*/  FFMA R29, R45.reuse, R12, R36 ;  /* 0x0000000c2d1d7223 */ /* 0x040fe20000000024 */
[C---:B------:R-:W-:Y:S01]  /*5410*/  FFMA R28, R45.reuse, R14, R9 ;  /* 0x0000000e2d1c7223 */ /* 0x040fe20000000009 */
[----:B------:R-:W0:Y:S01]  /*5420*/  LDS R38, [R2+0x28] ;  /* 0x0000280002267984 */ /* 0x000e220000000800 */
[C---:B------:R-:W-:Y:S01]  /*5430*/  FFMA R9, R45.reuse, R15, R8 ;  /* 0x0000000f2d097223 */ /* 0x040fe20000000008 */
[C---:B-1----:R-:W-:Y:S01]  /*5440*/  FFMA R8, R45.reuse, R20, R11 ;  /* 0x000000142d087223 */ /* 0x042fe2000000000b */
[C---:B------:R-:W-:Y:S01]  /*5450*/  FFMA R11, R45.reuse, R21, R44 ;  /* 0x000000152d0b7223 */ /* 0x040fe2000000002c */
[----:B------:R-:W1:Y:S01]  /*5460*/  LDS.128 R24, [R41+0xe0] ;  /* 0x0000e00029187984 */ /* 0x000e620000000c00 */
[----:B------:R-:W-:-:S03]  /*5470*/  FFMA R10, R45, R22, R10 ;  /* 0x000000162d0a7223 */ /* 0x000fc6000000000a */
[----:B------:R-:W1:Y:S01]  /*5480*/  LDS.64 R36, [R41+0xf0] ;  /* 0x0000f00029247984 */ /* 0x000e620000000a00 */
[C---:B--2---:R-:W-:Y:S01]  /*5490*/  FFMA R54, R42.reuse, R18, R49 ;  /* 0x000000122a367223 */ /* 0x044fe20000000031 */
[C---:B------:R-:W-:Y:S01]  /*54a0*/  FFMA R45, R42.reuse, R17, R29 ;  /* 0x000000112a2d7223 */ /* 0x040fe2000000001d */
[C---:B------:R-:W-:Y:S01]  /*54b0*/  FFMA R49, R42.reuse, R19, R28 ;  /* 0x000000132a317223 */ /* 0x040fe2000000001c */
[----:B------:R-:W-:Y:S01]  /*54c0*/  LDS R53, [R2+0x24] ;  /* 0x0000240002357984 */ /* 0x000fe20000000800 */
[C---:B---3--:R-:W-:Y:S01]  /*54d0*/  FFMA R32, R42.reuse, R32, R9 ;  /* 0x000000202a207223 */ /* 0x048fe20000000009 */
[C---:B------:R-:W-:Y:S01]  /*54e0*/  FFMA R33, R42.reuse, R33, R8 ;  /* 0x000000212a217223 */ /* 0x040fe20000000008 */
[C---:B------:R-:W-:Y:S01]  /*54f0*/  FFMA R34, R42.reuse, R34, R11 ;  /* 0x000000222a227223 */ /* 0x040fe2000000000b */
[----:B------:R-:W2:Y:S01]  /*5500*/  LDS.128 R12, [R41+0x100] ;  /* 0x00010000290c7984 */ /* 0x000ea20000000c00 */
[----:B------:R-:W-:-:S03]  /*5510*/  FFMA R42, R42, R35, R10 ;  /* 0x000000232a2a7223 */ /* 0x000fc6000000000a */
[----:B------:R-:W3:Y:S04]  /*5520*/  LDS.128 R20, [R41+0x110] ;  /* 0x0001100029147984 */ /* 0x000ee80000000c00 */
[----:B------:R-:W-:Y:S01]  /*5530*/  LDS.128 R16, [R41+0x120] ;  /* 0x0001200029107984 */ /* 0x000fe20000000c00 */
[C---:B----4-:R-:W-:Y:S01]  /*5540*/  FFMA R4, R50.reuse, R4, R49 ;  /* 0x0000000432047223 */ /* 0x050fe20000000031 */
[C---:B------:R-:W-:Y:S01]  /*5550*/  FFMA R6, R50.reuse, R6, R33 ;  /* 0x0000000632067223 */ /* 0x040fe20000000021 */
[C---:B------:R-:W-:Y:S01]  /*5560*/  FFMA R7, R50.reuse, R7, R34 ;  /* 0x0000000732077223 */ /* 0x040fe20000000022 */
[----:B------:R-:W4:Y:S01]  /*5570*/  LDS R44, [R2+0x20] ;  /* 0x00002000022c7984 */ /* 0x000f220000000800 */
[----:B------:R-:W-:-:S03]  /*5580*/  FFMA R5, R50, R5, R32 ;  /* 0x0000000532057223 */ /* 0x000fc60000000020 */
[----:B------:R-:W4:Y:S01]  /*5590*/  LDS.128 R8, [R41+0x130] ;  /* 0x0001300029087984 */ /* 0x000f220000000c00 */
[C---:B-----5:R-:W-:Y:S01]  /*55a0*/  FFMA R30, R50.reuse, R30, R45 ;  /* 0x0000001e321e7223 */ /* 0x060fe2000000002d */
[C---:B------:R-:W-:Y:S01]  /*55b0*/  FFMA R31, R50.reuse, R31, R54 ;  /* 0x0000001f321f7223 */ /* 0x040fe20000000036 */
[----:B------:R-:W-:Y:S01]  /*55c0*/  IMAD.WIDE.U32 R54, R55, 0x4, R46 ;  /* 0x0000000437367825 */ /* 0x000fe200078e002e */
[----:B------:R-:W-:Y:S03]  /*55d0*/  LDS R48, [R2+0x1c] ;  /* 0x00001c0002307984 */ /* 0x000fe60000000800 */
[----:B------:R-:W-:Y:S01]  /*55e0*/  FFMA R42, R50, R39, R42 ;  /* 0x00000027322a7223 */ /* 0x000fe2000000002a */
[----:B------:R-:W5:Y:S01]  /*55f0*/  LDS.64 R28, [R41+0x148] ;  /* 0x00014800291c7984 */ /* 0x000f620000000a00 */
[----:B0-----:R-:W-:-:S03]  /*5600*/  FFMA R30, R38, R51, R30 ;  /* 0x00000033261e7223 */ /* 0x001fc6000000001e */
[----:B------:R-:W-:Y:S01]  /*5610*/  LDS R49, [R2+0x18] ;  /* 0x0000180002317984 */ /* 0x000fe20000000800 */
[C---:B-1----:R-:W-:Y:S01]  /*5620*/  FFMA R25, R38.reuse, R25, R4 ;  /* 0x0000001926197223 */ /* 0x042fe20000000004 */
[C---:B------:R-:W-:Y:S01]  /*5630*/  FFMA R27, R38.reuse, R27, R6 ;  /* 0x0000001b261b7223 */ /* 0x040fe20000000006 */
[C---:B------:R-:W-:Y:S01]  /*5640*/  FFMA R26, R38.reuse, R26, R5 ;  /* 0x0000001a261a7223 */ /* 0x040fe20000000005 */
[----:B------:R-:W0:Y:S01]  /*5650*/  LDS R52, [R41+0x16c] ;  /* 0x00016c0029347984 */ /* 0x000e220000000800 */
[C---:B------:R-:W-:Y:S01]  /*5660*/  FFMA R36, R38.reuse, R36, R7 ;  /* 0x0000002426247223 */ /* 0x040fe20000000007 */
[C---:B------:R-:W-:Y:S01]  /*5670*/  FFMA R37, R38.reuse, R37, R42 ;  /* 0x0000002526257223 */ /* 0x040fe2000000002a */
[----:B------:R-:W-:Y:S01]  /*5680*/  FFMA R24, R38, R24, R31 ;  /* 0x0000001826187223 */ /* 0x000fe2000000001f */
[----:B------:R-:W-:Y:S04]  /*5690*/  LDS R43, [R2+0x14] ;  /* 0x00001400022b7984 */ /* 0x000fe80000000800 */
[----:B------:R-:W1:Y:S01]  /*56a0*/  LDS.128 R32, [R41+0x190] ;  /* 0x0001900029207984 */ /* 0x000e620000000c00 */
[C---:B--2---:R-:W-:Y:S01]  /*56b0*/  FFMA R5, R53.reuse, R12, R30 ;  /* 0x0000000c35057223 */ /* 0x044fe2000000001e */
[C---:B------:R-:W-:Y:S01]  /*56c0*/  FFMA R14, R53.reuse, R14, R25 ;  /* 0x0000000e350e7223 */ /* 0x040fe20000000019 */
[C---:B------:R-:W-:Y:S01]  /*56d0*/  FFMA R13, R53.reuse, R13, R24 ;  /* 0x0000000d350d7223 */ /* 0x040fe20000000018 */
[C---:B---3--:R-:W-:Y:S01]  /*56e0*/  FFMA R25, R53.reuse, R20, R27 ;  /* 0x0000001435197223 */ /* 0x048fe2000000001b */
[C---:B------:R-:W-:Y:S01]  /*56f0*/  FFMA R45, R53.reuse, R21, R36 ;  /* 0x00000015352d7223 */ /* 0x040fe20000000024 */
[C---:B------:R-:W-:Y:S01]  /*5700*/  FFMA R30, R53.reuse, R22, R37 ;  /* 0x00000016351e7223 */ /* 0x040fe20000000025 */
[----:B------:R-:W-:Y:S01]  /*5710*/  LDS R50, [R2+0x10] ;  /* 0x0000100002327984 */ /* 0x000fe20000000800 */
[----:B------:R-:W-:-:S03]  /*5720*/  FFMA R31, R53, R15, R26 ;  /* 0x0000000f351f7223 */ /* 0x000fc6000000001a */
[----:B------:R-:W2:Y:S01]  /*5730*/  LDS.128 R20, [R41+0x1b0] ;  /* 0x0001b00029147984 */ /* 0x000ea20000000c00 */
[C---:B----4-:R-:W-:Y:S01]  /*5740*/  FFMA R17, R44.reuse, R17, R5 ;  /* 0x000000112c117223 */ /* 0x050fe20000000005 */
[C---:B------:R-:W-:Y:S01]  /*5750*/  FFMA R18, R44.reuse, R18, R13 ;  /* 0x000000122c127223 */ /* 0x040fe2000000000d */
[C---:B------:R-:W-:Y:S01]  /*5760*/  FFMA R19, R44.reuse, R19, R14 ;  /* 0x000000132c137223 */ /* 0x040fe2000000000e */
[----:B------:R-:W-:Y:S01]  /*5770*/  LDS R38, [R2+0xc] ;  /* 0x00000c0002267984 */ /* 0x000fe20000000800 */
[C---:B------:R-:W-:Y:S01]  /*5780*/  FFMA R9, R44.reuse, R9, R25 ;  /* 0x000000092c097223 */ /* 0x040fe20000000019 */
[C---:B------:R-:W-:Y:S01]  /*5790*/  FFMA R30, R44.reuse, R11, R30 ;  /* 0x0000000b2c1e7223 */ /* 0x040fe2000000001e */
[C---:B------:R-:W-:Y:S01]  /*57a0*/  FFMA R10, R44.reuse, R10, R45 ;  /* 0x0000000a2c0a7223 */ /* 0x040fe2000000002d */
[----:B------:R-:W3:Y:S01]  /*57b0*/  LDS.64 R36, [R41+0x1d8] ;  /* 0x0001d80029247984 */ /* 0x000ee20000000a00 */
[----:B------:R-:W-:Y:S02]  /*57c0*/  FFMA R8, R44, R8, R31 ;  /* 0x000000082c087223 */ /* 0x000fe4000000001f */
[----:B------:R-:W4:Y:S01]  /*57d0*/  LDC.64 R44, c[0x0][0x380] ;  /* 0x0000e000ff2c7b82 */ /* 0x000f220000000a00 */
[----:B------:R-:W3:Y:S01]  /*57e0*/  LDS.128 R4, [R41+0x150] ;  /* 0x0001500029047984 */ /* 0x000ee20000000c00 */
[C---:B-----5:R-:W-:Y:S01]  /*57f0*/  FFMA R28, R48.reuse, R28, R17 ;  /* 0x0000001c301c7223 */ /* 0x060fe20000000011 */
[----:B------:R-:W-:-:S02]  /*5800*/  FFMA R29, R48, R29, R18 ;  /* 0x0000001d301d7223 */ /* 0x000fc40000000012 */
[----:B------:R5:W-:Y:S04]  /*5810*/  LDS R42, [R2+0x8] ;  /* 0x00000800022a7984 */ /* 0x000be80000000800 */
[----:B------:R-:W5:Y:S01]  /*5820*/  LDS R53, [R41+0x1fc] ;  /* 0x0001fc0029357984 */ /* 0x000f620000000800 */
[----:B0-----:R-:W-:-:S03]  /*5830*/  FFMA R28, R49, R52, R28 ;  /* 0x00000034311c7223 */ /* 0x001fc6000000001c */
[----:B------:R-:W0:Y:S04]  /*5840*/  LDS R51, [R41+0x160] ;  /* 0x0001600029337984 */ /* 0x000e280000000800 */
[----:B------:R-:W0:Y:S01]  /*5850*/  LDS.128 R12, [R41+0x170] ;  /* 0x00017000290c7984 */ /* 0x000e220000000c00 */
[----:B-1----:R-:W-:-:S03]  /*5860*/  FFMA R11, R43, R32, R28 ;  /* 0x000000202b0b7223 */ /* 0x002fc6000000001c */
[----:B------:R-:W-:Y:S01]  /*5870*/  LDS R39, [R0+0x4] ;  /* 0x0000040000277984 */ /* 0x000fe20000000800 */
[----:B----4-:R-:W-:-:S03]  /*5880*/  @!P0 IMAD.WIDE.U32 R56, R57, 0x4, R44 ;  /* 0x0000000439388825 */ /* 0x010fc600078e002c */
[----:B------:R-:W1:Y:S04]  /*5890*/  LDS.128 R24, [R41+0x220] ;  /* 0x0002200029187984 */ /* 0x000e680000000c00 */
[----:B------:R-:W4:Y:S01]  /*58a0*/  LDS.64 R16, [R41+0x180] ;  /* 0x0001800029107984 */ /* 0x000f220000000a00 */
[----:B--2---:R-:W-:-:S04]  /*58b0*/  FFMA R11, R50, R21, R11 ;  /* 0x00000015320b7223 */ /* 0x004fc8000000000b */
[----:B---3--:R-:W-:Y:S01]  /*58c0*/  FFMA R11, R38, R36, R11 ;  /* 0x00000024260b7223 */ /* 0x008fe2000000000b */
[C---:B-----5:R-:W-:Y:S01]  /*58d0*/  FFMA R2, R48.reuse, R4, R19 ;  /* 0x0000000430027223 */ /* 0x060fe20000000013 */
[C---:B------:R-:W-:Y:S01]  /*58e0*/  FFMA R6, R48.reuse, R6, R9 ;  /* 0x0000000630067223 */ /* 0x040fe20000000009 */
[C---:B------:R-:W-:Y:S01]  /*58f0*/  FFMA R7, R48.reuse, R7, R10 ;  /* 0x0000000730077223 */ /* 0x040fe2000000000a */
[----:B------:R-:W-:Y:S01]  /*5900*/  FFMA R5, R48, R5, R8 ;  /* 0x0000000530057223 */ /* 0x000fe20000000008 */
[----:B------:R-:W-:Y:S02]  /*5910*/  FFMA R4, R42, R53, R11 ;  /* 0x000000352a047223 */ /* 0x000fe4000000000b */
[----:B------:R-:W-:Y:S01]  /*5920*/  LDS.128 R8, [R41+0x1c0] ;  /* 0x0001c00029087984 */ /* 0x000fe20000000c00 */
[----:B0-----:R-:W-:-:S03]  /*5930*/  FFMA R30, R48, R51, R30 ;  /* 0x00000033301e7223 */ /* 0x001fc6000000001e */
[----:B------:R-:W-:Y:S01]  /*5940*/  LDS R51, [R41+0x1f0] ;  /* 0x0001f00029337984 */ /* 0x000fe20000000800 */
[C---:B------:R-:W-:Y:S01]  /*5950*/  FFMA R12, R49.reuse, R12, R29 ;  /* 0x0000000c310c7223 */ /* 0x040fe2000000001d */
[C---:B------:R-:W-:Y:S01]  /*5960*/  FFMA R13, R49.reuse, R13, R2 ;  /* 0x0000000d310d7223 */ /* 0x040fe20000000002 */
[C---:B------:R-:W-:Y:S01]  /*5970*/  FFMA R21, R49.reuse, R15, R6 ;  /* 0x0000000f31157223 */ /* 0x040fe20000000006 */
[----:B------:R-:W-:Y:S01]  /*5980*/  FFMA R2, R49, R14, R5 ;  /* 0x0000000e31027223 */ /* 0x000fe20000000005 */
[C---:B------:R-:W-:Y:S01]  /*5990*/  FFMA R53, R43.reuse, R33, R12 ;  /* 0x000000212b357223 */ /* 0x040fe2000000000c */
[----:B------:R-:W-:Y:S01]  /*59a0*/  FFMA R34, R43, R34, R13 ;  /* 0x000000222b227223 */ /* 0x000fe2000000000d */
[----:B------:R-:W-:Y:S01]  /*59b0*/  LDS.64 R32, [R41+0x210] ;  /* 0x0002100029207984 */ /* 0x000fe20000000a00 */
[----:B-1----:R-:W-:-:S03]  /*59c0*/  FFMA R59, R39, R24, R4 ;  /* 0x00000018273b7223 */ /* 0x002fc60000000004 */
[----:B------:R-:W-:Y:S01]  /*59d0*/  LDS.128 R12, [R41+0x1e0] ;  /* 0x0001e000290c7984 */ /* 0x000fe20000000c00 */
[C---:B----4-:R-:W-:Y:S01]  /*59e0*/  FFMA R20, R49.reuse, R16, R7 ;  /* 0x0000001031147223 */ /* 0x050fe20000000007 */
[----:B------:R-:W-:Y:S02]  /*59f0*/  FFMA R49, R49, R17, R30 ;  /* 0x0000001131317223 */ /* 0x000fe4000000001e */
[----:B------:R0:W-:Y:S04]  /*5a00*/  STG.E desc[UR6][R54.64], R59 ;  /* 0x0000003b36007986 */ /* 0x0001e8000c101906 */
[----:B------:R-:W1:Y:S04]  /*5a10*/  LDS.128 R28, [R41+0x1a0] ;  /* 0x0001a000291c7984 */ /* 0x000e680000000c00 */
[----:B------:R-:W2:Y:S04]  /*5a20*/  LDS.128 R4, [R41+0x230] ;  /* 0x0002300029047984 */ /* 0x000ea80000000c00 */
[----:B------:R3:W4:Y:S01]  /*5a30*/  LDS.128 R16, [R41+0x200] ;  /* 0x0002000029107984 */ /* 0x0007220000000c00 */
[----:B0-----:R-:W-:Y:S01]  /*5a40*/  IMAD.WIDE.U32 R54, R61, 0x4, R44 ;  /* 0x000000043d367825 */ /* 0x001fe200078e002c */
[----:B------:R-:W0:Y:S08]  /*5a50*/  LDC.64 R58, c[0x0][0x388] ;  /* 0x0000e200ff3a7b82 */ /* 0x000e300000000a00 */
[----:B------:R-:W-:Y:S08]  /*5a60*/  BAR.SYNC.DEFER_BLOCKING 0x0 ;  /* 0x0000000000007b1d */ /* 0x000ff00000010000 */
[----:B------:R-:W-:Y:S06]  /*5a70*/  BAR.SYNC.DEFER_BLOCKING 0x0 ;  /* 0x0000000000007b1d */ /* 0x000fec0000010000 */
[----:B------:R-:W5:Y:S04]  /*5a80*/  @!P0 LDG.E R57, desc[UR6][R56.64] ;  /* 0x0000000638398981 */ /* 0x000f68000c1e1900 */
[----:B------:R-:W3:Y:S01]  /*5a90*/  LDG.E R55, desc[UR6][R54.64] ;  /* 0x0000000636377981 */ /* 0x000ee2000c1e1900 */
[C---:B-1----:R-:W-:Y:S01]  /*5aa0*/  FFMA R52, R43.reuse, R30, R49 ;  /* 0x0000001e2b347223 */ /* 0x042fe20000000031 */
[C---:B------:R-:W-:Y:S01]  /*5ab0*/  FFMA R35, R43.reuse, R35, R2 ;  /* 0x000000232b237223 */ /* 0x040fe20000000002 */
[C---:B------:R-:W-:Y:S01]  /*5ac0*/  FFMA R24, R43.reuse, R28, R21 ;  /* 0x0000001c2b187223 */ /* 0x040fe20000000015 */
[----:B------:R-:W0:Y:S01]  /*5ad0*/  S2R R36, SR_TID.X ;  /* 0x0000000000247919 */ /* 0x000e220000002100 */
[----:B--2---:R-:W-:Y:S01]  /*5ae0*/  FFMA R7, R43, R29, R20 ;  /* 0x0000001d2b077223 */ /* 0x004fe20000000014 */
[----:B0-----:R-:W-:-:S04]  /*5af0*/  IMAD.WIDE.U32 R48, R36, 0x4, R58 ;  /* 0x0000000424307825 */ /* 0x001fc800078e003a */
[----:B------:R-:W-:Y:S01]  /*5b00*/  IMAD R2, R36, 0x24, R41 ;  /* 0x0000002424027824 */ /* 0x000fe200078e0229 */
[----:B-----5:R0:W-:Y:S04]  /*5b10*/  @!P0 STS [R0], R57 ;  /* 0x0000003900008388 */ /* 0x0201e80000000800 */
[----:B---3--:R-:W-:Y:S01]  /*5b20*/  STS [R0+0x40], R55 ;  /* 0x0000403700007388 */ /* 0x008fe20000000800 */
[----:B------:R-:W-:Y:S06]  /*5b30*/  BAR.SYNC.DEFER_BLOCKING 0x0 ;  /* 0x0000000000007b1d */ /* 0x000fec0000010000 */
[----:B------:R-:W2:Y:S04]  /*5b40*/  @!P0 LDG.E R21, desc[UR6][R48.64] ;  /* 0x0000000630158981 */ /* 0x000ea8000c1e1900 */
[----:B------:R-:W3:Y:S04]  /*5b50*/  @!P0 LDG.E R41, desc[UR6][R48.64+0x40] ;  /* 0x0000400630298981 */ /* 0x000ee8000c1e1900 */
[----:B------:R-:W5:Y:S04]  /*5b60*/  @!P0 LDG.E R43, desc[UR6][R48.64+0x80] ;  /* 0x00008006302b8981 */ /* 0x000f68000c1e1900 */
[----:B------:R-:W5:Y:S04]  /*5b70*/  @!P0 LDG.E R59, desc[UR6][R48.64+0xc0] ;  /* 0x0000c006303b8981 */ /* 0x000f68000c1e1900 */
[----:B------:R-:W5:Y:S04]  /*5b80*/  @!P0 LDG.E R61, desc[UR6][R48.64+0x100] ;  /* 0x00010006303d8981 */ /* 0x000f68000c1e1900 */
[----:B------:R-:W5:Y:S01]  /*5b90*/  @!P0 LDG.E R36, desc[UR6][R48.64+0x140] ;  /* 0x0001400630248981 */ /* 0x000f62000c1e1900 */
[----:B------:R-:W1:Y:S01]  /*5ba0*/  S2UR UR5, SR_CgaCtaId ;  /* 0x00000000000579c3 */ /* 0x000e620000008800 */
[----:B------:R-:W-:Y:S01]  /*5bb0*/  UMOV UR4, 0x400 ;  /* 0x0000040000047882 */ /* 0x000fe20000000000 */
[C---:B------:R-:W-:Y:S01]  /*5bc0*/  FFMA R53, R50.reuse, R22, R53 ;  /* 0x0000001632357223 */ /* 0x040fe20000000035 */
[C---:B------:R-:W-:Y:S01]  /*5bd0*/  FFMA R31, R50.reuse, R23, R34 ;  /* 0x00000017321f7223 */ /* 0x040fe20000000022 */
        /* <DEDUP_REMOVED lines=8> */
[----:B------:R-:W-:Y:S01]  /*5c60*/  FFMA R15, R38, R15, R10 ;  /* 0x0000000f260f7223 */ /* 0x000fe2000000000a */
[C---:B----4-:R-:W-:Y:S01]  /*5c70*/  FFMA R12, R42.reuse, R19, R9 ;  /* 0x000000132a0c7223 */ /* 0x050fe20000000009 */
[C---:B------:R-:W-:Y:S01]  /*5c80*/  FFMA R16, R42.reuse, R16, R37 ;  /* 0x000000102a107223 */ /* 0x040fe20000000025 */
[----:B------:R-:W-:Y:S01]  /*5c90*/  FFMA R18, R42, R18, R13 ;  /* 0x000000122a127223 */ /* 0x000fe2000000000d */
[----:B------:R-:W-:Y:S01]  /*5ca0*/  FFMA R38, R38, R51, R7 ;  /* 0x0000003326267223 */ /* 0x000fe20000000007 */
[C---:B------:R-:W-:Y:S01]  /*5cb0*/  FFMA R17, R42.reuse, R17, R8 ;  /* 0x000000112a117223 */ /* 0x040fe20000000008 */
[C---:B------:R-:W-:Y:S01]  /*5cc0*/  FFMA R25, R39.reuse, R25, R16 ;  /* 0x0000001927197223 */ /* 0x040fe20000000010 */
[C---:B------:R-:W-:Y:S01]  /*5cd0*/  FFMA R27, R39.reuse, R27, R18 ;  /* 0x0000001b271b7223 */ /* 0x040fe20000000012 */
[C---:B------:R-:W-:Y:S01]  /*5ce0*/  FFMA R7, R42.reuse, R33, R38 ;  /* 0x000000212a077223 */ /* 0x040fe20000000026 */
[----:B------:R-:W-:Y:S01]  /*5cf0*/  FFMA R18, R42, R32, R15 ;  /* 0x000000202a127223 */ /* 0x000fe2000000000f */
[C---:B------:R-:W-:Y:S01]  /*5d00*/  FFMA R16, R39.reuse, R4, R12 ;  /* 0x0000000427107223 */ /* 0x040fe2000000000c */
[C---:B------:R-:W-:Y:S01]  /*5d10*/  FFMA R19, R39.reuse, R26, R17 ;  /* 0x0000001a27137223 */ /* 0x040fe20000000011 */
[----:B-1----:R-:W-:Y:S01]  /*5d20*/  ULEA UR4, UR5, UR4, 0x18 ;  /* 0x0000000405047291 */ /* 0x002fe2000f8ec0ff */
[C---:B------:R-:W-:Y:S01]  /*5d30*/  FFMA R17, R39.reuse, R5, R18 ;  /* 0x0000000527117223 */ /* 0x040fe20000000012 */
[----:B------:R-:W-:Y:S01]  /*5d40*/  FFMA R52, R39, R6, R7 ;  /* 0x0000000627347223 */ /* 0x000fe20000000007 */
[C---:B0-----:R-:W-:Y:S01]  /*5d50*/  IADD3 R57, PT, PT, R3.reuse, 0x1030, RZ ;  /* 0x0000103003397810 */ /* 0x041fe20007ffe0ff */
[----:B--2---:R-:W-:Y:S04]  /*5d60*/  @!P0 STS [R2+0x8], R21 ;  /* 0x0000081502008388 */ /* 0x004fe80000000800 */
[----:B---3--:R-:W-:Y:S04]  /*5d70*/  @!P0 STS [R2+0xc], R41 ;  /* 0x00000c2902008388 */ /* 0x008fe80000000800 */
[----:B-----5:R-:W-:Y:S04]  /*5d80*/  @!P0 STS [R2+0x10], R43 ;  /* 0x0000102b02008388 */ /* 0x020fe80000000800 */
[----:B------:R0:W-:Y:S04]  /*5d90*/  @!P0 STS [R2+0x14], R59 ;  /* 0x0000143b02008388 */ /* 0x0001e80000000800 */
[----:B------:R-:W-:Y:S04]  /*5da0*/  @!P0 STS [R2+0x18], R61 ;  /* 0x0000183d02008388 */ /* 0x000fe80000000800 */
[----:B------:R-:W-:Y:S01]  /*5db0*/  @!P0 STS [R2+0x1c], R36 ;  /* 0x00001c2402008388 */ /* 0x000fe20000000800 */
[----:B0-----:R-:W-:Y:S01]  /*5dc0*/  @!P0 IADD3 R59, PT, PT, R3, 0x1020, RZ ;  /* 0x00001020033b8810 */ /* 0x001fe20007ffe0ff */
[----:B------:R-:W-:Y:S01]  /*5dd0*/  BAR.SYNC.DEFER_BLOCKING 0x0 ;  /* 0x0000000000007b1d */ /* 0x000fe20000010000 */
[----:B------:R-:W-:-:S04]  /*5de0*/  IMAD.WIDE.U32 R56, R57, 0x4, R44 ;  /* 0x0000000439387825 */ /* 0x000fc800078e002c */
[----:B------:R-:W-:Y:S01]  /*5df0*/  @!P0 IMAD.WIDE.U32 R58, R59, 0x4, R44 ;  /* 0x000000043b3a8825 */ /* 0x000fe200078e002c */
[----:B------:R-:W-:Y:S04]  /*5e00*/  LDS R30, [R0+0x40] ;  /* 0x00004000001e7984 */ /* 0x000fe80000000800 */
[----:B------:R-:W0:Y:S04]  /*5e10*/  LDS.64 R28, [UR4+0x8] ;  /* 0x00000804ff1c7984 */ /* 0x000e280008000a00 */
[----:B------:R-:W1:Y:S04]  /*5e20*/  LDS.128 R20, [UR4+0x10] ;  /* 0x00001004ff147984 */ /* 0x000e680008000c00 */
[----:B------:R-:W-:Y:S04]  /*5e30*/  LDS R31, [R0+0x3c] ;  /* 0x00003c00001f7984 */ /* 0x000fe80000000800 */
[----:B------:R-:W2:Y:S04]  /*5e40*/  LDS.128 R8, [UR4+0x30] ;  /* 0x00003004ff087984 */ /* 0x000ea80008000c00 */
[----:B------:R-:W3:Y:S04]  /*5e50*/  LDS R36, [UR4+0x40] ;  /* 0x00004004ff247984 */ /* 0x000ee80008000800 */
[----:B------:R-:W-:Y:S04]  /*5e60*/  LDS R33, [R0+0x38] ;  /* 0x0000380000217984 */ /* 0x000fe80000000800 */
[----:B------:R-:W4:Y:S04]  /*5e70*/  LDS.128 R12, [UR4+0x50] ;  /* 0x00005004ff0c7984 */ /* 0x000f280008000c00 */
[----:B------:R-:W5:Y:S04]  /*5e80*/  LDS.64 R34, [UR4+0x60] ;  /* 0x00006004ff227984 */ /* 0x000f680008000a00 */
[----:B------:R-:W5:Y:S04]  /*5e90*/  LDS R32, [UR4+0x2c] ;  /* 0x00002c04ff207984 */ /* 0x000f680008000800 */
[----:B------:R-:W-:Y:S01]  /*5ea0*/  LDS.128 R4, [UR4+0x70] ;  /* 0x00007004ff047984 */ /* 0x000fe20008000c00 */
[----:B0-----:R-:W-:-:S03]  /*5eb0*/  FFMA R41, R30, R28, R25 ;  /* 0x0000001c1e297223 */ /* 0x001fc60000000019 */
[----:B------:R-:W0:Y:S01]  /*5ec0*/  LDS R38, [R0+0x34] ;  /* 0x0000340000267984 */ /* 0x000e220000000800 */
[C---:B------:R-:W-:Y:S01]  /*5ed0*/  FFMA R50, R30.reuse, R29, R19 ;  /* 0x0000001d1e327223 */ /* 0x040fe20000000013 */
[C---:B-1----:R-:W-:Y:S02]  /*5ee0*/  FFMA R42, R30.reuse, R20, R27 ;  /* 0x000000141e2a7223 */ /* 0x042fe4000000001b */
[----:B------:R-:W-:Y:S01]  /*5ef0*/  LDS R51, [R0+0x30] ;  /* 0x0000300000337984 */ /* 0x000fe20000000800 */
[C---:B------:R-:W-:Y:S01]  /*5f00*/  FFMA R43, R30.reuse, R21, R16 ;  /* 0x000000151e2b7223 */ /* 0x040fe20000000010 */
[C---:B------:R-:W-:Y:S01]  /*5f10*/  FFMA R54, R30.reuse, R22, R17 ;  /* 0x000000161e367223 */ /* 0x040fe20000000011 */
[----:B------:R-:W-:Y:S01]  /*5f20*/  FFMA R53, R30, R23, R52 ;  /* 0x000000171e357223 */ /* 0x000fe20000000034 */
[----:B------:R-:W1:Y:S01]  /*5f30*/  LDS.128 R24, [UR4+0x80] ;  /* 0x00008004ff187984 */ /* 0x000e620008000c00 */
[----:B--2---:R-:W-:-:S03]  /*5f40*/  FFMA R8, R31, R8, R50 ;  /* 0x000000081f087223 */ /* 0x004fc60000000032 */
[----:B------:R-:W2:Y:S01]  /*5f50*/  LDS.64 R28, [UR4+0x98] ;  /* 0x00009804ff1c7984 */ /* 0x000ea20008000a00 */
[C---:B------:R-:W-:Y:S01]  /*5f60*/  FFMA R9, R31.reuse, R9, R42 ;  /* 0x000000091f097223 */ /* 0x040fe2000000002a */
[C---:B------:R-:W-:Y:S01]  /*5f70*/  FFMA R10, R31.reuse, R10, R43 ;  /* 0x0000000a1f0a7223 */ /* 0x040fe2000000002b */
[C---:B------:R-:W-:Y:S01]  /*5f80*/  FFMA R11, R31.reuse, R11, R54 ;  /* 0x0000000b1f0b7223 */ /* 0x040fe20000000036 */
[----:B------:R-:W2:Y:S01]  /*5f90*/  LDS.128 R16, [UR4+0xa0] ;  /* 0x0000a004ff107984 */ /* 0x000ea20008000c00 */
[----:B---3--:R-:W-:-:S03]  /*5fa0*/  FFMA R36, R31, R36, R53 ;  /* 0x000000241f247223 */ /* 0x008fc60000000035 */
[----:B------:R-:W-:Y:S01]  /*5fb0*/  LDS R30, [R0+0x2c] ;  /* 0x00002c00001e7984 */ /* 0x000fe20000000800 */
[----:B----4-:R-:W-:-:S03]  /*5fc0*/  FFMA R13, R33, R13, R8 ;  /* 0x0000000d210d7223 */ /* 0x010fc60000000008 */
[----:B------:R-:W3:Y:S01]  /*5fd0*/  LDS.128 R20, [UR4+0xc0] ;  /* 0x0000c004ff147984 */ /* 0x000ee20008000c00 */
[C---:B------:R-:W-:Y:S01]  /*5fe0*/  FFMA R14, R33.reuse, R14, R9 ;  /* 0x0000000e210e7223 */ /* 0x040fe20000000009 */
[C---:B------:R-:W-:Y:S01]  /*5ff0*/  FFMA R15, R33.reuse, R15, R10 ;  /* 0x0000000f210f7223 */ /* 0x040fe2000000000a */
[C---:B-----5:R-:W-:Y:S01]  /*6000*/  FFMA R34, R33.reuse, R34, R11 ;  /* 0x0000002221227223 */ /* 0x060fe2000000000b */
[----:B------:R-:W4:Y:S01]  /*6010*/  LDS R37, [UR4+0xbc] ;  /* 0x0000bc04ff257984 */ /* 0x000f220008000800 */
[----:B------:R-:W-:Y:S01]  /*6020*/  FFMA R35, R33, R35, R36 ;  /* 0x0000002321237223 */ /* 0x000fe20000000024 */
[----:B------:R-:W-:Y:S02]  /*6030*/  FFMA R32, R31, R32, R41 ;  /* 0x000000201f207223 */ /* 0x000fe40000000029 */
[----:B------:R-:W5:Y:S02]  /*6040*/  LDS R39, [UR4+0xd0] ;  /* 0x0000d004ff277984 */ /* 0x000f640008000800 */
[----:B------:R-:W-:-:S02]  /*6050*/  FFMA R31, R33, R12, R32 ;  /* 0x0000000c211f7223 */ /* 0x000fc40000000020 */
[----:B------:R-:W-:Y:S01]  /*6060*/  LDS.128 R8, [UR4+0x100] ;  /* 0x00010004ff087984 */ /* 0x000fe20008000c00 */
[C---:B0-----:R-:W-:Y:S01]  /*6070*/  FFMA R6, R38.reuse, R6, R13 ;  /* 0x0000000626067223 */ /* 0x041fe2000000000d */
[C---:B------:R-:W-:Y:S01]  /*6080*/  FFMA R7, R38.reuse, R7, R14 ;  /* 0x0000000726077223 */ /* 0x040fe2000000000e */
[C---:B------:R-:W-:Y:S01]  /*6090*/  FFMA R4, R38.reuse, R5, R31 ;  /* 0x0000000526047223 */ /* 0x040fe2000000001f */
[----:B------:R-:W-:Y:S04]  /*60a0*/  LDS R42, [R0+0x18] ;  /* 0x00001800002a7984 */ /* 0x000fe80000000800 */
[----:B------:R-:W-:Y:S01]  /*60b0*/  LDS R31, [R0+0x20] ;  /* 0x00002000001f7984 */ /* 0x000fe20000000800 */
[C---:B-1----:R-:W-:Y:S01]  /*60c0*/  FFMA R24, R38.reuse, R24, R15 ;  /* 0x0000001826187223 */ /* 0x042fe2000000000f */
[C---:B------:R-:W-:Y:S01]  /*60d0*/  FFMA R25, R38.reuse, R25, R34 ;  /* 0x0000001926197223 */ /* 0x040fe20000000022 */
[----:B------:R-:W-:Y:S01]  /*60e0*/  FFMA R26, R38, R26, R35 ;  /* 0x0000001a261a7223 */ /* 0x000fe20000000023 */
[----:B------:R-:W-:Y:S01]  /*60f0*/  LDS R34, [R0+0x28] ;  /* 0x0000280000227984 */ /* 0x000fe20000000800 */
[C---:B--2---:R-:W-:Y:S01]  /*6100*/  FFMA R29, R51.reuse, R29, R6 ;  /* 0x0000001d331d7223 */ /* 0x044fe20000000006 */
[----:B------:R-:W-:-:S02]  /*6110*/  FFMA R5, R51, R28, R4 ;  /* 0x0000001c33057223 */ /* 0x000fc40000000004 */
[----:B------:R-:W0:Y:S01]  /*6120*/  LDS.128 R12, [UR4+0xe0] ;  /* 0x0000e004ff0c7984 */ /* 0x000e220008000c00 */
[C---:B------:R-:W-:Y:S01]  /*6130*/  FFMA R16, R51.reuse, R16, R7 ;  /* 0x0000001033107223 */ /* 0x040fe20000000007 */
[C---:B------:R-:W-:Y:S01]  /*6140*/  FFMA R17, R51.reuse, R17, R24 ;  /* 0x0000001133117223 */ /* 0x040fe20000000018 */
[C---:B------:R-:W-:Y:S01]  /*6150*/  FFMA R18, R51.reuse, R18, R25 ;  /* 0x0000001233127223 */ /* 0x040fe20000000019 */
[----:B------:R-:W1:Y:S01]  /*6160*/  LDS R35, [R0+0x24] ;  /* 0x0000240000237984 */ /* 0x000e620000000800 */
[----:B------:R-:W-:-:S03]  /*6170*/  FFMA R26, R51, R19, R26 ;  /* 0x00000013331a7223 */ /* 0x000fc6000000001a */
[----:B------:R-:W2:Y:S01]  /*6180*/  LDS.64 R32, [UR4+0xf0] ;  /* 0x0000f004ff207984 */ /* 0x000ea20008000a00 */
[C---:B---3--:R-:W-:Y:S01]  /*6190*/  FFMA R36, R30.reuse, R20, R29 ;  /* 0x000000141e247223 */ /* 0x048fe2000000001d */
[C---:B------:R-:W-:Y:S01]  /*61a0*/  FFMA R43, R30.reuse, R21, R16 ;  /* 0x000000151e2b7223 */ /* 0x040fe20000000010 */
[C---:B------:R-:W-:Y:S01]  /*61b0*/  FFMA R38, R30.reuse, R22, R17 ;  /* 0x000000161e267223 */ /* 0x040fe20000000011 */
[----:B------:R-:W3:Y:S01]  /*61c0*/  LDS.64 R28, [UR4+0x128] ;  /* 0x00012804ff1c7984 */ /* 0x000ee20008000a00 */
[C---:B------:R-:W-:Y:S01]  /*61d0*/  FFMA R51, R30.reuse, R23, R18 ;  /* 0x000000171e337223 */ /* 0x040fe20000000012 */
[C---:B----4-:R-:W-:Y:S02]  /*61e0*/  FFMA R53, R30.reuse, R37, R5 ;  /* 0x000000251e357223 */ /* 0x050fe40000000005 */
[----:B------:R-:W-:Y:S01]  /*61f0*/  LDS R37, [UR4+0x14c] ;  /* 0x00014c04ff257984 */ /* 0x000fe20008000800 */
[----:B-----5:R-:W-:-:S03]  /*6200*/  FFMA R50, R30, R39, R26 ;  /* 0x000000271e327223 */ /* 0x020fc6000000001a */
[----:B------:R-:W4:Y:S04]  /*6210*/  LDS R30, [R0+0x1c] ;  /* 0x00001c00001e7984 */ /* 0x000f280000000800 */
[----:B------:R-:W5:Y:S04]  /*6220*/  LDS.128 R20, [UR4+0x170] ;  /* 0x00017004ff147984 */ /* 0x000f680008000c00 */
[----:B------:R-:W5:Y:S04]  /*6230*/  LDS.128 R16, [UR4+0x110] ;  /* 0x00011004ff107984 */ /* 0x000f680008000c00 */
[----:B------:R-:W-:Y:S04]  /*6240*/  LDS.128 R24, [UR4+0x190] ;  /* 0x00019004ff187984 */ /* 0x000fe80008000c00 */
[----:B------:R-:W5:Y:S04]  /*6250*/  LDS R41, [R0+0x14] ;  /* 0x0000140000297984 */ /* 0x000f680000000800 */
[----:B------:R-:W5:Y:S01]  /*6260*/  LDS.128 R4, [UR4+0x130] ;  /* 0x00013004ff047984 */ /* 0x000f620008000c00 */
[C---:B0-----:R-:W-:Y:S01]  /*6270*/  FFMA R12, R34.reuse, R12, R53 ;  /* 0x0000000c220c7223 */ /* 0x041fe20000000035 */
[C---:B------:R-:W-:Y:S01]  /*6280*/  FFMA R36, R34.reuse, R13, R36 ;  /* 0x0000000d22247223 */ /* 0x040fe20000000024 */
[C---:B------:R-:W-:Y:S01]  /*6290*/  FFMA R15, R34.reuse, R15, R38 ;  /* 0x0000000f220f7223 */ /* 0x040fe20000000026 */
[----:B------:R-:W-:Y:S01]  /*62a0*/  FFMA R14, R34, R14, R43 ;  /* 0x0000000e220e7223 */ /* 0x000fe2000000002b */
[C---:B-1----:R-:W-:Y:S01]  /*62b0*/  FFMA R12, R35.reuse, R9, R12 ;  /* 0x00000009230c7223 */ /* 0x042fe2000000000c */
[----:B------:R-:W-:Y:S01]  /*62c0*/  LDS R43, [R0+0xc] ;  /* 0x00000c00002b7984 */ /* 0x000fe20000000800 */
[----:B------:R-:W-:Y:S01]  /*62d0*/  IADD3 R53, PT, PT, R40, 0x1000, RZ ;  /* 0x0000100028357810 */ /* 0x000fe20007ffe0ff */
[C---:B--2---:R-:W-:Y:S01]  /*62e0*/  FFMA R9, R34.reuse, R33, R50 ;  /* 0x0000002122097223 */ /* 0x044fe20000000032 */
[----:B------:R-:W-:Y:S01]  /*62f0*/  FFMA R32, R34, R32, R51 ;  /* 0x0000002022207223 */ /* 0x000fe20000000033 */
[----:B------:R-:W-:Y:S01]  /*6300*/  LDS R50, [R0+0x10] ;  /* 0x0000100000327984 */ /* 0x000fe20000000800 */
[----:B------:R-:W-:Y:S01]  /*6310*/  FFMA R33, R35, R11, R14 ;  /* 0x0000000b23217223 */ /* 0x000fe2000000000e */
[----:B---3--:R-:W-:Y:S01]  /*6320*/  FFMA R13, R31, R28, R12 ;  /* 0x0000001c1f0d7223 */ /* 0x008fe2000000000c */
[----:B------:R-:W-:Y:S01]  /*6330*/  FFMA R28, R35, R10, R36 ;  /* 0x0000000a231c7223 */ /* 0x000fe20000000024 */
[----:B------:R-:W-:Y:S01]  /*6340*/  LDS R39, [R0+0x8] ;  /* 0x0000080000277984 */ /* 0x000fe20000000800 */
[----:B------:R-:W-:-:S04]  /*6350*/  IMAD.WIDE.U32 R52, R53, 0x4, R46 ;  /* 0x0000000435347825 */ /* 0x000fc800078e002e */
[----:B------:R-:W-:Y:S01]  /*6360*/  FFMA R29, R31, R29, R28 ;  /* 0x0000001d1f1d7223 */ /* 0x000fe2000000001c */
[----:B------:R-:W-:Y:S01]  /*6370*/  LDS R38, [R0+0x4] ;  /* 0x0000040000267984 */ /* 0x000fe20000000800 */
[----:B----4-:R-:W-:-:S03]  /*6380*/  FFMA R13, R30, R37, R13 ;  /* 0x000000251e0d7223 */ /* 0x010fc6000000000d */
[----:B------:R-:W0:Y:S01]  /*6390*/  LDS.64 R36, [UR4+0x1b8] ;  /* 0x0001b804ff247984 */ /* 0x000e220008000a00 */
[----:B-----5:R-:W-:Y:S01]  /*63a0*/  FFMA R20, R42, R20, R13 ;  /* 0x000000142a147223 */ /* 0x020fe2000000000d */
[C---:B------:R-:W-:Y:S01]  /*63b0*/  FFMA R16, R35.reuse, R16, R15 ;  /* 0x0000001023107223 */ /* 0x040fe2000000000f */
[C---:B------:R-:W-:Y:S01]  /*63c0*/  FFMA R32, R35.reuse, R17, R32 ;  /* 0x0000001123207223 */ /* 0x040fe20000000020 */
[----:B------:R-:W-:Y:S01]  /*63d0*/  FFMA R34, R35, R18, R9 ;  /* 0x0000001223227223 */ /* 0x000fe20000000009 */
[----:B------:R-:W-:Y:S04]  /*63e0*/  LDS.128 R12, [UR4+0x200] ;  /* 0x00020004ff0c7984 */ /* 0x000fe80008000c00 */
[----:B------:R-:W1:Y:S01]  /*63f0*/  LDS.128 R8, [UR4+0x220] ;  /* 0x00022004ff087984 */ /* 0x000e620008000c00 */
[----:B------:R-:W-:-:S03]  /*6400*/  FFMA R51, R41, R25, R20 ;  /* 0x0000001929337223 */ /* 0x000fc60000000014 */
[----:B------:R-:W2:Y:S01]  /*6410*/  LDS R20, [UR4+0x1dc] ;  /* 0x0001dc04ff147984 */ /* 0x000ea20008000800 */
[C---:B------:R-:W-:Y:S01]  /*6420*/  FFMA R5, R31.reuse, R5, R16 ;  /* 0x000000051f057223 */ /* 0x040fe20000000010 */
[C---:B------:R-:W-:Y:S01]  /*6430*/  FFMA R6, R31.reuse, R6, R32 ;  /* 0x000000061f067223 */ /* 0x040fe20000000020 */
[C---:B------:R-:W-:Y:S01]  /*6440*/  FFMA R7, R31.reuse, R7, R34 ;  /* 0x000000071f077223 */ /* 0x040fe20000000022 */
[----:B------:R-:W3:Y:S04]  /*6450*/  LDS.128 R16, [UR4+0x150] ;  /* 0x00015004ff107984 */ /* 0x000ee80008000c00 */
[----:B------:R-:W4:Y:S04]  /*6460*/  LDS R35, [UR4+0x160] ;  /* 0x00016004ff237984 */ /* 0x000f280008000800 */
[----:B------:R-:W5:Y:S01]  /*6470*/  LDS.64 R24, [UR4+0x180] ;  /* 0x00018004ff187984 */ /* 0x000f620008000a00 */
[----:B0-----:R-:W-:Y:S01]  /*6480*/  FFMA R36, R50, R36, R51 ;  /* 0x0000002432247223 */ /* 0x001fe20000000033 */
[----:B-1----:R-:W-:-:S03]  /*6490*/  FFMA R8, R31, R4, R33 ;  /* 0x000000041f087223 */ /* 0x002fc60000000021 */
[----:B--2---:R-:W-:Y:S01]  /*64a0*/  FFMA R20, R43, R20, R36 ;  /* 0x000000142b147223 */ /* 0x004fe20000000024 */
[----:B---3--:R-:W-:-:S03]  /*64b0*/  FFMA R18, R30, R18, R5 ;  /* 0x000000121e127223 */ /* 0x008fc60000000005 */
[----:B------:R-:W-:Y:S01]  /*64c0*/  FFMA R5, R39, R12, R20 ;  /* 0x0000000c27057223 */ /* 0x000fe20000000014 */
[C---:B------:R-:W-:Y:S01]  /*64d0*/  FFMA R19, R30.reuse, R19, R6 ;  /* 0x000000131e137223 */ /* 0x040fe20000000006 */
[C---:B------:R-:W-:Y:S01]  /*64e0*/  FFMA R17, R30.reuse, R17, R8 ;  /* 0x000000111e117223 */ /* 0x040fe20000000008 */
[----:B----4-:R-:W-:Y:S01]  /*64f0*/  FFMA R4, R30, R35, R7 ;  /* 0x000000231e047223 */ /* 0x010fe20000000007 */
[----:B------:R-:W-:Y:S01]  /*6500*/  FFMA R55, R38, R9, R5 ;  /* 0x0000000926377223 */ /* 0x000fe20000000005 */
[----:B------:R-:W-:Y:S01]  /*6510*/  FFMA R51, R30, R16, R29 ;  /* 0x000000101e337223 */ /* 0x000fe2000000001d */
[C---:B------:R-:W-:Y:S01]  /*6520*/  FFMA R20, R42.reuse, R23, R18 ;  /* 0x000000172a147223 */ /* 0x040fe20000000012 */
[C---:B-----5:R-:W-:Y:S01]  /*6530*/  FFMA R24, R42.reuse, R24, R19 ;  /* 0x000000182a187223 */ /* 0x060fe20000000013 */
[C---:B------:R-:W-:Y:S01]  /*6540*/  FFMA R25, R42.reuse, R25, R4 ;  /* 0x000000192a197223 */ /* 0x040fe20000000004 */
[C---:B------:R-:W-:Y:S01]  /*6550*/  FFMA R22, R42.reuse, R22, R17 ;  /* 0x000000162a167223 */ /* 0x040fe20000000011 */
[----:B------:R-:W-:Y:S04]  /*6560*/  STG.E desc[UR6][R52.64], R55 ;  /* 0x0000003734007986 */ /* 0x000fe8000c101906 */
[----:B------:R-:W-:Y:S04]  /*6570*/  LDS.128 R32, [UR4+0x1a0] ;  /* 0x0001a004ff207984 */ /* 0x000fe80008000c00 */
[----:B------:R-:W0:Y:S04]  /*6580*/  LDS.128 R16, [UR4+0x230] ;  /* 0x00023004ff107984 */ /* 0x000e280008000c00 */
[----:B------:R-:W-:Y:S04]  /*6590*/  LDS R12, [UR4+0x1f0] ;  /* 0x0001f004ff0c7984 */ /* 0x000fe80008000800 */
[----:B------:R-:W-:Y:S04]  /*65a0*/  LDS.64 R8, [UR4+0x210] ;  /* 0x00021004ff087984 */ /* 0x000fe80008000a00 */
[----:B------:R-:W1:Y:S04]  /*65b0*/  LDS.128 R4, [UR4+0x1c0] ;  /* 0x0001c004ff047984 */ /* 0x000e680008000c00 */
[----:B------:R-:W2:Y:S01]  /*65c0*/  LDS.128 R28, [UR4+0x1e0] ;  /* 0x0001e004ff1c7984 */ /* 0x000ea20008000c00 */
[----:B------:R-:W-:Y:S08]  /*65d0*/  BAR.SYNC.DEFER_BLOCKING 0x0 ;  /* 0x0000000000007b1d */ /* 0x000ff00000010000 */
[----:B------:R-:W-:Y:S06]  /*65e0*/  BAR.SYNC.DEFER_BLOCKING 0x0 ;  /* 0x0000000000007b1d */ /* 0x000fec0000010000 */
[----:B------:R-:W3:Y:S04]  /*65f0*/  @!P0 LDG.E R61, desc[UR6][R58.64] ;  /* 0x000000063a3d8981 */ /* 0x000ee8000c1e1900 */
[----:B------:R-:W4:Y:S01]  /*6600*/  LDG.E R57, desc[UR6][R56.64] ;  /* 0x0000000638397981 */ /* 0x000f22000c1e1900 */
[----:B0-----:R-:W-:-:S03]  /*6610*/  FFMA R19, R42, R21, R51 ;  /* 0x000000152a137223 */ /* 0x001fc60000000033 */
[----:B---3--:R-:W-:Y:S04]  /*6620*/  @!P0 STS [R0], R61 ;  /* 0x0000003d00008388 */ /* 0x008fe80000000800 */
[----:B----4-:R-:W-:Y:S01]  /*6630*/  STS [R0+0x40], R57 ;  /* 0x0000403900007388 */ /* 0x010fe20000000800 */
[----:B------:R-:W-:Y:S06]  /*6640*/  BAR.SYNC.DEFER_BLOCKING 0x0 ;  /* 0x0000000000007b1d */ /* 0x000fec0000010000 */
[----:B------:R-:W3:Y:S04]  /*6650*/  @!P0 LDG.E R23, desc[UR6][R48.64] ;  /* 0x0000000630178981 */ /* 0x000ee8000c1e1900 */
[----:B------:R-:W4:Y:S04]  /*6660*/  @!P0 LDG.E R55, desc[UR6][R48.64+0x40] ;  /* 0x0000400630378981 */ /* 0x000f28000c1e1900 */
[----:B------:R-:W5:Y:S04]  /*6670*/  @!P0 LDG.E R53, desc[UR6][R48.64+0x80] ;  /* 0x0000800630358981 */ /* 0x000f68000c1e1900 */
[----:B------:R-:W5:Y:S04]  /*6680*/  @!P0 LDG.E R51, desc[UR6][R48.64+0xc0] ;  /* 0x0000c00630338981 */ /* 0x000f68000c1e1900 */
[----:B------:R-:W5:Y:S01]  /*6690*/  @!P0 LDG.E R35, desc[UR6][R48.64+0x100] ;  /* 0x0001000630238981 */ /* 0x000f62000c1e1900 */
        /* <DEDUP_REMOVED lines=9> */
[----:B------:R-:W-:Y:S01]  /*6730*/  FFMA R37, R50, R37, R32 ;  /* 0x0000002532257223 */ /* 0x000fe20000000020 */
[C---:B--2---:R-:W-:Y:S01]  /*6740*/  FFMA R30, R43.reuse, R30, R34 ;  /* 0x0000001e2b1e7223 */ /* 0x044fe20000000022 */
[----:B------:R-:W-:Y:S01]  /*6750*/  FFMA R12, R43, R12, R6 ;  /* 0x0000000c2b0c7223 */ /* 0x000fe20000000006 */
[----:B------:R-:W-:Y:S01]  /*6760*/  IADD3 R59, PT, PT, R3, 0x1840, RZ ;  /* 0x00001840033b7810 */ /* 0x000fe20007ffe0ff */
[----:B------:R-:W-:Y:S01]  /*6770*/  FFMA R52, R43, R28, R37 ;  /* 0x0000001c2b347223 */ /* 0x000fe20000000025 */
[C---:B------:R-:W-:Y:S01]  /*6780*/  FFMA R15, R39.reuse, R15, R30 ;  /* 0x0000000f270f7223 */ /* 0x040fe2000000001e */
[----:B------:R-:W-:-:S02]  /*6790*/  FFMA R9, R39, R9, R12 ;  /* 0x0000000927097223 */ /* 0x000fc4000000000c */
[----:B------:R-:W-:Y:S01]  /*67a0*/  FFMA R13, R39, R13, R52 ;  /* 0x0000000d270d7223 */ /* 0x000fe20000000034 */
[C---:B------:R-:W-:Y:S01]  /*67b0*/  FFMA R16, R38.reuse, R16, R15 ;  /* 0x0000001026107223 */ /* 0x040fe2000000000f */
[C---:B------:R-:W-:Y:S02]  /*67c0*/  FFMA R18, R38.reuse, R18, R9 ;  /* 0x0000001226127223 */ /* 0x040fe40000000009 */
[----:B------:R-:W-:Y:S01]  /*67d0*/  FFMA R13, R38, R10, R13 ;  /* 0x0000000a260d7223 */ /* 0x000fe2000000000d */
[----:B---3--:R-:W-:Y:S04]  /*67e0*/  @!P0 STS [R2+0xc], R23 ;  /* 0x00000c1702008388 */ /* 0x008fe80000000800 */
[----:B----4-:R-:W-:Y:S04]  /*67f0*/  @!P0 STS [R2+0x10], R55 ;  /* 0x0000103702008388 */ /* 0x010fe80000000800 */
[----:B-----5:R0:W-:Y:S04]  /*6800*/  @!P0 STS [R2+0x14], R53 ;  /* 0x0000143502008388 */ /* 0x0201e80000000800 */
[----:B------:R1:W-:Y:S04]  /*6810*/  @!P0 STS [R2+0x18], R51 ;  /* 0x0000183302008388 */ /* 0x0003e80000000800 */
[----:B------:R-:W-:Y:S01]  /*6820*/  @!P0 STS [R2+0x1c], R35 ;  /* 0x00001c2302008388 */ /* 0x000fe20000000800 */
[C---:B0-----:R-:W-:Y:S01]  /*6830*/  FFMA R53, R43.reuse, R29, R4 ;  /* 0x0000001d2b357223 */ /* 0x041fe20000000004 */
[----:B------:R-:W-:Y:S01]  /*6840*/  BAR.SYNC.DEFER_BLOCKING 0x0 ;  /* 0x0000000000007b1d */ /* 0x000fe20000010000 */
[----:B-1----:R-:W-:-:S02]  /*6850*/  FFMA R51, R43, R31, R36 ;  /* 0x0000001f2b337223 */ /* 0x002fc40000000024 */
[C---:B------:R-:W-:Y:S02]  /*6860*/  FFMA R53, R39.reuse, R14, R53 ;  /* 0x0000000e27357223 */ /* 0x040fe40000000035 */
[----:B------:R-:W-:Y:S02]  /*6870*/  FFMA R8, R39, R8, R51 ;  /* 0x0000000827087223 */ /* 0x000fe40000000033 */
[C---:B------:R-:W-:Y:S02]  /*6880*/  FFMA R11, R38.reuse, R11, R53 ;  /* 0x0000000b260b7223 */ /* 0x040fe40000000035 */
[----:B------:R-:W-:Y:S01]  /*6890*/  FFMA R17, R38, R17, R8 ;  /* 0x0000001126117223 */ /* 0x000fe20000000008 */
[----:B------:R-:W-:Y:S04]  /*68a0*/  LDS R42, [R0+0x40] ;  /* 0x00004000002a7984 */ /* 0x000fe80000000800 */
[----:B------:R-:W0:Y:S04]  /*68b0*/  LDS R19, [UR4+0xc] ;  /* 0x00000c04ff137984 */ /* 0x000e280008000800 */
[----:B------:R-:W1:Y:S04]  /*68c0*/  LDS.128 R24, [UR4+0x10] ;  /* 0x00001004ff187984 */ /* 0x000e680008000c00 */
[----:B------:R-:W-:Y:S04]  /*68d0*/  LDS R41, [R0+0x3c] ;  /* 0x00003c0000297984 */ /* 0x000fe80000000800 */
[----:B------:R-:W2:Y:S04]  /*68e0*/  LDS.128 R20, [UR4+0x30] ;  /* 0x00003004ff147984 */ /* 0x000ea80008000c00 */
[----:B------:R-:W-:Y:S04]  /*68f0*/  LDS.128 R32, [UR4+0x50] ;  /* 0x00005004ff207984 */ /* 0x000fe80008000c00 */
[----:B------:R-:W3:Y:S04]  /*6900*/  LDS R36, [R0+0x38] ;  /* 0x0000380000247984 */ /* 0x000ee80000000800 */
[----:B------:R-:W4:Y:S04]  /*6910*/  LDS R50, [UR4+0x40] ;  /* 0x00004004ff327984 */ /* 0x000f280008000800 */
[----:B------:R-:W5:Y:S04]  /*6920*/  LDS.64 R28, [UR4+0x60] ;  /* 0x00006004ff1c7984 */ /* 0x000f680008000a00 */
[----:B------:R-:W-:Y:S04]  /*6930*/  LDS R37, [R0+0x34] ;  /* 0x0000340000257984 */ /* 0x000fe80000000800 */
[----:B------:R-:W5:Y:S04]  /*6940*/  LDS.64 R30, [UR4+0x78] ;  /* 0x00007804ff1e7984 */ /* 0x000f680008000a00 */
[----:B------:R-:W5:Y:S01]  /*6950*/  LDS.128 R4, [UR4+0x80] ;  /* 0x00008004ff047984 */ /* 0x000f620008000c00 */
[C---:B0-----:R-:W-:Y:S01]  /*6960*/  FFMA R8, R42.reuse, R19, R13 ;  /* 0x000000132a087223 */ /* 0x041fe2000000000d */
[C---:B-1----:R-:W-:Y:S01]  /*6970*/  FFMA R24, R42.reuse, R24, R11 ;  /* 0x000000182a187223 */ /* 0x042fe2000000000b */
[C---:B------:R-:W-:Y:S01]  /*6980*/  FFMA R25, R42.reuse, R25, R16 ;  /* 0x000000192a197223 */ /* 0x040fe20000000010 */
[C---:B------:R-:W-:Y:S01]  /*6990*/  FFMA R26, R42.reuse, R26, R17 ;  /* 0x0000001a2a1a7223 */ /* 0x040fe20000000011 */
[----:B------:R-:W-:Y:S01]  /*69a0*/  LDS R38, [R0+0x30] ;  /* 0x0000300000267984 */ /* 0x000fe20000000800 */
[----:B------:R-:W-:-:S03]  /*69b0*/  FFMA R27, R42, R27, R18 ;  /* 0x0000001b2a1b7223 */ /* 0x000fc60000000012 */
[----:B------:R-:W0:Y:S01]  /*69c0*/  LDS R39, [UR4+0x9c] ;  /* 0x00009c04ff277984 */ /* 0x000e220008000800 */
[C---:B--2---:R-:W-:Y:S01]  /*69d0*/  FFMA R13, R41.reuse, R20, R8 ;  /* 0x00000014290d7223 */ /* 0x044fe20000000008 */
[C---:B------:R-:W-:Y:S01]  /*69e0*/  FFMA R21, R41.reuse, R21, R24 ;  /* 0x0000001529157223 */ /* 0x040fe20000000018 */
[C---:B------:R-:W-:Y:S01]  /*69f0*/  FFMA R22, R41.reuse, R22, R25 ;  /* 0x0000001629167223 */ /* 0x040fe20000000019 */
[----:B------:R-:W-:Y:S01]  /*6a00*/  FFMA R23, R41, R23, R26 ;  /* 0x0000001729177223 */ /* 0x000fe2000000001a */
[----:B------:R-:W1:Y:S01]  /*6a10*/  LDS.128 R8, [UR4+0xa0] ;  /* 0x0000a004ff087984 */ /* 0x000e620008000c00 */
[----:B---3--:R-:W-:-:S03]  /*6a20*/  FFMA R16, R36, R33, R13 ;  /* 0x0000002124107223 */ /* 0x008fc6000000000d */
[----:B------:R-:W-:Y:S01]  /*6a30*/  LDS R43, [R0+0x2c] ;  /* 0x00002c00002b7984 */ /* 0x000fe20000000800 */
[C---:B------:R-:W-:Y:S01]  /*6a40*/  FFMA R34, R36.reuse, R34, R21 ;  /* 0x0000002224227223 */ /* 0x040fe20000000015 */
[C---:B------:R-:W-:Y:S01]  /*6a50*/  FFMA R17, R36.reuse, R35, R22 ;  /* 0x0000002324117223 */ /* 0x040fe20000000016 */
[----:B----4-:R-:W-:Y:S01]  /*6a60*/  FFMA R27, R41, R50, R27 ;  /* 0x00000032291b7223 */ /* 0x010fe2000000001b */
[----:B------:R-:W2:Y:S01]  /*6a70*/  LDS.128 R12, [UR4+0xc0] ;  /* 0x0000c004ff0c7984 */ /* 0x000ea20008000c00 */
[----:B-----5:R-:W-:-:S03]  /*6a80*/  FFMA R18, R36, R28, R23 ;  /* 0x0000001c24127223 */ /* 0x020fc60000000017 */
[----:B------:R-:W3:Y:S01]  /*6a90*/  LDS R50, [UR4+0xd0] ;  /* 0x0000d004ff327984 */ /* 0x000ee20008000800 */
[----:B------:R-:W-:-:S03]  /*6aa0*/  FFMA R36, R36, R29, R27 ;  /* 0x0000001d24247223 */ /* 0x000fc6000000001b */
[----:B------:R-:W-:Y:S01]  /*6ab0*/  LDS.128 R20, [UR4+0xe0] ;  /* 0x0000e004ff147984 */ /* 0x000fe20008000c00 */
[----:B------:R-:W-:-:S03]  /*6ac0*/  FFMA R51, R37, R31, R34 ;  /* 0x0000001f25337223 */ /* 0x000fc60000000022 */
[----:B------:R-:W4:Y:S01]  /*6ad0*/  LDS R52, [R0+0x28] ;  /* 0x0000280000347984 */ /* 0x000f220000000800 */
[C---:B------:R-:W-:Y:S01]  /*6ae0*/  FFMA R35, R37.reuse, R30, R16 ;  /* 0x0000001e25237223 */ /* 0x040fe20000000010 */
[C---:B------:R-:W-:Y:S02]  /*6af0*/  FFMA R4, R37.reuse, R4, R17 ;  /* 0x0000000425047223 */ /* 0x040fe40000000011 */
[----:B------:R-:W-:Y:S01]  /*6b00*/  LDS R7, [R0+0x24] ;  /* 0x0000240000077984 */ /* 0x000fe20000000800 */
[C---:B------:R-:W-:Y:S01]  /*6b10*/  FFMA R5, R37.reuse, R5, R18 ;  /* 0x0000000525057223 */ /* 0x040fe20000000012 */
[----:B------:R-:W-:Y:S02]  /*6b20*/  FFMA R6, R37, R6, R36 ;  /* 0x0000000625067223 */ /* 0x000fe40000000024 */
[----:B------:R-:W5:Y:S04]  /*6b30*/  LDS.64 R32, [UR4+0x108] ;  /* 0x00010804ff207984 */ /* 0x000f680008000a00 */
[----:B------:R-:W5:Y:S01]  /*6b40*/  LDS.64 R28, [UR4+0xf0] ;  /* 0x0000f004ff1c7984 */ /* 0x000f620008000a00 */
[----:B0-----:R-:W-:-:S03]  /*6b50*/  FFMA R30, R38, R39, R35 ;  /* 0x00000027261e7223 */ /* 0x001fc60000000023 */
[----:B------:R-:W-:Y:S01]  /*6b60*/  LDS R34, [R0+0x20] ;  /* 0x0000200000227984 */ /* 0x000fe20000000800 */
[----:B-1----:R-:W-:-:S03]  /*6b70*/  FFMA R10, R38, R10, R5 ;  /* 0x0000000a260a7223 */ /* 0x002fc60000000005 */
[----:B------:R-:W0:Y:S01]  /*6b80*/  LDS R31, [UR4+0x12c] ;  /* 0x00012c04ff1f7984 */ /* 0x000e220008000800 */
[C---:B------:R-:W-:Y:S01]  /*6b90*/  FFMA R5, R38.reuse, R11, R6 ;  /* 0x0000000b26057223 */ /* 0x040fe20000000006 */
[C---:B------:R-:W-:Y:S01]  /*6ba0*/  FFMA R8, R38.reuse, R8, R51 ;  /* 0x0000000826087223 */ /* 0x040fe20000000033 */
[----:B------:R-:W-:Y:S01]  /*6bb0*/  FFMA R9, R38, R9, R4 ;  /* 0x0000000926097223 */ /* 0x000fe20000000004 */
[----:B------:R-:W-:Y:S04]  /*6bc0*/  LDS R41, [R0+0x1c] ;  /* 0x00001c0000297984 */ /* 0x000fe80000000800 */
[----:B------:R-:W1:Y:S01]  /*6bd0*/  LDS.128 R24, [UR4+0x150] ;  /* 0x00015004ff187984 */ /* 0x000e620008000c00 */
[C---:B--2---:R-:W-:Y:S01]  /*6be0*/  FFMA R11, R43.reuse, R12, R30 ;  /* 0x0000000c2b0b7223 */ /* 0x044fe2000000001e */
[C---:B------:R-:W-:Y:S01]  /*6bf0*/  FFMA R13, R43.reuse, R13, R8 ;  /* 0x0000000d2b0d7223 */ /* 0x040fe20000000008 */
[C---:B------:R-:W-:Y:S01]  /*6c00*/  FFMA R14, R43.reuse, R14, R9 ;  /* 0x0000000e2b0e7223 */ /* 0x040fe20000000009 */
[----:B------:R-:W-:Y:S01]  /*6c10*/  LDS.128 R16, [UR4+0x170] ;  /* 0x00017004ff107984 */ /* 0x000fe20008000c00 */
[C---:B------:R-:W-:Y:S01]  /*6c20*/  FFMA R15, R43.reuse, R15, R10 ;  /* 0x0000000f2b0f7223 */ /* 0x040fe2000000000a */
[----:B---3--:R-:W-:-:S02]  /*6c30*/  FFMA R5, R43, R50, R5 ;  /* 0x000000322b057223 */ /* 0x008fc40000000005 */
[----:B------:R-:W2:Y:S01]  /*6c40*/  LDS R42, [R0+0x18] ;  /* 0x00001800002a7984 */ /* 0x000ea20000000800 */
[----:B----4-:R-:W-:-:S03]  /*6c50*/  FFMA R4, R52, R21, R11 ;  /* 0x0000001534047223 */ /* 0x010fc6000000000b */
[----:B------:R-:W-:Y:S01]  /*6c60*/  LDS R43, [R0+0x14] ;  /* 0x00001400002b7984 */ /* 0x000fe20000000800 */
[C---:B------:R-:W-:Y:S01]  /*6c70*/  FFMA R6, R52.reuse, R22, R13 ;  /* 0x0000001634067223 */ /* 0x040fe2000000000d */
[----:B------:R-:W-:Y:S02]  /*6c80*/  FFMA R35, R52, R23, R14 ;  /* 0x0000001734237223 */ /* 0x000fe4000000000e */
[----:B------:R-:W3:Y:S01]  /*6c90*/  LDS.64 R36, [UR4+0x198] ;  /* 0x00019804ff247984 */ /* 0x000ee20008000a00 */
[----:B-----5:R-:W-:-:S03]  /*6ca0*/  FFMA R9, R7, R32, R4 ;  /* 0x0000002007097223 */ /* 0x020fc60000000004 */
[----:B------:R-:W-:Y:S01]  /*6cb0*/  LDS R51, [R0+0x10] ;  /* 0x0000100000337984 */ /* 0x000fe20000000800 */
[----:B------:R-:W-:Y:S01]  /*6cc0*/  FFMA R33, R7, R33, R6 ;  /* 0x0000002107217223 */ /* 0x000fe20000000006 */
[C---:B------:R-:W-:Y:S02]  /*6cd0*/  FFMA R54, R52.reuse, R28, R15 ;  /* 0x0000001c34367223 */ /* 0x040fe4000000000f */
[----:B------:R-:W4:Y:S01]  /*6ce0*/  LDS R32, [UR4+0x1bc] ;  /* 0x0001bc04ff207984 */ /* 0x000f220008000800 */
[----:B------:R-:W-:-:S03]  /*6cf0*/  FFMA R53, R52, R29, R5 ;  /* 0x0000001d34357223 */ /* 0x000fc60000000005 */
[----:B------:R-:W-:Y:S01]  /*6d00*/  LDS R38, [R0+0xc] ;  /* 0x00000c0000267984 */ /* 0x000fe20000000800 */
[----:B0-----:R-:W-:-:S03]  /*6d10*/  FFMA R4, R34, R31, R9 ;  /* 0x0000001f22047223 */ /* 0x001fc60000000009 */
[----:B------:R-:W0:Y:S04]  /*6d20*/  LDS.128 R12, [UR4+0x1e0] ;  /* 0x0001e004ff0c7984 */ /* 0x000e280008000c00 */
[----:B------:R-:W-:Y:S01]  /*6d30*/  LDS.128 R8, [UR4+0x200] ;  /* 0x00020004ff087984 */ /* 0x000fe20008000c00 */
[----:B-1----:R-:W-:-:S03]  /*6d40*/  FFMA R39, R41, R24, R4 ;  /* 0x0000001829277223 */ /* 0x002fc60000000004 */
[----:B------:R-:W1:Y:S04]  /*6d50*/  LDS R50, [R0+0x8] ;  /* 0x0000080000327984 */ /* 0x000e680000000800 */
[----:B------:R-:W5:Y:S01]  /*6d60*/  LDS.128 R20, [UR4+0x110] ;  /* 0x00011004ff147984 */ /* 0x000f620008000c00 */
[----:B--2---:R-:W-:-:S03]  /*6d70*/  FFMA R16, R42, R17, R39 ;  /* 0x000000112a107223 */ /* 0x004fc60000000027 */
[----:B------:R-:W2:Y:S04]  /*6d80*/  LDS.128 R28, [UR4+0x130] ;  /* 0x00013004ff1c7984 */ /* 0x000ea80008000c00 */
[----:B------:R-:W-:Y:S04]  /*6d90*/  LDS R39, [R0+0x4] ;  /* 0x0000040000277984 */ /* 0x000fe80000000800 */
[----:B------:R-:W2:Y:S01]  /*6da0*/  LDS.64 R4, [UR4+0x228] ;  /* 0x00022804ff047984 */ /* 0x000ea20008000a00 */
[----:B---3--:R-:W-:-:S03]  /*6db0*/  FFMA R16, R43, R36, R16 ;  /* 0x000000242b107223 */ /* 0x008fc60000000010 */
[----:B------:R-:W3:Y:S01]  /*6dc0*/  LDS R24, [UR4+0x160] ;  /* 0x00016004ff187984 */ /* 0x000ee20008000800 */
[----:B----4-:R-:W-:-:S03]  /*6dd0*/  FFMA R17, R51, R32, R16 ;  /* 0x0000002033117223 */ /* 0x010fc60000000010 */
[----:B------:R-:W-:Y:S01]  /*6de0*/  LDS R55, [UR4+0x1f0] ;  /* 0x0001f004ff377984 */ /* 0x000fe20008000800 */
[----:B0-----:R-:W-:-:S04]  /*6df0*/  FFMA R17, R38, R12, R17 ;  /* 0x0000000c26117223 */ /* 0x001fc80000000011 */
[----:B-1----:R-:W-:Y:S01]  /*6e00*/  FFMA R6, R50, R9, R17 ;  /* 0x0000000932067223 */ /* 0x002fe20000000011 */
[----:B------:R-:W-:Y:S01]  /*6e10*/  IADD3 R17, PT, PT, R40, 0x1800, RZ ;  /* 0x0000180028117810 */ /* 0x000fe20007ffe0ff */
[----:B------:R-:W-:Y:S01]  /*6e20*/  LDS.64 R8, [UR4+0x180] ;  /* 0x00018004ff087984 */ /* 0x000fe20008000a00 */
[C---:B-----5:R-:W-:Y:S01]  /*6e30*/  FFMA R35, R7.reuse, R20, R35 ;  /* 0x0000001407237223 */ /* 0x060fe20000000023 */
[C---:B------:R-:W-:Y:S01]  /*6e40*/  FFMA R22, R7.reuse, R22, R53 ;  /* 0x0000001607167223 */ /* 0x040fe20000000035 */
[----:B------:R-:W-:Y:S01]  /*6e50*/  FFMA R21, R7, R21, R54 ;  /* 0x0000001507157223 */ /* 0x000fe20000000036 */
[----:B------:R-:W-:-:S04]  /*6e60*/  IMAD.WIDE.U32 R16, R17, 0x4, R46 ;  /* 0x0000000411107825 */ /* 0x000fc800078e002e */
[C---:B--2---:R-:W-:Y:S01]  /*6e70*/  FFMA R29, R34.reuse, R29, R35 ;  /* 0x0000001d221d7223 */ /* 0x044fe20000000023 */
[C---:B------:R-:W-:Y:S01]  /*6e80*/  FFMA R22, R34.reuse, R31, R22 ;  /* 0x0000001f22167223 */ /* 0x040fe20000000016 */
[C---:B------:R-:W-:Y:S01]  /*6e90*/  FFMA R12, R34.reuse, R30, R21 ;  /* 0x0000001e220c7223 */ /* 0x040fe20000000015 */
[----:B------:R-:W-:Y:S01]  /*6ea0*/  @!P0 IADD3 R53, PT, PT, R3, 0x1830, RZ ;  /* 0x0000183003358810 */ /* 0x000fe20007ffe0ff */
[----:B------:R-:W-:Y:S01]  /*6eb0*/  FFMA R26, R41, R26, R29 ;  /* 0x0000001a291a7223 */ /* 0x000fe2000000001d */
[----:B------:R-:W-:Y:S01]  /*6ec0*/  FFMA R57, R39, R4, R6 ;  /* 0x0000000427397223 */ /* 0x000fe20000000006 */
[----:B------:R-:W-:Y:S01]  /*6ed0*/  FFMA R4, R34, R28, R33 ;  /* 0x0000001c22047223 */ /* 0x000fe20000000021 */
[----:B------:R-:W-:Y:S01]  /*6ee0*/  LDS.64 R6, [UR4+0x210] ;  /* 0x00021004ff067984 */ /* 0x000fe20008000a00 */
[----:B------:R-:W-:-:S04]  /*6ef0*/  @!P0 IMAD.WIDE.U32 R52, R53, 0x4, R44 ;  /* 0x0000000435348825 */ /* 0x000fc800078e002c */
[----:B---3--:R-:W-:Y:S01]  /*6f00*/  FFMA R24, R41, R24, R22 ;  /* 0x0000001829187223 */ /* 0x008fe20000000016 */
[----:B------:R0:W-:Y:S04]  /*6f10*/  STG.E desc[UR6][R16.64], R57 ;  /* 0x0000003910007986 */ /* 0x0001e8000c101906 */
[----:B------:R-:W-:Y:S04]  /*6f20*/  LDS.128 R32, [UR4+0x1a0] ;  /* 0x0001a004ff207984 */ /* 0x000fe80008000c00 */
[----:B------:R-:W1:Y:S04]  /*6f30*/  LDS.128 R20, [UR4+0x230] ;  /* 0x00023004ff147984 */ /* 0x000e680008000c00 */
[----:B------:R-:W2:Y:S01]  /*6f40*/  LDS.128 R28, [UR4+0x1c0] ;  /* 0x0001c004ff1c7984 */ /* 0x000ea20008000c00 */
[----:B0-----:R-:W-:Y:S01]  /*6f50*/  IMAD.WIDE.U32 R16, R59, 0x4, R44 ;  /* 0x000000043b107825 */ /* 0x001fe200078e002c */
[----:B------:R-:W-:Y:S08]  /*6f60*/  BAR.SYNC.DEFER_BLOCKING 0x0 ;  /* 0x0000000000007b1d */ /* 0x000ff00000010000 */
[----:B------:R-:W-:Y:S06]  /*6f70*/  BAR.SYNC.DEFER_BLOCKING 0x0 ;  /* 0x0000000000007b1d */ /* 0x000fec0000010000 */
[----:B------:R-:W3:Y:S04]  /*6f80*/  @!P0 LDG.E R53, desc[UR6][R52.64] ;  /* 0x0000000634358981 */ /* 0x000ee8000c1e1900 */
[----:B------:R-:W4:Y:S01]  /*6f90*/  LDG.E R17, desc[UR6][R16.64] ;  /* 0x0000000610117981 */ /* 0x000f22000c1e1900 */
[----:B------:R-:W-:-:S03]  /*6fa0*/  FFMA R27, R41, R27, R12 ;  /* 0x0000001b291b7223 */ /* 0x000fc6000000000c */
[----:B---3--:R-:W-:Y:S04]  /*6fb0*/  @!P0 STS [R0], R53 ;  /* 0x0000003500008388 */ /* 0x008fe80000000800 */
[----:B----4-:R-:W-:Y:S01]  /*6fc0*/  STS [R0+0x40], R17 ;  /* 0x0000401100007388 */ /* 0x010fe20000000800 */
[----:B------:R-:W-:Y:S06]  /*6fd0*/  BAR.SYNC.DEFER_BLOCKING 0x0 ;  /* 0x0000000000007b1d */ /* 0x000fec0000010000 */
[----:B-1----:R-:W3:Y:S04]  /*6fe0*/  @!P0 LDG.E R23, desc[UR6][R48.64] ;  /* 0x0000000630178981 */ /* 0x002ee8000c1e1900 */
[----:B------:R-:W4:Y:S04]  /*6ff0*/  @!P0 LDG.E R59, desc[UR6][R48.64+0x40] ;  /* 0x00004006303b8981 */ /* 0x000f28000c1e1900 */
[----:B------:R-:W5:Y:S04]  /*7000*/  @!P0 LDG.E R57, desc[UR6][R48.64+0x80] ;  /* 0x0000800630398981 */ /* 0x000f68000c1e1900 */
[----:B------:R-:W5:Y:S01]  /*7010*/  @!P0 LDG.E R35, desc[UR6][R48.64+0xc0] ;  /* 0x0000c00630238981 */ /* 0x000f62000c1e1900 */
        /* <DEDUP_REMOVED lines=8> */
[----:B------:R-:W-:-:S03]  /*70a0*/  FFMA R36, R43, R37, R18 ;  /* 0x000000252b247223 */ /* 0x000fc60000000012 */
[----:B--2---:R-:W-:-:S04]  /*70b0*/  FFMA R52, R51, R31, R34 ;  /* 0x0000001f33347223 */ /* 0x004fc80000000022 */
[----:B------:R-:W-:-:S04]  /*70c0*/  FFMA R52, R38, R55, R52 ;  /* 0x0000003726347223 */ /* 0x000fc80000000034 */
[----:B------:R-:W-:-:S04]  /*70d0*/  FFMA R7, R50, R7, R52 ;  /* 0x0000000732077223 */ /* 0x000fc80000000034 */
[----:B------:R-:W-:Y:S01]  /*70e0*/  FFMA R22, R39, R22, R7 ;  /* 0x0000001627167223 */ /* 0x000fe20000000007 */
[----:B---3--:R0:W-:Y:S04]  /*70f0*/  @!P0 STS [R2+0x10], R23 ;  /* 0x0000101702008388 */ /* 0x0081e80000000800 */
[----:B----4-:R-:W-:Y:S04]  /*7100*/  @!P0 STS [R2+0x14], R59 ;  /* 0x0000143b02008388 */ /* 0x010fe80000000800 */
[----:B-----5:R-:W-:Y:S01]  /*7110*/  @!P0 STS [R2+0x18], R57 ;  /* 0x0000183902008388 */ /* 0x020fe20000000800 */
[C---:B0-----:R-:W-:Y:S01]  /*7120*/  FFMA R23, R51.reuse, R28, R36 ;  /* 0x0000001c33177223 */ /* 0x041fe20000000024 */
[----:B------:R-:W-:-:S02]  /*7130*/  FFMA R36, R51, R30, R33 ;  /* 0x0000001e33247223 */ /* 0x000fc40000000021 */
[----:B------:R-:W-:Y:S01]  /*7140*/  @!P0 STS [R2+0x1c], R35 ;  /* 0x00001c2302008388 */ /* 0x000fe20000000800 */
[C---:B------:R-:W-:Y:S01]  /*7150*/  FFMA R23, R38.reuse, R13, R23 ;  /* 0x0000000d26177223 */ /* 0x040fe20000000017 */
[----:B------:R-:W-:Y:S01]  /*7160*/  FFMA R13, R51, R29, R32 ;  /* 0x0000001d330d7223 */ /* 0x000fe20000000020 */
[----:B------:R-:W-:Y:S01]  /*7170*/  BAR.SYNC.DEFER_BLOCKING 0x0 ;  /* 0x0000000000007b1d */ /* 0x000fe20000010000 */
[----:B------:R-:W-:Y:S01]  /*7180*/  FFMA R15, R38, R15, R36 ;  /* 0x0000000f260f7223 */ /* 0x000fe20000000024 */
[----:B------:R-:W-:Y:S01]  /*7190*/  FFMA R10, R50, R10, R23 ;  /* 0x0000000a320a7223 */ /* 0x000fe20000000017 */
[----:B------:R-:W-:Y:S02]  /*71a0*/  FFMA R13, R38, R14, R13 ;  /* 0x0000000e260d7223 */ /* 0x000fe4000000000d */
[C---:B------:R-:W-:Y:S01]  /*71b0*/  FFMA R6, R50.reuse, R6, R15 ;  /* 0x0000000632067223 */ /* 0x040fe2000000000f */
[----:B------:R-:W-:Y:S01]  /*71c0*/  FFMA R5, R39, R5, R10 ;  /* 0x0000000527057223 */ /* 0x000fe2000000000a */
[----:B------:R-:W-:-:S02]  /*71d0*/  FFMA R10, R50, R11, R13 ;  /* 0x0000000b320a7223 */ /* 0x000fc4000000000d */
[C---:B------:R-:W-:Y:S02]  /*71e0*/  FFMA R21, R39.reuse, R21, R6 ;  /* 0x0000001527157223 */ /* 0x040fe40000000006 */
[----:B------:R-:W-:Y:S01]  /*71f0*/  FFMA R11, R39, R20, R10 ;  /* 0x00000014270b7223 */ /* 0x000fe2000000000a */
[----:B------:R-:W-:Y:S04]  /*7200*/  LDS R4, [R0+0x40] ;  /* 0x0000400000047984 */ /* 0x000fe80000000800 */
[----:B------:R-:W0:Y:S04]  /*7210*/  LDS.128 R24, [UR4+0x10] ;  /* 0x00001004ff187984 */ /* 0x000e280008000c00 */
[----:B------:R-:W-:Y:S04]  /*7220*/  LDS.128 R16, [UR4+0x30] ;  /* 0x00003004ff107984 */ /* 0x000fe80008000c00 */
[----:B------:R-:W1:Y:S04]  /*7230*/  LDS R54, [R0+0x3c] ;  /* 0x00003c0000367984 */ /* 0x000e680000000800 */
[----:B------:R-:W-:Y:S04]  /*7240*/  LDS R41, [R0+0x38] ;  /* 0x0000380000297984 */ /* 0x000fe80000000800 */
[----:B------:R-:W2:Y:S04]  /*7250*/  LDS.64 R8, [UR4+0x58] ;  /* 0x00005804ff087984 */ /* 0x000ea80008000a00 */
[----:B------:R-:W-:Y:S04]  /*7260*/  LDS R53, [R0+0x34] ;  /* 0x0000340000357984 */ /* 0x000fe80000000800 */
[----:B------:R-:W3:Y:S04]  /*7270*/  LDS R12, [UR4+0x7c] ;  /* 0x00007c04ff0c7984 */ /* 0x000ee80008000800 */
[----:B------:R-:W-:Y:S04]  /*7280*/  LDS R51, [R0+0x30] ;  /* 0x0000300000337984 */ /* 0x000fe80000000800 */
[----:B------:R-:W4:Y:S04]  /*7290*/  LDS.128 R32, [UR4+0xa0] ;  /* 0x0000a004ff207984 */ /* 0x000f280008000c00 */
[----:B------:R-:W-:Y:S04]  /*72a0*/  LDS.128 R28, [UR4+0xc0] ;  /* 0x0000c004ff1c7984 */ /* 0x000fe80008000c00 */
[----:B------:R-:W5:Y:S01]  /*72b0*/  LDS R42, [R0+0x2c] ;  /* 0x00002c00002a7984 */ /* 0x000f620000000800 */
[C---:B0-----:R-:W-:Y:S01]  /*72c0*/  FFMA R5, R4.reuse, R24, R5 ;  /* 0x0000001804057223 */ /* 0x041fe20000000005 */
[C---:B------:R-:W-:Y:S01]  /*72d0*/  FFMA R25, R4.reuse, R25, R11 ;  /* 0x0000001904197223 */ /* 0x040fe2000000000b */
[C---:B------:R-:W-:Y:S01]  /*72e0*/  FFMA R11, R4.reuse, R26, R21 ;  /* 0x0000001a040b7223 */ /* 0x040fe20000000015 */
[----:B------:R-:W-:Y:S01]  /*72f0*/  LDS R56, [R0+0x28] ;  /* 0x0000280000387984 */ /* 0x000fe20000000800 */
[----:B------:R-:W-:Y:S01]  /*7300*/  FFMA R27, R4, R27, R22 ;  /* 0x0000001b041b7223 */ /* 0x000fe20000000016 */
[----:B-1----:R-:W-:-:S02]  /*7310*/  FFMA R6, R54, R17, R5 ;  /* 0x0000001136067223 */ /* 0x002fc40000000005 */
[----:B------:R-:W0:Y:S01]  /*7320*/  LDS.64 R36, [UR4+0xe8] ;  /* 0x0000e804ff247984 */ /* 0x000e220008000a00 */
[C---:B------:R-:W-:Y:S01]  /*7330*/  FFMA R10, R54.reuse, R18, R25 ;  /* 0x00000012360a7223 */ /* 0x040fe20000000019 */
[----:B------:R-:W-:Y:S02]  /*7340*/  FFMA R11, R54, R19, R11 ;  /* 0x00000013360b7223 */ /* 0x000fe4000000000b */
[----:B------:R-:W-:Y:S01]  /*7350*/  LDS R55, [R0+0x24] ;  /* 0x0000240000377984 */ /* 0x000fe20000000800 */
[----:B--2---:R-:W-:-:S03]  /*7360*/  FFMA R6, R41, R8, R6 ;  /* 0x0000000829067223 */ /* 0x004fc60000000006 */
[----:B------:R-:W1:Y:S01]  /*7370*/  LDS R24, [UR4+0x10c] ;  /* 0x00010c04ff187984 */ /* 0x000e620008000800 */
[----:B------:R-:W-:-:S03]  /*7380*/  FFMA R10, R41, R9, R10 ;  /* 0x00000009290a7223 */ /* 0x000fc6000000000a */
[----:B------:R-:W2:Y:S01]  /*7390*/  LDS R8, [UR4+0x40] ;  /* 0x00004004ff087984 */ /* 0x000ea20008000800 */
[----:B---3--:R-:W-:-:S03]  /*73a0*/  FFMA R4, R53, R12, R6 ;  /* 0x0000000c35047223 */ /* 0x008fc60000000006 */
[----:B------:R-:W3:Y:S04]  /*73b0*/  LDS.128 R20, [UR4+0x80] ;  /* 0x00008004ff147984 */ /* 0x000ee80008000c00 */
[----:B------:R-:W3:Y:S01]  /*73c0*/  LDS.64 R6, [UR4+0x60] ;  /* 0x00006004ff067984 */ /* 0x000ee20008000a00 */
[----:B----4-:R-:W-:-:S03]  /*73d0*/  FFMA R5, R51, R32, R4 ;  /* 0x0000002033057223 */ /* 0x010fc60000000004 */
[----:B------:R-:W-:Y:S04]  /*73e0*/  LDS R38, [R0+0x20] ;  /* 0x0000200000267984 */ /* 0x000fe80000000800 */
[----:B------:R-:W4:Y:S01]  /*73f0*/  LDS.128 R12, [UR4+0x130] ;  /* 0x00013004ff0c7984 */ /* 0x000f220008000c00 */
[----:B-----5:R-:W-:-:S03]  /*7400*/  FFMA R29, R42, R29, R5 ;  /* 0x0000001d2a1d7223 */ /* 0x020fc60000000005 */
[----:B------:R-:W-:Y:S04]  /*7410*/  LDS.128 R16, [UR4+0x150] ;  /* 0x00015004ff107984 */ /* 0x000fe80008000c00 */
[----:B------:R-:W5:Y:S04]  /*7420*/  LDS R52, [R0+0x1c] ;  /* 0x00001c0000347984 */ /* 0x000f680000000800 */
[----:B------:R-:W-:Y:S01]  /*7430*/  LDS R39, [R0+0x18] ;  /* 0x0000180000277984 */ /* 0x000fe20000000800 */
[----:B0-----:R-:W-:-:S03]  /*7440*/  FFMA R36, R56, R36, R29 ;  /* 0x0000002438247223 */ /* 0x001fc6000000001d */
[----:B------:R-:W0:Y:S04]  /*7450*/  LDS.64 R4, [UR4+0x178] ;  /* 0x00017804ff047984 */ /* 0x000e280008000a00 */
[----:B------:R-:W-:Y:S01]  /*7460*/  LDS R43, [R0+0x14] ;  /* 0x00001400002b7984 */ /* 0x000fe20000000800 */
[----:B-1----:R-:W-:-:S03]  /*7470*/  FFMA R9, R55, R24, R36 ;  /* 0x0000001837097223 */ /* 0x002fc60000000024 */
[----:B------:R-:W1:Y:S01]  /*7480*/  LDS R28, [UR4+0x19c] ;  /* 0x00019c04ff1c7984 */ /* 0x000e620008000800 */
[----:B--2---:R-:W-:Y:S01]  /*7490*/  FFMA R8, R54, R8, R27 ;  /* 0x0000000836087223 */ /* 0x004fe2000000001b */
[----:B---3--:R-:W-:Y:S02]  /*74a0*/  FFMA R10, R53, R20, R10 ;  /* 0x00000014350a7223 */ /* 0x008fe4000000000a */
[----:B------:R-:W-:Y:S01]  /*74b0*/  LDS.128 R24, [UR4+0x1e0] ;  /* 0x0001e004ff187984 */ /* 0x000fe20008000c00 */
[C---:B------:R-:W-:Y:S01]  /*74c0*/  FFMA R6, R41.reuse, R6, R11 ;  /* 0x0000000629067223 */ /* 0x040fe2000000000b */
[----:B------:R-:W-:Y:S01]  /*74d0*/  FFMA R7, R41, R7, R8 ;  /* 0x0000000729077223 */ /* 0x000fe20000000008 */
[----:B------:R-:W-:Y:S01]  /*74e0*/  FFMA R33, R51, R33, R10 ;  /* 0x0000002133217223 */ /* 0x000fe2000000000a */
[----:B------:R-:W-:Y:S01]  /*74f0*/  LDS R50, [R0+0xc] ;  /* 0x00000c0000327984 */ /* 0x000fe20000000800 */
[C---:B------:R-:W-:Y:S01]  /*7500*/  FFMA R21, R53.reuse, R21, R6 ;  /* 0x0000001535157223 */ /* 0x040fe20000000006 */
[----:B------:R-:W-:Y:S01]  /*7510*/  FFMA R22, R53, R22, R7 ;  /* 0x0000001635167223 */ /* 0x000fe20000000007 */
[----:B------:R-:W-:Y:S01]  /*7520*/  FFMA R33, R42, R30, R33 ;  /* 0x0000001e2a217223 */ /* 0x000fe20000000021 */
[----:B------:R-:W-:Y:S01]  /*7530*/  LDS R53, [R0+0x10] ;  /* 0x0000100000357984 */ /* 0x000fe20000000800 */
[----:B----4-:R-:W-:Y:S01]  /*7540*/  FFMA R9, R38, R12, R9 ;  /* 0x0000000c26097223 */ /* 0x010fe20000000009 */
[C---:B------:R-:W-:Y:S01]  /*7550*/  FFMA R34, R51.reuse, R34, R21 ;  /* 0x0000002233227223 */ /* 0x040fe20000000015 */
[----:B------:R-:W-:Y:S01]  /*7560*/  FFMA R35, R51, R35, R22 ;  /* 0x0000002333237223 */ /* 0x000fe20000000016 */
[----:B------:R-:W2:Y:S02]  /*7570*/  LDS R12, [UR4+0xd0] ;  /* 0x0000d004ff0c7984 */ /* 0x000ea40008000800 */
[----:B------:R-:W-:-:S02]  /*7580*/  FFMA R31, R42, R31, R34 ;  /* 0x0000001f2a1f7223 */ /* 0x000fc40000000022 */
[----:B------:R-:W-:Y:S01]  /*7590*/  LDS R51, [R0+0x8] ;  /* 0x0000080000337984 */ /* 0x000fe20000000800 */
[----:B-----5:R-:W-:-:S03]  /*75a0*/  FFMA R6, R52, R17, R9 ;  /* 0x0000001134067223 */ /* 0x020fc60000000009 */
[----:B------:R-:W3:Y:S04]  /*75b0*/  LDS.128 R8, [UR4+0x1c0] ;  /* 0x0001c004ff087984 */ /* 0x000ee80008000c00 */
[----:B------:R-:W4:Y:S01]  /*75c0*/  LDS.64 R16, [UR4+0xf0] ;  /* 0x0000f004ff107984 */ /* 0x000f220008000a00 */
[----:B0-----:R-:W-:-:S03]  /*75d0*/  FFMA R4, R39, R4, R6 ;  /* 0x0000000427047223 */ /* 0x001fc60000000006 */
[----:B------:R-:W0:Y:S04]  /*75e0*/  LDS.64 R6, [UR4+0x208] ;  /* 0x00020804ff067984 */ /* 0x000e280008000a00 */
[----:B------:R-:W-:Y:S01]  /*75f0*/  LDS R41, [R0+0x4] ;  /* 0x0000040000297984 */ /* 0x000fe20000000800 */
[----:B-1----:R-:W-:-:S03]  /*7600*/  FFMA R28, R43, R28, R4 ;  /* 0x0000001c2b1c7223 */ /* 0x002fc60000000004 */
[----:B------:R-:W1:Y:S04]  /*7610*/  LDS R4, [UR4+0x22c] ;  /* 0x00022c04ff047984 */ /* 0x000e680008000800 */
[----:B------:R-:W5:Y:S04]  /*7620*/  LDS.128 R20, [UR4+0x110] ;  /* 0x00011004ff147984 */ /* 0x000f680008000c00 */
[----:B------:R-:W-:Y:S04]  /*7630*/  LDS R59, [UR4+0x160] ;  /* 0x00016004ff3b7984 */ /* 0x000fe80008000800 */
[----:B------:R-:W-:Y:S01]  /*7640*/  LDS R57, [UR4+0x1f0] ;  /* 0x0001f004ff397984 */ /* 0x000fe20008000800 */
[----:B--2---:R-:W-:Y:S01]  /*7650*/  FFMA R12, R42, R12, R35 ;  /* 0x0000000c2a0c7223 */ /* 0x004fe20000000023 */
[----:B---3--:R-:W-:-:S04]  /*7660*/  FFMA R29, R53, R8, R28 ;  /* 0x00000008351d7223 */ /* 0x008fc8000000001c */
[----:B------:R-:W-:Y:S01]  /*7670*/  FFMA R8, R50, R25, R29 ;  /* 0x0000001932087223 */ /* 0x000fe2000000001d */
[----:B------:R-:W-:Y:S01]  /*7680*/  IADD3 R25, PT, PT, R40, 0x2000, RZ ;  /* 0x0000200028197810 */ /* 0x000fe20007ffe0ff */
[C---:B----4-:R-:W-:Y:S02]  /*7690*/  FFMA R16, R56.reuse, R16, R31 ;  /* 0x0000001038107223 */ /* 0x050fe4000000001f */
[----:B0-----:R-:W-:Y:S01]  /*76a0*/  FFMA R8, R51, R6, R8 ;  /* 0x0000000633087223 */ /* 0x001fe20000000008 */
[----:B------:R-:W-:Y:S01]  /*76b0*/  FFMA R6, R56, R37, R33 ;  /* 0x0000002538067223 */ /* 0x000fe20000000021 */
[----:B------:R-:W-:-:S04]  /*76c0*/  IMAD.WIDE.U32 R24, R25, 0x4, R46 ;  /* 0x0000000419187825 */ /* 0x000fc800078e002e */
[----:B------:R-:W-:Y:S01]  /*76d0*/  FFMA R56, R56, R17, R12 ;  /* 0x0000001138387223 */ /* 0x000fe2000000000c */
[----:B------:R-:W-:Y:S01]  /*76e0*/  @!P0 IADD3 R17, PT, PT, R3, 0x2040, RZ ;  /* 0x0000204003118810 */ /* 0x000fe20007ffe0ff */
[----:B------:R-:W0:Y:S01]  /*76f0*/  LDS.128 R32, [UR4+0x1a0] ;  /* 0x0001a004ff207984 */ /* 0x000e220008000c00 */
[----:B-1----:R-:W-:-:S03]  /*7700*/  FFMA R4, R41, R4, R8 ;  /* 0x0000000429047223 */ /* 0x002fc60000000008 */
[----:B------:R-:W1:Y:S01]  /*7710*/  LDS.128 R28, [UR4+0x230] ;  /* 0x00023004ff1c7984 */ /* 0x000e620008000c00 */
[----:B-----5:R-:W-:-:S03]  /*7720*/  FFMA R61, R55, R21, R16 ;  /* 0x00000015373d7223 */ /* 0x020fc60000000010 */
[----:B------:R2:W-:Y:S01]  /*7730*/  STG.E desc[UR6][R24.64], R4 ;  /* 0x0000000418007986 */ /* 0x0005e2000c101906 */
[----:B------:R-:W-:Y:S01]  /*7740*/  IADD3 R21, PT, PT, R3, 0x2050, RZ ;  /* 0x0000205003157810 */ /* 0x000fe20007ffe0ff */
[----:B------:R-:W-:Y:S02]  /*7750*/  FFMA R23, R55, R20, R6 ;  /* 0x0000001437177223 */ /* 0x000fe40000000006 */
[----:B------:R-:W3:Y:S01]  /*7760*/  LDS.64 R36, [UR4+0x180] ;  /* 0x00018004ff247984 */ /* 0x000ee20008000a00 */
[----:B--2---:R-:W-:-:S03]  /*7770*/  @!P0 IMAD.WIDE.U32 R24, R17, 0x4, R44 ;  /* 0x0000000411188825 */ /* 0x004fc600078e002c */
[----:B------:R-:W-:Y:S01]  /*7780*/  LDS.64 R16, [UR4+0x210] ;  /* 0x00021004ff107984 */ /* 0x000fe20008000a00 */
[----:B------:R-:W-:Y:S01]  /*7790*/  IMAD.WIDE.U32 R20, R21, 0x4, R44 ;  /* 0x0000000415147825 */ /* 0x000fe200078e002c */
[----:B------:R-:W-:Y:S08]  /*77a0*/  BAR.SYNC.DEFER_BLOCKING 0x0 ;  /* 0x0000000000007b1d */ /* 0x000ff00000010000 */
[----:B------:R-:W-:Y:S06]  /*77b0*/  BAR.SYNC.DEFER_BLOCKING 0x0 ;  /* 0x0000000000007b1d */ /* 0x000fec0000010000 */
[----:B------:R-:W2:Y:S04]  /*77c0*/  @!P0 LDG.E R25, desc[UR6][R24.64] ;  /* 0x0000000618198981 */ /* 0x000ea8000c1e1900 */
[----:B------:R-:W4:Y:S04]  /*77d0*/  LDG.E R21, desc[UR6][R20.64] ;  /* 0x0000000614157981 */ /* 0x000f28000c1e1900 */
[----:B--2---:R-:W-:Y:S04]  /*77e0*/  @!P0 STS [R0], R25 ;  /* 0x0000001900008388 */ /* 0x004fe80000000800 */
[----:B----4-:R-:W-:Y:S01]  /*77f0*/  STS [R0+0x40], R21 ;  /* 0x0000401500007388 */ /* 0x010fe20000000800 */
[----:B------:R-:W-:Y:S06]  /*7800*/  BAR.SYNC.DEFER_BLOCKING 0x0 ;  /* 0x0000000000007b1d */ /* 0x000fec0000010000 */
[----:B0-----:R-:W2:Y:S04]  /*7810*/  @!P0 LDG.E R35, desc[UR6][R48.64] ;  /* 0x0000000630238981 */ /* 0x001ea8000c1e1900 */
[----:B------:R-:W4:Y:S04]  /*7820*/  @!P0 LDG.E R4, desc[UR6][R48.64+0x40] ;  /* 0x0000400630048981 */ /* 0x000f28000c1e1900 */
[----:B------:R-:W5:Y:S01]  /*7830*/  @!P0 LDG.E R6, desc[UR6][R48.64+0x80] ;  /* 0x0000800630068981 */ /* 0x000f62000c1e1900 */
[----:B------:R-:W-:Y:S01]  /*7840*/  FFMA R55, R55, R22, R56 ;  /* 0x0000001637377223 */ /* 0x000fe20000000038 */
[C---:B------:R-:W-:Y:S01]  /*7850*/  FFMA R13, R38.reuse, R13, R23 ;  /* 0x0000000d260d7223 */ /* 0x040fe20000000017 */
[----:B------:R-:W-:-:S02]  /*7860*/  FFMA R61, R38, R14, R61 ;  /* 0x0000000e263d7223 */ /* 0x000fc4000000003d */
[----:B------:R-:W-:Y:S01]  /*7870*/  FFMA R38, R38, R15, R55 ;  /* 0x0000000f26267223 */ /* 0x000fe20000000037 */
[C---:B------:R-:W-:Y:S01]  /*7880*/  FFMA R18, R52.reuse, R18, R13 ;  /* 0x0000001234127223 */ /* 0x040fe2000000000d */
[----:B------:R-:W-:-:S03]  /*7890*/  FFMA R19, R52, R19, R61 ;  /* 0x0000001334137223 */ /* 0x000fc6000000003d */
[----:B------:R-:W-:-:S04]  /*78a0*/  FFMA R18, R39, R5, R18 ;  /* 0x0000000527127223 */ /* 0x000fc80000000012 */
[----:B------:R-:W-:-:S04]  /*78b0*/  FFMA R18, R43, R32, R18 ;  /* 0x000000202b127223 */ /* 0x000fc80000000012 */
[----:B------:R-:W-:-:S04]  /*78c0*/  FFMA R9, R53, R9, R18 ;  /* 0x0000000935097223 */ /* 0x000fc80000000012 */
[----:B------:R-:W-:-:S04]  /*78d0*/  FFMA R26, R50, R26, R9 ;  /* 0x0000001a321a7223 */ /* 0x000fc80000000009 */
[----:B------:R-:W-:-:S04]  /*78e0*/  FFMA R26, R51, R7, R26 ;  /* 0x00000007331a7223 */ /* 0x000fc8000000001a */
[----:B-1----:R-:W-:Y:S01]  /*78f0*/  FFMA R5, R41, R28, R26 ;  /* 0x0000001c29057223 */ /* 0x002fe2000000001a */
[----:B--2---:R-:W-:Y:S04]  /*7900*/  @!P0 STS [R2+0x14], R35 ;  /* 0x0000142302008388 */ /* 0x004fe80000000800 */
[----:B----4-:R0:W-:Y:S04]  /*7910*/  @!P0 STS [R2+0x18], R4 ;  /* 0x0000180402008388 */ /* 0x0101e80000000800 */
[----:B-----5:R3:W-:Y:S01]  /*7920*/  @!P0 STS [R2+0x1c], R6 ;  /* 0x00001c0602008388 */ /* 0x0207e20000000800 */
[----:B------:R-:W-:Y:S01]  /*7930*/  BAR.SYNC.DEFER_BLOCKING 0x0 ;  /* 0x0000000000007b1d */ /* 0x000fe20000010000 */
[----:B0-----:R-:W-:Y:S01]  /*7940*/  FFMA R4, R52, R59, R38 ;  /* 0x0000003b34047223 */ /* 0x001fe20000000026 */
[----:B---3--:R-:W-:-:S03]  /*7950*/  FFMA R6, R39, R36, R19 ;  /* 0x0000002427067223 */ /* 0x008fc60000000013 */
[----:B------:R-:W-:Y:S01]  /*7960*/  FFMA R4, R39, R37, R4 ;  /* 0x0000002527047223 */ /* 0x000fe20000000004 */
[----:B------:R-:W-:-:S03]  /*7970*/  FFMA R6, R43, R33, R6 ;  /* 0x000000212b067223 */ /* 0x000fc60000000006 */
[----:B------:R-:W-:Y:S01]  /*7980*/  FFMA R4, R43, R34, R4 ;  /* 0x000000222b047223 */ /* 0x000fe20000000004 */
[C---:B------:R-:W-:Y:S01]  /*7990*/  FFMA R33, R53.reuse, R10, R6 ;  /* 0x0000000a35217223 */ /* 0x040fe20000000006 */
[----:B------:R-:W0:Y:S04]  /*79a0*/  LDS.128 R20, [UR4+0x10] ;  /* 0x00001004ff147984 */ /* 0x000e280008000c00 */
[----:B------:R-:W1:Y:S04]  /*79b0*/  LDS R54, [R0+0x40] ;  /* 0x0000400000367984 */ /* 0x000e680000000800 */
[----:B------:R-:W-:Y:S04]  /*79c0*/  LDS R31, [R0+0x3c] ;  /* 0x00003c00001f7984 */ /* 0x000fe80000000800 */
[----:B------:R-:W2:Y:S04]  /*79d0*/  LDS.64 R24, [UR4+0x38] ;  /* 0x00003804ff187984 */ /* 0x000ea80008000a00 */
[----:B------:R-:W-:Y:S04]  /*79e0*/  LDS R52, [R0+0x38] ;  /* 0x0000380000347984 */ /* 0x000fe80000000800 */
[----:B------:R-:W3:Y:S04]  /*79f0*/  LDS R19, [UR4+0x5c] ;  /* 0x00005c04ff137984 */ /* 0x000ee80008000800 */
[----:B------:R-:W-:Y:S04]  /*7a00*/  LDS.128 R12, [UR4+0x80] ;  /* 0x00008004ff0c7984 */ /* 0x000fe80008000c00 */
[----:B------:R-:W4:Y:S04]  /*7a10*/  LDS R55, [R0+0x34] ;  /* 0x0000340000377984 */ /* 0x000f280000000800 */
[----:B------:R-:W-:Y:S04]  /*7a20*/  LDS.128 R36, [UR4+0xa0] ;  /* 0x0000a004ff247984 */ /* 0x000fe80008000c00 */
[----:B------:R-:W5:Y:S04]  /*7a30*/  LDS R56, [R0+0x30] ;  /* 0x0000300000387984 */ /* 0x000f680000000800 */
[----:B------:R-:W-:Y:S01]  /*7a40*/  LDS R58, [R0+0x2c] ;  /* 0x00002c00003a7984 */ /* 0x000fe20000000800 */
[----:B0-----:R-:W-:-:S03]  /*7a50*/  FFMA R20, R53, R11, R4 ;  /* 0x0000000b35147223 */ /* 0x001fc60000000004 */
[----:B------:R-:W0:Y:S01]  /*7a60*/  LDS.64 R42, [UR4+0xc8] ;  /* 0x0000c804ff2a7984 */ /* 0x000e220008000a00 */
[----:B-1----:R-:W-:-:S03]  /*7a70*/  FFMA R8, R54, R21, R5 ;  /* 0x0000001536087223 */ /* 0x002fc60000000005 */
[----:B------:R-:W-:Y:S04]  /*7a80*/  LDS R59, [R0+0x28] ;  /* 0x00002800003b7984 */ /* 0x000fe80000000800 */
[----:B------:R-:W1:Y:S01]  /*7a90*/  LDS R18, [UR4+0xec] ;  /* 0x0000ec04ff127984 */ /* 0x000e620008000800 */
[----:B--2---:R-:W-:Y:S01]  /*7aa0*/  FFMA R21, R31, R24, R8 ;  /* 0x000000181f157223 */ /* 0x004fe20000000008 */
[----:B------:R-:W-:Y:S02]  /*7ab0*/  FFMA R24, R50, R27, R33 ;  /* 0x0000001b32187223 */ /* 0x000fe40000000021 */
[----:B------:R-:W-:Y:S02]  /*7ac0*/  LDS.128 R4, [UR4+0x110] ;  /* 0x00011004ff047984 */ /* 0x000fe40008000c00 */
[----:B------:R-:W-:-:S02]  /*7ad0*/  FFMA R16, R51, R16, R24 ;  /* 0x0000001033107223 */ /* 0x000fc40000000018 */
[----:B------:R-:W2:Y:S01]  /*7ae0*/  LDS R53, [R0+0x24] ;  /* 0x0000240000357984 */ /* 0x000ea20000000800 */
[----:B---3--:R-:W-:-:S03]  /*7af0*/  FFMA R26, R52, R19, R21 ;  /* 0x00000013341a7223 */ /* 0x008fc60000000015 */
[----:B------:R-:W-:Y:S01]  /*7b00*/  LDS.128 R8, [UR4+0x130] ;  /* 0x00013004ff087984 */ /* 0x000fe20008000c00 */
[----:B----4-:R-:W-:Y:S01]  /*7b10*/  FFMA R15, R55, R12, R26 ;  /* 0x0000000c370f7223 */ /* 0x010fe2000000001a */
[----:B------:R-:W-:Y:S02]  /*7b20*/  FFMA R12, R50, R57, R20 ;  /* 0x00000039320c7223 */ /* 0x000fe40000000014 */
[----:B------:R-:W3:Y:S02]  /*7b30*/  LDS R60, [R0+0x20] ;  /* 0x00002000003c7984 */ /* 0x000ee40000000800 */
[----:B------:R-:W-:Y:S01]  /*7b40*/  FFMA R12, R51, R17, R12 ;  /* 0x00000011330c7223 */ /* 0x000fe2000000000c */
[C---:B------:R-:W-:Y:S01]  /*7b50*/  FFMA R17, R41.reuse, R29, R16 ;  /* 0x0000001d29117223 */ /* 0x040fe20000000010 */
[----:B------:R-:W-:Y:S01]  /*7b60*/  LDS R36, [R0+0x1c] ;  /* 0x00001c0000247984 */ /* 0x000fe20000000800 */
[----:B-----5:R-:W-:Y:S01]  /*7b70*/  FFMA R15, R56, R37, R15 ;  /* 0x00000025380f7223 */ /* 0x020fe2000000000f */
[----:B------:R-:W-:Y:S01]  /*7b80*/  FFMA R41, R41, R30, R12 ;  /* 0x0000001e29297223 */ /* 0x000fe2000000000c */
[----:B------:R-:W-:Y:S01]  /*7b90*/  FFMA R22, R54, R22, R17 ;  /* 0x0000001636167223 */ /* 0x000fe20000000011 */
[----:B------:R-:W4:Y:S01]  /*7ba0*/  LDS.64 R26, [UR4+0x158] ;  /* 0x00015804ff1a7984 */ /* 0x000f220008000a00 */
[----:B------:R-:W-:Y:S01]  /*7bb0*/  IADD3 R51, PT, PT, R40, 0x2800, RZ ;  /* 0x0000280028337810 */ /* 0x000fe20007ffe0ff */
[----:B------:R-:W-:Y:S01]  /*7bc0*/  FFMA R54, R54, R23, R41 ;  /* 0x0000001736367223 */ /* 0x000fe20000000029 */
[----:B------:R-:W-:Y:S01]  /*7bd0*/  FFMA R25, R31, R25, R22 ;  /* 0x000000191f197223 */ /* 0x000fe20000000016 */
[----:B------:R-:W5:Y:S01]  /*7be0*/  LDS.64 R28, [UR4+0x60] ;  /* 0x00006004ff1c7984 */ /* 0x000f620008000a00 */
[----:B0-----:R-:W-:Y:S01]  /*7bf0*/  FFMA R42, R58, R42, R15 ;  /* 0x0000002a3a2a7223 */ /* 0x001fe2000000000f */
[----:B------:R-:W-:-:S02]  /*7c00*/  IMAD.WIDE.U32 R50, R51, 0x4, R46 ;  /* 0x0000000433327825 */ /* 0x000fc400078e002e */
[----:B------:R-:W-:Y:S04]  /*7c10*/  LDS R15, [R0+0x18] ;  /* 0x00001800000f7984 */ /* 0x000fe80000000800 */
[----:B------:R-:W0:Y:S01]  /*7c20*/  LDS R20, [UR4+0x17c] ;  /* 0x00017c04ff147984 */ /* 0x000e220008000800 */
[----:B-1----:R-:W-:-:S03]  /*7c30*/  FFMA R18, R59, R18, R42 ;  /* 0x000000123b127223 */ /* 0x002fc6000000002a */
[----:B------:R-:W-:Y:S04]  /*7c40*/  LDS R7, [R0+0x14] ;  /* 0x0000140000077984 */ /* 0x000fe80000000800 */
[----:B------:R-:W-:Y:S01]  /*7c50*/  LDS.128 R32, [UR4+0x1c0] ;  /* 0x0001c004ff207984 */ /* 0x000fe20008000c00 */
[----:B--2---:R-:W-:-:S03]  /*7c60*/  FFMA R21, R53, R4, R18 ;  /* 0x0000000435157223 */ /* 0x004fc60000000012 */
[----:B------:R-:W1:Y:S04]  /*7c70*/  LDS.128 R16, [UR4+0x1a0] ;  /* 0x0001a004ff107984 */ /* 0x000e680008000c00 */
[----:B------:R-:W2:Y:S01]  /*7c80*/  LDS R42, [R0+0x10] ;  /* 0x00001000002a7984 */ /* 0x000ea20000000800 */
[----:B---3--:R-:W-:-:S03]  /*7c90*/  FFMA R9, R60, R9, R21 ;  /* 0x000000093c097223 */ /* 0x008fc60000000015 */
[----:B------:R-:W-:Y:S04]  /*7ca0*/  LDS R19, [R0+0x8] ;  /* 0x0000080000137984 */ /* 0x000fe80000000800 */
[----:B------:R-:W-:Y:S01]  /*7cb0*/  LDS R4, [UR4+0x20c] ;  /* 0x00020c04ff047984 */ /* 0x000fe20008000800 */
[----:B----4-:R-:W-:-:S03]  /*7cc0*/  FFMA R26, R36, R26, R9 ;  /* 0x0000001a241a7223 */ /* 0x010fc60000000009 */
[----:B------:R-:W3:Y:S01]  /*7cd0*/  LDS R41, [UR4+0x40] ;  /* 0x00004004ff297984 */ /* 0x000ee20008000800 */
[----:B-----5:R-:W-:-:S03]  /*7ce0*/  FFMA R28, R52, R28, R25 ;  /* 0x0000001c341c7223 */ /* 0x020fc60000000019 */
[----:B------:R-:W-:Y:S01]  /*7cf0*/  LDS.64 R8, [UR4+0x1e8] ;  /* 0x0001e804ff087984 */ /* 0x000fe20008000a00 */
[----:B------:R-:W-:-:S03]  /*7d00*/  FFMA R21, R55, R13, R28 ;  /* 0x0000000d37157223 */ /* 0x000fc6000000001c */
[----:B------:R-:W4:Y:S01]  /*7d10*/  LDS R28, [R0+0xc] ;  /* 0x00000c00001c7984 */ /* 0x000f220000000800 */
[----:B0-----:R-:W-:Y:S01]  /*7d20*/  FFMA R20, R15, R20, R26 ;  /* 0x000000140f147223 */ /* 0x001fe2000000001a */
[----:B------:R-:W-:Y:S02]  /*7d30*/  FFMA R25, R56, R38, R21 ;  /* 0x0000002638197223 */ /* 0x000fe40000000015 */
[----:B------:R-:W0:Y:S01]  /*7d40*/  LDS.64 R12, [UR4+0xf0] ;  /* 0x0000f004ff0c7984 */ /* 0x000e220008000a00 */
[----:B-1----:R-:W-:Y:S01]  /*7d50*/  FFMA R23, R7, R16, R20 ;  /* 0x0000001007177223 */ /* 0x002fe20000000014 */
[----:B------:R-:W-:Y:S02]  /*7d60*/  FFMA R16, R58, R43, R25 ;  /* 0x0000002b3a107223 */ /* 0x000fe40000000019 */
[----:B------:R-:W-:Y:S01]  /*7d70*/  LDS.64 R24, [UR4+0x210] ;  /* 0x00021004ff187984 */ /* 0x000fe20008000a00 */
[----:B--2---:R-:W-:-:S03]  /*7d80*/  FFMA R37, R42, R33, R23 ;  /* 0x000000212a257223 */ /* 0x004fc60000000017 */
[----:B------:R-:W1:Y:S04]  /*7d90*/  LDS.128 R20, [UR4+0x230] ;  /* 0x00023004ff147984 */ /* 0x000e680008000c00 */
[----:B------:R-:W2:Y:S01]  /*7da0*/  LDS R33, [R0+0x4] ;  /* 0x0000040000217984 */ /* 0x000ea20000000800 */
[----:B---3--:R-:W-:-:S03]  /*7db0*/  FFMA R41, R31, R41, R54 ;  /* 0x000000291f297223 */ /* 0x008fc60000000036 */
[----:B------:R-:W-:Y:S01]  /*7dc0*/  LDS R31, [UR4+0x160] ;  /* 0x00016004ff1f7984 */ /* 0x000fe20008000800 */
[----:B----4-:R-:W-:-:S03]  /*7dd0*/  FFMA R8, R28, R8, R37 ;  /* 0x000000081c087223 */ /* 0x010fc60000000025 */
[----:B------:R-:W-:Y:S01]  /*7de0*/  LDS R37, [UR4+0xd0] ;  /* 0x0000d004ff257984 */ /* 0x000fe20008000800 */
[----:B------:R-:W-:Y:S01]  /*7df0*/  FFMA R4, R19, R4, R8 ;  /* 0x0000000413047223 */ /* 0x000fe20000000008 */
[----:B0-----:R-:W-:Y:S01]  /*7e00*/  FFMA R12, R59, R12, R16 ;  /* 0x0000000c3b0c7223 */ /* 0x001fe20000000010 */
[----:B------:R-:W-:-:S03]  /*7e10*/  IADD3 R8, PT, PT, R3, 0x2860, RZ ;  /* 0x0000286003087810 */ /* 0x000fc60007ffe0ff */
[----:B------:R-:W-:-:S04]  /*7e20*/  FFMA R5, R53, R5, R12 ;  /* 0x0000000535057223 */ /* 0x000fc8000000000c */
[----:B------:R-:W-:Y:S01]  /*7e30*/  FFMA R43, R60, R10, R5 ;  /* 0x0000000a3c2b7223 */ /* 0x000fe20000000005 */
[----:B-1----:R-:W-:Y:S01]  /*7e40*/  @!P0 IADD3 R23, PT, PT, R3, 0x2850, RZ ;  /* 0x0000285003178810 */ /* 0x002fe20007ffe0ff */
[----:B--2---:R-:W-:Y:S02]  /*7e50*/  FFMA R57, R33, R20, R4 ;  /* 0x0000001421397223 */ /* 0x004fe40000000004 */
[----:B------:R-:W0:Y:S04]  /*7e60*/  LDS.64 R4, [UR4+0x180] ;  /* 0x00018004ff047984 */ /* 0x000e280008000a00 */
[----:B------:R1:W-:Y:S02]  /*7e70*/  STG.E desc[UR6][R50.64], R57 ;  /* 0x0000003932007986 */ /* 0x0003e4000c101906 */
[----:B-1----:R-:W-:-:S02]  /*7e80*/  @!P0 IMAD.WIDE.U32 R50, R23, 0x4, R44 ;  /* 0x0000000417328825 */ /* 0x002fc400078e002c */
[----:B------:R-:W1:Y:S01]  /*7e90*/  LDS R23, [UR4+0x1f0] ;  /* 0x0001f004ff177984 */ /* 0x000e620008000800 */
[----:B------:R-:W-:Y:S08]  /*7ea0*/  BAR.SYNC.DEFER_BLOCKING 0x0 ;  /* 0x0000000000007b1d */ /* 0x000ff00000010000 */
[----:B------:R-:W-:Y:S06]  /*7eb0*/  BAR.SYNC.DEFER_BLOCKING 0x0 ;  /* 0x0000000000007b1d */ /* 0x000fec0000010000 */
[----:B------:R2:W3:Y:S02]  /*7ec0*/  @!P0 LDG.E R61, desc[UR6][R50.64] ;  /* 0x00000006323d8981 */ /* 0x0004e4000c1e1900 */
[----:B--2---:R-:W-:-:S05]  /*7ed0*/  IMAD.WIDE.U32 R50, R8, 0x4, R44 ;  /* 0x0000000408327825 */ /* 0x004fca00078e002c */
[----:B------:R-:W2:Y:S04]  /*7ee0*/  LDG.E R57, desc[UR6][R50.64] ;  /* 0x0000000632397981 */ /* 0x000ea8000c1e1900 */
[----:B---3--:R-:W-:Y:S04]  /*7ef0*/  @!P0 STS [R0], R61 ;  /* 0x0000003d00008388 */ /* 0x008fe80000000800 */
[----:B--2---:R-:W-:Y:S01]  /*7f00*/  STS [R0+0x40], R57 ;  /* 0x0000403900007388 */ /* 0x004fe20000000800 */
[----:B------:R-:W-:Y:S06]  /*7f10*/  BAR.SYNC.DEFER_BLOCKING 0x0 ;  /* 0x0000000000007b1d */ /* 0x000fec0000010000 */
[----:B------:R-:W2:Y:S04]  /*7f20*/  @!P0 LDG.E R12, desc[UR6][R48.64] ;  /* 0x00000006300c8981 */ /* 0x000ea8000c1e1900 */
[----:B------:R-:W3:Y:S01]  /*7f30*/  @!P0 LDG.E R16, desc[UR6][R48.64+0x40] ;  /* 0x0000400630108981 */ /* 0x000ee2000c1e1900 */
[----:B------:R-:W-:Y:S01]  /*7f40*/  FFMA R8, R36, R27, R43 ;  /* 0x0000001b24087223 */ /* 0x000fe2000000002b */
[----:B------:R-:W-:-:S03]  /*7f50*/  FFMA R52, R52, R29, R41 ;  /* 0x0000001d34347223 */ /* 0x000fc60000000029 */
[----:B0-----:R-:W-:Y:S01]  /*7f60*/  FFMA R8, R15, R4, R8 ;  /* 0x000000040f087223 */ /* 0x001fe20000000008 */
[----:B------:R-:W-:-:S03]  /*7f70*/  FFMA R43, R55, R14, R52 ;  /* 0x0000000e372b7223 */ /* 0x000fc60000000034 */
[----:B------:R-:W-:Y:S01]  /*7f80*/  FFMA R17, R7, R17, R8 ;  /* 0x0000001107117223 */ /* 0x000fe20000000008 */
[----:B------:R-:W-:-:S03]  /*7f90*/  FFMA R43, R56, R39, R43 ;  /* 0x00000027382b7223 */ /* 0x000fc6000000002b */
[----:B------:R-:W-:Y:S01]  /*7fa0*/  FFMA R39, R42, R34, R17 ;  /* 0x000000222a277223 */ /* 0x000fe20000000011 */
[----:B------:R-:W-:-:S03]  /*7fb0*/  FFMA R58, R58, R37, R43 ;  /* 0x000000253a3a7223 */ /* 0x000fc6000000002b */
[----:B------:R-:W-:Y:S01]  /*7fc0*/  FFMA R8, R28, R9, R39 ;  /* 0x000000091c087223 */ /* 0x000fe20000000027 */
[----:B------:R-:W-:-:S04]  /*7fd0*/  FFMA R58, R59, R13, R58 ;  /* 0x0000000d3b3a7223 */ /* 0x000fc8000000003a */
[----:B------:R-:W-:-:S04]  /*7fe0*/  FFMA R51, R53, R6, R58 ;  /* 0x0000000635337223 */ /* 0x000fc8000000003a */
[----:B------:R-:W-:-:S04]  /*7ff0*/  FFMA R51, R60, R11, R51 ;  /* 0x0000000b3c337223 */ /* 0x000fc80000000033 */
[----:B------:R-:W-:-:S04]  /*8000*/  FFMA R36, R36, R31, R51 ;  /* 0x0000001f24247223 */ /* 0x000fc80000000033 */
[----:B------:R-:W-:-:S04]  /*8010*/  FFMA R36, R15, R5, R36 ;  /* 0x000000050f247223 */ /* 0x000fc80000000024 */
[----:B------:R-:W-:-:S04]  /*8020*/  FFMA R7, R7, R18, R36 ;  /* 0x0000001207077223 */ /* 0x000fc80000000024 */
[----:B------:R-:W-:Y:S01]  /*8030*/  FFMA R35, R42, R35, R7 ;  /* 0x000000232a237223 */ /* 0x000fe20000000007 */
[C---:B------:R-:W-:Y:S02]  /*8040*/  @!P0 IADD3 R7, PT, PT, R3.reuse, 0x3060, RZ ;  /* 0x0000306003078810 */ /* 0x040fe40007ffe0ff */
[----:B------:R-:W-:Y:S01]  /*8050*/  IADD3 R3, PT, PT, R3, 0x3070, RZ ;  /* 0x0000307003037810 */ /* 0x000fe20007ffe0ff */
[----:B-1----:R-:W-:Y:S01]  /*8060*/  FFMA R28, R28, R23, R35 ;  /* 0x000000171c1c7223 */ /* 0x002fe20000000023 */
[----:B--2---:R0:W-:Y:S04]  /*8070*/  @!P0 STS [R2+0x18], R12 ;  /* 0x0000180c02008388 */ /* 0x0041e80000000800 */
[----:B---3--:R-:W-:Y:S01]  /*8080*/  @!P0 STS [R2+0x1c], R16 ;  /* 0x00001c1002008388 */ /* 0x008fe20000000800 */
[----:B------:R-:W-:Y:S01]  /*8090*/  BAR.SYNC.DEFER_BLOCKING 0x0 ;  /* 0x0000000000007b1d */ /* 0x000fe20000010000 */
[----:B0-----:R-:W-:-:S04]  /*80a0*/  FFMA R12, R19, R24, R8 ;  /* 0x00000018130c7223 */ /* 0x001fc80000000008 */
[----:B------:R-:W-:Y:S01]  /*80b0*/  FFMA R21, R33, R21, R12 ;  /* 0x0000001521157223 */ /* 0x000fe2000000000c */
[----:B------:R-:W-:Y:S04]  /*80c0*/  LDS R4, [R0+0x40] ;  /* 0x0000400000047984 */ /* 0x000fe80000000800 */
[----:B------:R-:W0:Y:S04]  /*80d0*/  LDS.64 R26, [UR4+0x18] ;  /* 0x00001804ff1a7984 */ /* 0x000e280008000a00 */
[----:B------:R-:W-:Y:S04]  /*80e0*/  LDS R29, [R0+0x3c] ;  /* 0x00003c00001d7984 */ /* 0x000fe80000000800 */
[----:B------:R-:W1:Y:S04]  /*80f0*/  LDS R10, [UR4+0x3c] ;  /* 0x00003c04ff0a7984 */ /* 0x000e680008000800 */
[----:B------:R-:W-:Y:S04]  /*8100*/  LDS R32, [R0+0x38] ;  /* 0x0000380000207984 */ /* 0x000fe80000000800 */
[----:B------:R-:W2:Y:S04]  /*8110*/  LDS.64 R16, [UR4+0x60] ;  /* 0x00006004ff107984 */ /* 0x000ea80008000a00 */
[----:B------:R-:W-:Y:S04]  /*8120*/  LDS R34, [R0+0x34] ;  /* 0x0000340000227984 */ /* 0x000fe80000000800 */
[----:B------:R-:W3:Y:S04]  /*8130*/  LDS R41, [UR4+0x84] ;  /* 0x00008404ff297984 */ /* 0x000ee80008000800 */
[----:B------:R-:W-:Y:S04]  /*8140*/  LDS R38, [R0+0x30] ;  /* 0x0000300000267984 */ /* 0x000fe80000000800 */
[----:B------:R-:W4:Y:S04]  /*8150*/  LDS.64 R8, [UR4+0xa8] ;  /* 0x0000a804ff087984 */ /* 0x000f280008000a00 */
[----:B------:R-:W-:Y:S04]  /*8160*/  LDS R24, [R0+0x2c] ;  /* 0x00002c0000187984 */ /* 0x000fe80000000800 */
[----:B------:R-:W5:Y:S01]  /*8170*/  LDS R39, [UR4+0xcc] ;  /* 0x0000cc04ff277984 */ /* 0x000f620008000800 */
[----:B0-----:R-:W-:-:S03]  /*8180*/  FFMA R26, R4, R26, R21 ;  /* 0x0000001a041a7223 */ /* 0x001fc60000000015 */
[----:B------:R-:W-:Y:S01]  /*8190*/  LDS.64 R12, [UR4+0xf0] ;  /* 0x0000f004ff0c7984 */ /* 0x000fe20008000a00 */
[----:B-1----:R-:W-:-:S03]  /*81a0*/  FFMA R21, R29, R10, R26 ;  /* 0x0000000a1d157223 */ /* 0x002fc6000000001a */
[----:B------:R-:W-:Y:S04]  /*81b0*/  LDS R37, [UR4+0x114] ;  /* 0x00011404ff257984 */ /* 0x000fe80008000800 */
[----:B------:R-:W0:Y:S01]  /*81c0*/  LDS R26, [R0+0x28] ;  /* 0x00002800001a7984 */ /* 0x000e220000000800 */
[----:B--2---:R-:W-:-:S03]  /*81d0*/  FFMA R21, R32, R16, R21 ;  /* 0x0000001020157223 */ /* 0x004fc60000000015 */
[----:B------:R-:W-:Y:S04]  /*81e0*/  LDS.64 R10, [UR4+0x138] ;  /* 0x00013804ff0a7984 */ /* 0x000fe80008000a00 */
[----:B------:R-:W1:Y:S01]  /*81f0*/  LDS R16, [R0+0x24] ;  /* 0x0000240000107984 */ /* 0x000e620000000800 */
[----:B---3--:R-:W-:-:S03]  /*8200*/  FFMA R21, R34, R41, R21 ;  /* 0x0000002922157223 */ /* 0x008fc60000000015 */
[----:B------:R-:W-:Y:S04]  /*8210*/  LDS R53, [UR4+0x15c] ;  /* 0x00015c04ff357984 */ /* 0x000fe80008000800 */
[----:B------:R-:W2:Y:S01]  /*8220*/  LDS R41, [R0+0x20] ;  /* 0x0000200000297984 */ /* 0x000ea20000000800 */
[----:B----4-:R-:W-:-:S03]  /*8230*/  FFMA R21, R38, R8, R21 ;  /* 0x0000000826157223 */ /* 0x010fc60000000015 */
[----:B------:R-:W-:Y:S04]  /*8240*/  LDS R43, [R0+0x18] ;  /* 0x00001800002b7984 */ /* 0x000fe80000000800 */
[----:B------:R-:W3:Y:S01]  /*8250*/  LDS R8, [R0+0x1c] ;  /* 0x00001c0000087984 */ /* 0x000ee20000000800 */
[----:B-----5:R-:W-:-:S03]  /*8260*/  FFMA R55, R24, R39, R21 ;  /* 0x0000002718377223 */ /* 0x020fc60000000015 */
[----:B------:R-:W-:Y:S04]  /*8270*/  LDS R6, [UR4+0x1a4] ;  /* 0x0001a404ff067984 */ /* 0x000fe80008000800 */
[----:B------:R-:W4:Y:S04]  /*8280*/  LDS.64 R20, [UR4+0x180] ;  /* 0x00018004ff147984 */ /* 0x000f280008000a00 */
[----:B------:R-:W5:Y:S01]  /*8290*/  LDS R39, [R0+0x14] ;  /* 0x0000140000277984 */ /* 0x000f620000000800 */
[----:B0-----:R-:W-:-:S03]  /*82a0*/  FFMA R55, R26, R12, R55 ;  /* 0x0000000c1a377223 */ /* 0x001fc60000000037 */
[----:B------:R-:W-:Y:S04]  /*82b0*/  LDS R5, [R0+0x10] ;  /* 0x0000100000057984 */ /* 0x000fe80000000800 */
[----:B------:R-:W0:Y:S01]  /*82c0*/  LDS.64 R14, [UR4+0x1c8] ;  /* 0x0001c804ff0e7984 */ /* 0x000e220008000a00 */
[----:B-1----:R-:W-:-:S03]  /*82d0*/  FFMA R12, R16, R37, R55 ;  /* 0x00000025100c7223 */ /* 0x002fc60000000037 */
[----:B------:R-:W-:Y:S04]  /*82e0*/  LDS R51, [UR4+0x234] ;  /* 0x00023404ff337984 */ /* 0x000fe80008000800 */
[----:B------:R-:W-:Y:S01]  /*82f0*/  LDS R37, [UR4+0x1ec] ;  /* 0x0001ec04ff257984 */ /* 0x000fe20008000800 */
[----:B--2---:R-:W-:-:S03]  /*8300*/  FFMA R31, R41, R10, R12 ;  /* 0x0000000a291f7223 */ /* 0x004fc6000000000c */
[----:B------:R-:W-:Y:S04]  /*8310*/  LDS R18, [UR4+0x40] ;  /* 0x00004004ff127984 */ /* 0x000fe80008000800 */
[----:B------:R-:W-:Y:S01]  /*8320*/  LDS R12, [R0+0x4] ;  /* 0x00000400000c7984 */ /* 0x000fe20000000800 */
[----:B---3--:R-:W-:-:S03]  /*8330*/  FFMA R10, R8, R53, R31 ;  /* 0x00000035080a7223 */ /* 0x008fc6000000001f */
[----:B------:R-:W-:Y:S04]  /*8340*/  LDS R55, [UR4+0x88] ;  /* 0x00008804ff377984 */ /* 0x000fe80008000800 */
[----:B------:R-:W-:Y:S01]  /*8350*/  LDS.64 R30, [UR4+0x210] ;  /* 0x00021004ff1e7984 */ /* 0x000fe20008000a00 */
[----:B----4-:R-:W-:-:S03]  /*8360*/  FFMA R20, R43, R20, R10 ;  /* 0x000000142b147223 */ /* 0x010fc6000000000a */
[----:B------:R-:W-:Y:S01]  /*8370*/  LDS R23, [UR4+0x118] ;  /* 0x00011804ff177984 */ /* 0x000fe20008000800 */
[----:B-----5:R-:W-:-:S03]  /*8380*/  FFMA R6, R39, R6, R20 ;  /* 0x0000000627067223 */ /* 0x020fc60000000014 */
[----:B------:R-:W1:Y:S04]  /*8390*/  LDS R10, [R0+0xc] ;  /* 0x00000c00000a7984 */ /* 0x000e680000000800 */
[----:B------:R-:W2:Y:S01]  /*83a0*/  LDS R20, [R0+0x8] ;  /* 0x0000080000147984 */ /* 0x000ea20000000800 */
[----:B0-----:R-:W-:Y:S01]  /*83b0*/  FFMA R53, R5, R14, R6 ;  /* 0x0000000e05357223 */ /* 0x001fe20000000006 */
[--C-:B------:R-:W-:Y:S02]  /*83c0*/  @!P0 IMAD.WIDE.U32 R6, R7, 0x4, R44.reuse ;  /* 0x0000000407068825 */ /* 0x100fe400078e002c */
[----:B------:R-:W-:Y:S02]  /*83d0*/  LDS R14, [UR4+0x1a8] ;  /* 0x0001a804ff0e7984 */ /* 0x000fe40008000800 */
[----:B------:R-:W-:-:S02]  /*83e0*/  IMAD.WIDE.U32 R44, R3, 0x4, R44 ;  /* 0x00000004032c7825 */ /* 0x000fc400078e002c */
[----:B------:R-:W-:Y:S04]  /*83f0*/  LDS R35, [UR4+0x238] ;  /* 0x00023804ff237984 */ /* 0x000fe80008000800 */
[----:B------:R-:W-:Y:S01]  /*8400*/  LDS R3, [UR4+0x160] ;  /* 0x00016004ff037984 */ /* 0x000fe20008000800 */
[----:B-1----:R-:W-:Y:S01]  /*8410*/  FFMA R37, R10, R37, R53 ;  /* 0x000000250a257223 */ /* 0x002fe20000000035 */
[----:B------:R-:W-:-:S03]  /*8420*/  IADD3 R53, PT, PT, R40, 0x3000, RZ ;  /* 0x0000300028357810 */ /* 0x000fc60007ffe0ff */
[----:B--2---:R-:W-:-:S04]  /*8430*/  FFMA R37, R20, R30, R37 ;  /* 0x0000001e14257223 */ /* 0x004fc80000000025 */
[----:B------:R-:W-:Y:S01]  /*8440*/  FFMA R57, R12, R51, R37 ;  /* 0x000000330c397223 */ /* 0x000fe20000000025 */
[----:B------:R-:W-:Y:S01]  /*8450*/  IMAD.WIDE.U32 R36, R53, 0x4, R46 ;  /* 0x0000000435247825 */ /* 0x000fe200078e002e */
[----:B------:R-:W-:Y:S04]  /*8460*/  LDS R51, [UR4+0x1f0] ;  /* 0x0001f004ff337984 */ /* 0x000fe80008000800 */
[----:B------:R-:W-:Y:S04]  /*8470*/  STG.E desc[UR6][R36.64], R57 ;  /* 0x0000003924007986 */ /* 0x000fe8000c101906 */
[----:B------:R-:W0:Y:S01]  /*8480*/  LDS R53, [UR4+0xd0] ;  /* 0x0000d004ff357984 */ /* 0x000e220008000800 */
[----:B------:R-:W-:Y:S08]  /*8490*/  BAR.SYNC.DEFER_BLOCKING 0x0 ;  /* 0x0000000000007b1d */ /* 0x000ff00000010000 */
[----:B------:R-:W-:Y:S06]  /*84a0*/  BAR.SYNC.DEFER_BLOCKING 0x0 ;  /* 0x0000000000007b1d */ /* 0x000fec0000010000 */
[----:B------:R-:W2:Y:S04]  /*84b0*/  @!P0 LDG.E R7, desc[UR6][R6.64] ;  /* 0x0000000606078981 */ /* 0x000ea8000c1e1900 */
[----:B------:R-:W3:Y:S04]  /*84c0*/  LDG.E R45, desc[UR6][R44.64] ;  /* 0x000000062c2d7981 */ /* 0x000ee8000c1e1900 */
[----:B--2---:R-:W-:Y:S04]  /*84d0*/  @!P0 STS [R0], R7 ;  /* 0x0000000700008388 */ /* 0x004fe80000000800 */
[----:B---3--:R-:W-:Y:S01]  /*84e0*/  STS [R0+0x40], R45 ;  /* 0x0000402d00007388 */ /* 0x008fe20000000800 */
[----:B------:R-:W-:Y:S06]  /*84f0*/  BAR.SYNC.DEFER_BLOCKING 0x0 ;  /* 0x0000000000007b1d */ /* 0x000fec0000010000 */
[----:B------:R-:W2:Y:S01]  /*8500*/  @!P0 LDG.E R49, desc[UR6][R48.64] ;  /* 0x0000000630318981 */ /* 0x000ea2000c1e1900 */
[----:B------:R-:W-:-:S04]  /*8510*/  FFMA R28, R19, R25, R28 ;  /* 0x00000019131c7223 */ /* 0x000fc8000000001c */
[----:B------:R-:W-:-:S04]  /*8520*/  FFMA R33, R33, R22, R28 ;  /* 0x0000001621217223 */ /* 0x000fc8000000001c */
[----:B------:R-:W-:-:S04]  /*8530*/  FFMA R4, R4, R27, R33 ;  /* 0x0000001b04047223 */ /* 0x000fc80000000021 */
[----:B------:R-:W-:-:S04]  /*8540*/  FFMA R29, R29, R18, R4 ;  /* 0x000000121d1d7223 */ /* 0x000fc80000000004 */
[----:B------:R-:W-:-:S04]  /*8550*/  FFMA R17, R32, R17, R29 ;  /* 0x0000001120117223 */ /* 0x000fc8000000001d */
[----:B------:R-:W-:-:S04]  /*8560*/  FFMA R17, R34, R55, R17 ;  /* 0x0000003722117223 */ /* 0x000fc80000000011 */
[----:B------:R-:W-:-:S04]  /*8570*/  FFMA R9, R38, R9, R17 ;  /* 0x0000000926097223 */ /* 0x000fc80000000011 */
[----:B0-----:R-:W-:-:S04]  /*8580*/  FFMA R9, R24, R53, R9 ;  /* 0x0000003518097223 */ /* 0x001fc80000000009 */
[----:B------:R-:W-:-:S04]  /*8590*/  FFMA R9, R26, R13, R9 ;  /* 0x0000000d1a097223 */ /* 0x000fc80000000009 */
        /* <DEDUP_REMOVED lines=8> */
[----:B------:R-:W-:Y:S01]  /*8620*/  FFMA R35, R12, R35, R15 ;  /* 0x000000230c237223 */ /* 0x000fe2000000000f */
[----:B--2---:R-:W-:Y:S01]  /*8630*/  @!P0 STS [R2+0x1c], R49 ;  /* 0x00001c3102008388 */ /* 0x004fe20000000800 */
[----:B------:R-:W-:Y:S06]  /*8640*/  BAR.SYNC.DEFER_BLOCKING 0x0 ;  /* 0x0000000000007b1d */ /* 0x000fec0000010000 */
[----:B------:R-:W-:Y:S04]  /*8650*/  LDS R4, [R0+0x40] ;  /* 0x0000400000047984 */ /* 0x000fe80000000800 */
[----:B------:R-:W0:Y:S04]  /*8660*/  LDS R7, [UR4+0x1c] ;  /* 0x00001c04ff077984 */ /* 0x000e280008000800 */
[----:B------:R-:W-:Y:S04]  /*8670*/  LDS R9, [R0+0x3c] ;  /* 0x00003c0000097984 */ /* 0x000fe80000000800 */
[----:B------:R-:W1:Y:S04]  /*8680*/  LDS R6, [UR4+0x40] ;  /* 0x00004004ff067984 */ /* 0x000e680008000800 */
[----:B------:R-:W-:Y:S04]  /*8690*/  LDS R13, [R0+0x38] ;  /* 0x00003800000d7984 */ /* 0x000fe80000000800 */
[----:B------:R-:W2:Y:S04]  /*86a0*/  LDS R16, [UR4+0x64] ;  /* 0x00006404ff107984 */ /* 0x000ea80008000800 */
[----:B------:R-:W-:Y:S04]  /*86b0*/  LDS R3, [R0+0x34] ;  /* 0x0000340000037984 */ /* 0x000fe80000000800 */
[----:B------:R-:W3:Y:S04]  /*86c0*/  LDS R2, [UR4+0x88] ;  /* 0x00008804ff027984 */ /* 0x000ee80008000800 */
[----:B------:R-:W-:Y:S04]  /*86d0*/  LDS R11, [R0+0x30] ;  /* 0x00003000000b7984 */ /* 0x000fe80000000800 */
[----:B------:R-:W4:Y:S04]  /*86e0*/  LDS R17, [UR4+0xac] ;  /* 0x0000ac04ff117984 */ /* 0x000f280008000800 */
[----:B------:R-:W-:Y:S04]  /*86f0*/  LDS R19, [R0+0x2c] ;  /* 0x00002c0000137984 */ /* 0x000fe80000000800 */
[----:B------:R-:W5:Y:S01]  /*8700*/  LDS R14, [UR4+0xd0] ;  /* 0x0000d004ff0e7984 */ /* 0x000f620008000800 */
[----:B0-----:R-:W-:-:S03]  /*8710*/  FFMA R4, R4, R7, R35 ;  /* 0x0000000704047223 */ /* 0x001fc60000000023 */
[----:B------:R-:W-:Y:S04]  /*8720*/  LDS R5, [R0+0x28] ;  /* 0x0000280000057984 */ /* 0x000fe80000000800 */
[----:B------:R-:W0:Y:S01]  /*8730*/  LDS R8, [UR4+0xf4] ;  /* 0x0000f404ff087984 */ /* 0x000e220008000800 */
[----:B-1----:R-:W-:-:S03]  /*8740*/  FFMA R4, R9, R6, R4 ;  /* 0x0000000609047223 */ /* 0x002fc60000000004 */
[----:B------:R-:W-:Y:S04]  /*8750*/  LDS R21, [R0+0x24] ;  /* 0x0000240000157984 */ /* 0x000fe80000000800 */
[----:B------:R-:W1:Y:S01]  /*8760*/  LDS R10, [UR4+0x118] ;  /* 0x00011804ff0a7984 */ /* 0x000e620008000800 */
[----:B--2---:R-:W-:-:S03]  /*8770*/  FFMA R4, R13, R16, R4 ;  /* 0x000000100d047223 */ /* 0x004fc60000000004 */
[----:B------:R-:W-:Y:S04]  /*8780*/  LDS R23, [R0+0x20] ;  /* 0x0000200000177984 */ /* 0x000fe80000000800 */
[----:B------:R-:W2:Y:S01]  /*8790*/  LDS R18, [UR4+0x13c] ;  /* 0x00013c04ff127984 */ /* 0x000ea20008000800 */
[----:B---3--:R-:W-:-:S03]  /*87a0*/  FFMA R2, R3, R2, R4 ;  /* 0x0000000203027223 */ /* 0x008fc60000000004 */
[----:B------:R-:W-:Y:S04]  /*87b0*/  LDS R15, [R0+0x1c] ;  /* 0x00001c00000f7984 */ /* 0x000fe80000000800 */
[----:B------:R-:W3:Y:S01]  /*87c0*/  LDS R12, [UR4+0x160] ;  /* 0x00016004ff0c7984 */ /* 0x000ee20008000800 */
[----:B----4-:R-:W-:-:S03]  /*87d0*/  FFMA R2, R11, R17, R2 ;  /* 0x000000110b027223 */ /* 0x010fc60000000002 */
[----:B------:R-:W-:Y:S04]  /*87e0*/  LDS R7, [R0+0x18] ;  /* 0x0000180000077984 */ /* 0x000fe80000000800 */
[----:B------:R-:W4:Y:S01]  /*87f0*/  LDS R20, [UR4+0x184] ;  /* 0x00018404ff147984 */ /* 0x000f220008000800 */
[----:B-----5:R-:W-:-:S03]  /*8800*/  FFMA R2, R19, R14, R2 ;  /* 0x0000000e13027223 */ /* 0x020fc60000000002 */
        /* <DEDUP_REMOVED lines=14> */
[----:B----4-:R-:W-:-:S04]  /*88f0*/  FFMA R2, R7, R20, R2 ;  /* 0x0000001407027223 */ /* 0x010fc80000000002 */
[----:B-----5:R-:W-:-:S04]  /*8900*/  FFMA R2, R9, R6, R2 ;  /* 0x0000000609027223 */ /* 0x020fc80000000002 */
[----:B0-----:R-:W-:-:S04]  /*8910*/  FFMA R2, R13, R16, R2 ;  /* 0x000000100d027223 */ /* 0x001fc80000000002 */
[----:B-1----:R-:W-:Y:S01]  /*8920*/  FFMA R2, R3, R4, R2 ;  /* 0x0000000403027223 */ /* 0x002fe20000000002 */
[----:B------:R-:W-:-:S05]  /*8930*/  IADD3 R3, PT, PT, R40, 0x3800, RZ ;  /* 0x0000380028037810 */ /* 0x000fca0007ffe0ff */
[----:B------:R-:W-:-:S04]  /*8940*/  IMAD.WIDE.U32 R46, R3, 0x4, R46 ;  /* 0x00000004032e7825 */ /* 0x000fc800078e002e */
[----:B--2---:R-:W-:-:S04]  /*8950*/  FFMA R2, R11, R17, R2 ;  /* 0x000000110b027223 */ /* 0x004fc80000000002 */
[----:B---3--:R-:W-:-:S05]  /*8960*/  FFMA R19, R19, R14, R2 ;  /* 0x0000000e13137223 */ /* 0x008fca0000000002 */
[----:B------:R-:W-:Y:S01]  /*8970*/  STG.E desc[UR6][R46.64], R19 ;  /* 0x000000132e007986 */ /* 0x000fe2000c101906 */
[----:B------:R-:W-:Y:S08]  /*8980*/  BAR.SYNC.DEFER_BLOCKING 0x0 ;  /* 0x0000000000007b1d */ /* 0x000ff00000010000 */
[----:B------:R-:W-:Y:S06]  /*8990*/  BAR.SYNC.DEFER_BLOCKING 0x0 ;  /* 0x0000000000007b1d */ /* 0x000fec0000010000 */
[----:B------:R-:W-:Y:S05]  /*89a0*/  EXIT ;  /* 0x000000000000794d */ /* 0x000fea0003800000 */
.L_x_6:
[----:B------:R-:W-:-:S00]  /*89b0*/  BRA `(.L_x_6) ;  /* 0xfffffffc00fc7947 */ /* 0x000fc0000383ffff */
[----:B------:R-:W-:-:S00]  /*89c0*/  NOP ;  /* 0x0000000000007918 */ /* 0x000fc00000000000 */
        /* <DEDUP_REMOVED lines=11> */
.L_x_7:


//--------------------- .nv.shared._Z4convPfS_S_iiii --------------------------
	.section	.nv.shared._Z4convPfS_S_iiii,"aw",@nobits
	.sectionflags	@""
	.align	4
.nv.shared._Z4convPfS_S_iiii:
	.zero		2688


//--------------------- .nv.shared.reserved.0     --------------------------
	.section	.nv.shared.reserved.0,"aw",@nobits
	.weak		__nv_reservedSMEM_offset_0_alias
	.size		__nv_reservedSMEM_offset_0_alias, 0, 64
	.other		__nv_reservedSMEM_offset_0_alias,@"STO_CUDA_RESERVED_SHARED STV_DEFAULT"
__nv_reservedSMEM_offset_0_alias:
	.zero		0
	.zero		64


//--------------------- .nv.constant0._Z4convPfS_S_iiii --------------------------
	.section	.nv.constant0._Z4convPfS_S_iiii,"a",@progbits
	.sectionflags	@""
	.align	4
.nv.constant0._Z4convPfS_S_iiii:
	.zero		936


//--------------------- SYMBOLS --------------------------

	.type		.nv.reservedSmem.offset0,@object
	.size		.nv.reservedSmem.offset0,0x4
	.type		.nv.reservedSmem.cap,@object
	.size		.nv.reservedSmem.cap,0x4
